def matmul_kernel(
    a_ptr,
    b_ptr,
    c_ptr,
    M,
    N,
    K,
    stride_am,
    stride_ak,
    stride_bk,
    stride_bn,
    stride_cm,
    stride_cn,
    BLOCK_M: tl.constexpr,
    BLOCK_N: tl.constexpr,
    BLOCK_K: tl.constexpr,
    GROUP_M: tl.constexpr,
):
    pid = tl.program_id(axis=0)
    num_pid_m = tl.cdiv(M, BLOCK_M)
    num_pid_n = tl.cdiv(N, BLOCK_N)
    num_pid_in_group = GROUP_M * num_pid_n
    group_id = pid // num_pid_in_group
    first_pid_m = group_id * GROUP_M
    group_size_m = min(num_pid_m - first_pid_m, GROUP_M)
    pid_m = first_pid_m + ((pid % num_pid_in_group) % group_size_m)
    pid_n = (pid % num_pid_in_group) // group_size_m

    offs_am = (pid_m * BLOCK_M + tl.arange(0, BLOCK_M)) % M
    offs_bn = (pid_n * BLOCK_N + tl.arange(0, BLOCK_N)) % N
    offs_k = tl.arange(0, BLOCK_K)
    a_ptrs = a_ptr + offs_am[:, None] * stride_am + offs_k[None, :] * stride_ak
    b_ptrs = b_ptr + offs_k[:, None] * stride_bk + offs_bn[None, :] * stride_bn

    acc = tl.zeros((BLOCK_M, BLOCK_N), dtype=tl.float32)
    for kk in range(0, tl.cdiv(K, BLOCK_K)):
        a = tl.load(a_ptrs, mask=offs_k[None, :] < K - kk * BLOCK_K, other=0.0)
        b = tl.load(b_ptrs, mask=offs_k[:, None] < K - kk * BLOCK_K, other=0.0)
        acc = tl.dot(a, b, acc)
        a_ptrs += BLOCK_K * stride_ak
        b_ptrs += BLOCK_K * stride_bk

    c = acc.to(c_ptr.dtype.element_ty)
    offs_cm = pid_m * BLOCK_M + tl.arange(0, BLOCK_M)
    offs_cn = pid_n * BLOCK_N + tl.arange(0, BLOCK_N)
    c_ptrs = c_ptr + offs_cm[:, None] * stride_cm + offs_cn[None, :] * stride_cn
    mask = (offs_cm[:, None] < M) & (offs_cn[None, :] < N)
    tl.store(c_ptrs, c, mask=mask)

# config = {"BLOCK_K": 128, "BLOCK_M": 64, "BLOCK_N": 256, "GROUP_M": 8, "arch": "sm_100", "dtype": "fp16", "num_ctas": 1, "num_stages": 3, "num_warps": 2}
# arch = sm_100


// ===== COMPILED SASS (sm_100a) =====

	.target	sm_100a

	.elftype	@"ET_EXEC"


//--------------------- .note.nv.tkinfo           --------------------------
	.section	.note.nv.tkinfo,"",@"SHT_NOTE"
	.sectionflags	@"SHF_NOTE_NV_TKINFO"
	.tkinfo
        /*0018*/ 	.word	0x00000081
        /*0030*/ 	.string	""
        /*0030*/ 	.string	"ptxas-blackwell"
        /*0030*/ 	.string	"Cuda compilation tools, release 12.9, V12.9.86"
        /*0030*/ 	.string	"Build cuda_12.9.r12.9/compiler.36037853_0"
        /*0030*/ 	.string	"-v  -suppress-debug-info  -lineinfo  -arch sm_100a "



//--------------------- .note.nv.cuver            --------------------------
	.section	.note.nv.cuver,"",@"SHT_NOTE"
	.sectionflags	@"SHF_NOTE_NV_CUVER"
        /*0018*/ 	.short	0x0001
        /*001a*/ 	.short	0x0064
        /*001c*/ 	.short	0x0001
        /*001e*/ 	.short	0x0000
        /*0020*/ 	.short	0x0001
        /*0022*/ 	.short	0x0000


//--------------------- .nv.info                  --------------------------
	.section	.nv.info,"",@"SHT_CUDA_INFO"
	.align	4


	//----- nvinfo : EIATTR_REGCOUNT
	.align		4
        /*0000*/ 	.byte	0x04, 0x2f
        /*0002*/ 	.short	(.L_1 - .L_0)
	.align		4
.L_0:
        /*0004*/ 	.word	index@(matmul_kernel)
        /*0008*/ 	.word	0x00000020


	//----- nvinfo : EIATTR_FRAME_SIZE
	.align		4
.L_1:
        /*000c*/ 	.byte	0x04, 0x11
        /*000e*/ 	.short	(.L_3 - .L_2)
	.align		4
.L_2:
        /*0010*/ 	.word	index@(matmul_kernel)
        /*0014*/ 	.word	0x000050b8


	//----- nvinfo : EIATTR_MIN_STACK_SIZE
	.align		4
.L_3:
        /*0018*/ 	.byte	0x04, 0x12
        /*001a*/ 	.short	(.L_5 - .L_4)
	.align		4
.L_4:
        /*001c*/ 	.word	index@(matmul_kernel)
        /*0020*/ 	.word	0x000050b8
.L_5:


//--------------------- .nv.info.matmul_kernel    --------------------------
	.section	.nv.info.matmul_kernel,"",@"SHT_CUDA_INFO"
	.sectionflags	@""
	.align	4


	//----- nvinfo : EIATTR_CUDA_API_VERSION
	.align		4
        /*0000*/ 	.byte	0x04, 0x37
        /*0002*/ 	.short	(.L_7 - .L_6)
.L_6:
        /*0004*/ 	.word	0x00000081


	//----- nvinfo : EIATTR_KPARAM_INFO
	.align		4
.L_7:
        /*0008*/ 	.byte	0x04, 0x17
        /*000a*/ 	.short	(.L_9 - .L_8)
.L_8:
        /*000c*/ 	.word	0x00000000
        /*0010*/ 	.short	0x000d
        /*0012*/ 	.short	0x0048
        /*0014*/ 	.byte	0x00, 0xf4, 0x21, 0x00


	//----- nvinfo : EIATTR_KPARAM_INFO
	.align		4
.L_9:
        /*0018*/ 	.byte	0x04, 0x17
        /*001a*/ 	.short	(.L_11 - .L_10)
.L_10:
        /*001c*/ 	.word	0x00000000
        /*0020*/ 	.short	0x000c
        /*0022*/ 	.short	0x0040
        /*0024*/ 	.byte	0x00, 0xf4, 0x21, 0x00


	//----- nvinfo : EIATTR_KPARAM_INFO
	.align		4
.L_11:
        /*0028*/ 	.byte	0x04, 0x17
        /*002a*/ 	.short	(.L_13 - .L_12)
.L_12:
        /*002c*/ 	.word	0x00000000
        /*0030*/ 	.short	0x000b
        /*0032*/ 	.short	0x0038
        /*0034*/ 	.byte	0x00, 0xf0, 0x11, 0x00


	//----- nvinfo : EIATTR_KPARAM_INFO
	.align		4
.L_13:
        /*0038*/ 	.byte	0x04, 0x17
        /*003a*/ 	.short	(.L_15 - .L_14)
.L_14:
        /*003c*/ 	.word	0x00000000
        /*0040*/ 	.short	0x000a
        /*0042*/ 	.short	0x0034
        /*0044*/ 	.byte	0x00, 0xf0, 0x11, 0x00


	//----- nvinfo : EIATTR_KPARAM_INFO
	.align		4
.L_15:
        /*0048*/ 	.byte	0x04, 0x17
        /*004a*/ 	.short	(.L_17 - .L_16)
.L_16:
        /*004c*/ 	.word	0x00000000
        /*0050*/ 	.short	0x0009
        /*0052*/ 	.short	0x0030
        /*0054*/ 	.byte	0x00, 0xf0, 0x11, 0x00


	//----- nvinfo : EIATTR_KPARAM_INFO
	.align		4
.L_17:
        /*0058*/ 	.byte	0x04, 0x17
        /*005a*/ 	.short	(.L_19 - .L_18)
.L_18:
        /*005c*/ 	.word	0x00000000
        /*0060*/ 	.short	0x0008
        /*0062*/ 	.short	0x002c
        /*0064*/ 	.byte	0x00, 0xf0, 0x11, 0x00


	//----- nvinfo : EIATTR_KPARAM_INFO
	.align		4
.L_19:
        /*0068*/ 	.byte	0x04, 0x17
        /*006a*/ 	.short	(.L_21 - .L_20)
.L_20:
        /*006c*/ 	.word	0x00000000
        /*0070*/ 	.short	0x0007
        /*0072*/ 	.short	0x0028
        /*0074*/ 	.byte	0x00, 0xf0, 0x11, 0x00


	//----- nvinfo : EIATTR_KPARAM_INFO
	.align		4
.L_21:
        /*0078*/ 	.byte	0x04, 0x17
        /*007a*/ 	.short	(.L_23 - .L_22)
.L_22:
        /*007c*/ 	.word	0x00000000
        /*0080*/ 	.short	0x0006
        /*0082*/ 	.short	0x0024
        /*0084*/ 	.byte	0x00, 0xf0, 0x11, 0x00


	//----- nvinfo : EIATTR_KPARAM_INFO
	.align		4
.L_23:
        /*0088*/ 	.byte	0x04, 0x17
        /*008a*/ 	.short	(.L_25 - .L_24)
.L_24:
        /*008c*/ 	.word	0x00000000
        /*0090*/ 	.short	0x0005
        /*0092*/ 	.short	0x0020
        /*0094*/ 	.byte	0x00, 0xf0, 0x11, 0x00


	//----- nvinfo : EIATTR_KPARAM_INFO
	.align		4
.L_25:
        /*0098*/ 	.byte	0x04, 0x17
        /*009a*/ 	.short	(.L_27 - .L_26)
.L_26:
        /*009c*/ 	.word	0x00000000
        /*00a0*/ 	.short	0x0004
        /*00a2*/ 	.short	0x001c
        /*00a4*/ 	.byte	0x00, 0xf0, 0x11, 0x00


	//----- nvinfo : EIATTR_KPARAM_INFO
	.align		4
.L_27:
        /*00a8*/ 	.byte	0x04, 0x17
        /*00aa*/ 	.short	(.L_29 - .L_28)
.L_28:
        /*00ac*/ 	.word	0x00000000
        /*00b0*/ 	.short	0x0003
        /*00b2*/ 	.short	0x0018
        /*00b4*/ 	.byte	0x00, 0xf0, 0x11, 0x00


	//----- nvinfo : EIATTR_KPARAM_INFO
	.align		4
.L_29:
        /*00b8*/ 	.byte	0x04, 0x17
        /*00ba*/ 	.short	(.L_31 - .L_30)
.L_30:
        /*00bc*/ 	.word	0x00000000
        /*00c0*/ 	.short	0x0002
        /*00c2*/ 	.short	0x0010
        /*00c4*/ 	.byte	0x00, 0xf4, 0x21, 0x00


	//----- nvinfo : EIATTR_KPARAM_INFO
	.align		4
.L_31:
        /*00c8*/ 	.byte	0x04, 0x17
        /*00ca*/ 	.short	(.L_33 - .L_32)
.L_32:
        /*00cc*/ 	.word	0x00000000
        /*00d0*/ 	.short	0x0001
        /*00d2*/ 	.short	0x0008
        /*00d4*/ 	.byte	0x00, 0xf4, 0x21, 0x00


	//----- nvinfo : EIATTR_KPARAM_INFO
	.align		4
.L_33:
        /*00d8*/ 	.byte	0x04, 0x17
        /*00da*/ 	.short	(.L_35 - .L_34)
.L_34:
        /*00dc*/ 	.word	0x00000000
        /*00e0*/ 	.short	0x0000
        /*00e2*/ 	.short	0x0000
        /*00e4*/ 	.byte	0x00, 0xf4, 0x21, 0x00


	//----- nvinfo : EIATTR_SPARSE_MMA_MASK
	.align		4
.L_35:
        /*00e8*/ 	.byte	0x03, 0x50
        /*00ea*/ 	.short	0x0000


	//----- nvinfo : EIATTR_MAXREG_COUNT
	.align		4
        /*00ec*/ 	.byte	0x03, 0x1b
        /*00ee*/ 	.short	0x00ff


	//----- nvinfo : EIATTR_NUM_BARRIERS
	.align		4
        /*00f0*/ 	.byte	0x02, 0x4c
        /*00f2*/ 	.byte	0x01
	.zero		1


	//----- nvinfo : EIATTR_ANNOTATIONS
	.align		4
        /*00f4*/ 	.byte	0x04, 0x55
        /*00f6*/ 	.short	(.L_37 - .L_36)


	//   ....[0]....
.L_36:
        /*00f8*/ 	.word	0x00000001
        /*00fc*/ 	.byte	0x10, 0x01, 0x00, 0x00, 0x01, 0x00, 0x00, 0x00, 0x40, 0x01, 0x00, 0x00, 0x01, 0x00, 0x00, 0x00
        /* <DEDUP_REMOVED lines=1104> */
        /*460c*/ 	.byte	0xc0, 0x75, 0x01, 0x00


	//----- nvinfo : EIATTR_VRC_CTA_INIT_COUNT
	.align		4
.L_37:
        /*4610*/ 	.byte	0x02, 0x4a
	.zero		1
	.zero		1


	//----- nvinfo : EIATTR_EXIT_INSTR_OFFSETS
	.align		4
        /*4614*/ 	.byte	0x04, 0x1c
        /*4616*/ 	.short	(.L_39 - .L_38)


	//   ....[0]....
.L_38:
        /*4618*/ 	.word	0x00083560


	//   ....[1]....
        /*461c*/ 	.word	0x00083590


	//----- nvinfo : EIATTR_REQNTID
	.align		4
.L_39:
        /*4620*/ 	.byte	0x04, 0x10
        /*4622*/ 	.short	(.L_41 - .L_40)
.L_40:
        /*4624*/ 	.word	0x00000040
        /*4628*/ 	.word	0x00000001
        /*462c*/ 	.word	0x00000001


	//----- nvinfo : EIATTR_CBANK_PARAM_SIZE
	.align		4
.L_41:
        /*4630*/ 	.byte	0x03, 0x19
        /*4632*/ 	.short	0x0050


	//----- nvinfo : EIATTR_PARAM_CBANK
	.align		4
        /*4634*/ 	.byte	0x04, 0x0a
        /*4636*/ 	.short	(.L_43 - .L_42)
	.align		4
.L_42:
        /*4638*/ 	.word	index@(.nv.constant0.matmul_kernel)
        /*463c*/ 	.short	0x0380
        /*463e*/ 	.short	0x0050


	//----- nvinfo : EIATTR_SW_WAR
	.align		4
.L_43:
        /*4640*/ 	.byte	0x04, 0x36
        /*4642*/ 	.short	(.L_45 - .L_44)
.L_44:
        /*4644*/ 	.word	0x00000008
.L_45:


//--------------------- .nv.compat                --------------------------
	.section	.nv.compat,"",@"SHT_CUDA_COMPAT_INFO"
	.align	4
        /*0000*/ 	.byte	0x02, 0x02, 0x01, 0x00, 0x02, 0x05, 0x05, 0x00, 0x02, 0x03, 0x00, 0x00, 0x02, 0x06, 0x01, 0x00


//--------------------- .nv.callgraph             --------------------------
	.section	.nv.callgraph,"",@"SHT_CUDA_CALLGRAPH"
	.align	4
	.sectionentsize	8
	.align		4
        /*0000*/ 	.word	0x00000000
	.align		4
        /*0004*/ 	.word	0xffffffff
	.align		4
        /*0008*/ 	.word	0x00000000
	.align		4
        /*000c*/ 	.word	0xfffffffe
	.align		4
        /*0010*/ 	.word	0x00000000
	.align		4
        /*0014*/ 	.word	0xfffffffd
	.align		4
        /*0018*/ 	.word	0x00000000
	.align		4
        /*001c*/ 	.word	0xfffffffc


//--------------------- .text.matmul_kernel       --------------------------
	.section	.text.matmul_kernel,"ax",@progbits
	.align	128
        .global         matmul_kernel
        .type           matmul_kernel,@function
        .size           matmul_kernel,(.L_x_3 - matmul_kernel)
        .other          matmul_kernel,@"STO_CUDA_ENTRY STV_DEFAULT"
matmul_kernel:
.text.matmul_kernel:
[----:B------:R-:W0:Y:S08]  /*0000*/  LDC R1, c[0x0][0x37c] ;  /* 0x0000df00ff017b82 */ /* 0x000e300000000800 */
[----:B------:R-:W1:Y:S01]  /*0010*/  LDC.64 R2, c[0x0][0x398] ;  /* 0x0000e600ff027b82 */ /* 0x000e620000000a00 */
[----:B0-----:R-:W-:Y:S01]  /*0020*/  VIADD R1, R1, 0xffffaf48 ;  /* 0xffffaf4801017836 */ /* 0x001fe20000000000 */
[----:B------:R-:W0:Y:S01]  /*0030*/  S2R R29, SR_TID.X ;  /* 0x00000000001d7919 */ /* 0x000e220000002100 */
[----:B------:R-:W2:Y:S01]  /*0040*/  LDCU UR4, c[0x0][0x3a0] ;  /* 0x00007400ff0477ac */ /* 0x000ea20008000800 */
[----:B------:R-:W-:-:S02]  /*0050*/  CS2R R20, SRZ ;  /* 0x0000000000147805 */ /* 0x000fc4000001ff00 */
[----:B------:R-:W-:Y:S02]  /*0060*/  CS2R R22, SRZ ;  /* 0x0000000000167805 */ /* 0x000fe4000001ff00 */
[----:B------:R-:W-:Y:S02]  /*0070*/  CS2R R24, SRZ ;  /* 0x0000000000187805 */ /* 0x000fe4000001ff00 */
[----:B------:R-:W-:Y:S01]  /*0080*/  CS2R R26, SRZ ;  /* 0x00000000001a7805 */ /* 0x000fe2000001ff00 */
[----:B------:R-:W3:Y:S01]  /*0090*/  S2UR UR6, SR_CgaCtaId ;  /* 0x00000000000679c3 */ /* 0x000ee20000008800 */
[----:B------:R-:W-:Y:S02]  /*00a0*/  CS2R R14, SRZ ;  /* 0x00000000000e7805 */ /* 0x000fe4000001ff00 */
[----:B------:R-:W-:Y:S02]  /*00b0*/  CS2R R16, SRZ ;  /* 0x0000000000107805 */ /* 0x000fe4000001ff00 */
[----:B------:R-:W-:Y:S01]  /*00c0*/  CS2R R18, SRZ ;  /* 0x0000000000127805 */ /* 0x000fe2000001ff00 */
[----:B------:R-:W-:Y:S01]  /*00d0*/  UMOV UR5, 0x400 ;  /* 0x0000040000057882 */ /* 0x000fe20000000000 */
[----:B------:R-:W4:Y:S01]  /*00e0*/  LDCU.64 UR8, c[0x0][0x358] ;  /* 0x00006b00ff0877ac */ /* 0x000f220008000a00 */
[----:B--2---:R-:W-:Y:S01]  /*00f0*/  UIADD3 UR4, UPT, UPT, UR4, 0x7f, URZ ;  /* 0x0000007f04047890 */ /* 0x004fe2000fffe0ff */
[----:B-1----:R-:W-:Y:S01]  /*0100*/  VIADD R0, R3, 0xff ;  /* 0x000000ff03007836 */ /* 0x002fe20000000000 */
[----:B------:R1:W-:Y:S02]  /*0110*/  STL [R1+0x1ecc], R3 ;  /* 0x001ecc0301007387 */ /* 0x0003e40000100800 */
[----:B------:R-:W-:-:S02]  /*0120*/  UISETP.GE.AND UP0, UPT, UR4, 0x80, UPT ;  /* 0x000000800400788c */ /* 0x000fc4000bf06270 */
[----:B------:R-:W-:Y:S01]  /*0130*/  SHF.R.S32.HI R5, RZ, 0x1f, R0 ;  /* 0x0000001fff057819 */ /* 0x000fe20000011400 */
[----:B------:R2:W-:Y:S01]  /*0140*/  STL [R1+0x1ed0], R2 ;  /* 0x001ed00201007387 */ /* 0x0005e20000100800 */
[----:B---3--:R-:W-:Y:S02]  /*0150*/  ULEA UR5, UR6, UR5, 0x18 ;  /* 0x0000000506057291 */ /* 0x008fe4000f8ec0ff */
[----:B------:R-:W-:Y:S01]  /*0160*/  LEA.HI R5, R5, R0, RZ, 0x8 ;  /* 0x0000000005057211 */ /* 0x000fe200078f40ff */
[----:B------:R-:W-:Y:S01]  /*0170*/  STL [R1+0x150], RZ ;  /* 0x000150ff01007387 */ /* 0x000fe20000100800 */
[----:B0-----:R-:W-:Y:S02]  /*0180*/  LOP3.LUT R29, R29, 0x3f, RZ, 0xc0, !PT ;  /* 0x0000003f1d1d7812 */ /* 0x001fe400078ec0ff */
[----:B------:R-:W-:Y:S01]  /*0190*/  SHF.R.S32.HI R0, RZ, 0x8, R5 ;  /* 0x00000008ff007819 */ /* 0x000fe20000011405 */
[----:B------:R-:W-:Y:S04]  /*01a0*/  STL [R1+0x154], RZ ;  /* 0x000154ff01007387 */ /* 0x000fe80000100800 */
[----:B------:R-:W-:Y:S01]  /*01b0*/  IMAD.SHL.U32 R0, R0, 0x8, RZ ;  /* 0x0000000800007824 */ /* 0x000fe200078e00ff */
[----:B------:R-:W0:Y:S04]  /*01c0*/  S2R R5, SR_CTAID.X ;  /* 0x0000000000057919 */ /* 0x000e280000002500 */
[-C--:B------:R-:W-:Y:S01]  /*01d0*/  IABS R9, R0.reuse ;  /* 0x0000000000097213 */ /* 0x080fe20000000000 */
[----:B------:R-:W-:Y:S01]  /*01e0*/  STL [R1+0x158], RZ ;  /* 0x000158ff01007387 */ /* 0x000fe20000100800 */
[----:B------:R-:W-:-:S02]  /*01f0*/  IABS R12, R0 ;  /* 0x00000000000c7213 */ /* 0x000fc40000000000 */
[----:B------:R-:W3:Y:S01]  /*0200*/  I2F.RP R4, R9 ;  /* 0x0000000900047306 */ /* 0x000ee20000209400 */
[----:B------:R-:W-:Y:S04]  /*0210*/  STL [R1+0x15c], RZ ;  /* 0x00015cff01007387 */ /* 0x000fe80000100800 */
[----:B------:R-:W-:Y:S04]  /*0220*/  STL [R1+0x140], RZ ;  /* 0x000140ff01007387 */ /* 0x000fe80000100800 */
[----:B------:R-:W-:Y:S04]  /*0230*/  STL [R1+0x144], RZ ;  /* 0x000144ff01007387 */ /* 0x000fe80000100800 */
[----:B------:R-:W-:Y:S01]  /*0240*/  STL [R1+0x148], RZ ;  /* 0x000148ff01007387 */ /* 0x000fe20000100800 */
[----:B---3--:R-:W3:Y:S03]  /*0250*/  MUFU.RCP R4, R4 ;  /* 0x0000000400047308 */ /* 0x008ee60000001000 */
[----:B------:R-:W-:Y:S04]  /*0260*/  STL [R1+0x14c], RZ ;  /* 0x00014cff01007387 */ /* 0x000fe80000100800 */
[----:B------:R-:W-:Y:S01]  /*0270*/  STL [R1+0x130], RZ ;  /* 0x000130ff01007387 */ /* 0x000fe20000100800 */
[----:B0-----:R-:W-:-:S03]  /*0280*/  IABS R10, R5 ;  /* 0x00000005000a7213 */ /* 0x001fc60000000000 */
[----:B------:R-:W-:Y:S04]  /*0290*/  STL [R1+0x134], RZ ;  /* 0x000134ff01007387 */ /* 0x000fe80000100800 */
[----:B------:R-:W-:Y:S01]  /*02a0*/  STL [R1+0x138], RZ ;  /* 0x000138ff01007387 */ /* 0x000fe20000100800 */
[----:B---3--:R-:W-:-:S03]  /*02b0*/  VIADD R6, R4, 0xffffffe ;  /* 0x0ffffffe04067836 */ /* 0x008fc60000000000 */
[----:B------:R-:W-:Y:S01]  /*02c0*/  STL [R1+0x13c], RZ ;  /* 0x00013cff01007387 */ /* 0x000fe20000100800 */
[----:B------:R-:W-:Y:S01]  /*02d0*/  IMAD.MOV R4, RZ, RZ, -R12 ;  /* 0x000000ffff047224 */ /* 0x000fe200078e0a0c */
[----:B------:R-:W-:Y:S01]  /*02e0*/  CS2R R12, SRZ ;  /* 0x00000000000c7805 */ /* 0x000fe2000001ff00 */
[----:B------:R0:W3:Y:S01]  /*02f0*/  F2I.FTZ.U32.TRUNC.NTZ R7, R6 ;  /* 0x0000000600077305 */ /* 0x0000e2000021f000 */
[----:B------:R-:W-:Y:S04]  /*0300*/  STL [R1+0x120], RZ ;  /* 0x000120ff01007387 */ /* 0x000fe80000100800 */
[----:B------:R-:W-:Y:S01]  /*0310*/  STL [R1+0x124], RZ ;  /* 0x000124ff01007387 */ /* 0x000fe20000100800 */
[----:B0-----:R-:W-:-:S03]  /*0320*/  IMAD.MOV.U32 R6, RZ, RZ, RZ ;  /* 0x000000ffff067224 */ /* 0x001fc600078e00ff */
[----:B------:R-:W-:Y:S04]  /*0330*/  STL [R1+0x128], RZ ;  /* 0x000128ff01007387 */ /* 0x000fe80000100800 */
[----:B------:R-:W-:Y:S01]  /*0340*/  STL [R1+0x12c], RZ ;  /* 0x00012cff01007387 */ /* 0x000fe20000100800 */
[----:B---3--:R-:W-:-:S03]  /*0350*/  IMAD.MOV R8, RZ, RZ, -R7 ;  /* 0x000000ffff087224 */ /* 0x008fc600078e0a07 */
[----:B------:R-:W-:Y:S01]  /*0360*/  STL [R1+0x110], RZ ;  /* 0x000110ff01007387 */ /* 0x000fe20000100800 */
[----:B------:R-:W-:Y:S02]  /*0370*/  IMAD R11, R8, R9, RZ ;  /* 0x00000009080b7224 */ /* 0x000fe400078e02ff */
[----:B------:R-:W-:Y:S01]  /*0380*/  IMAD.MOV.U32 R8, RZ, RZ, R10 ;  /* 0x000000ffff087224 */ /* 0x000fe200078e000a */
[----:B------:R-:W-:Y:S01]  /*0390*/  STL [R1+0x114], RZ ;  /* 0x000114ff01007387 */ /* 0x000fe20000100800 */
[----:B------:R-:W-:-:S03]  /*03a0*/  IMAD.HI.U32 R7, R7, R11, R6 ;  /* 0x0000000b07077227 */ /* 0x000fc600078e0006 */
[----:B------:R-:W-:Y:S03]  /*03b0*/  STL [R1+0x118], RZ ;  /* 0x000118ff01007387 */ /* 0x000fe60000100800 */
[----:B------:R-:W-:Y:S01]  /*03c0*/  IMAD.HI.U32 R7, R7, R8, RZ ;  /* 0x0000000807077227 */ /* 0x000fe200078e00ff */
[----:B------:R-:W-:Y:S03]  /*03d0*/  STL [R1+0x11c], RZ ;  /* 0x00011cff01007387 */ /* 0x000fe60000100800 */
[----:B------:R-:W-:Y:S01]  /*03e0*/  IMAD R4, R7, R4, R8 ;  /* 0x0000000407047224 */ /* 0x000fe200078e0208 */
[----:B------:R-:W-:Y:S04]  /*03f0*/  STL [R1+0x100], RZ ;  /* 0x000100ff01007387 */ /* 0x000fe80000100800 */
[----:B------:R-:W-:Y:S01]  /*0400*/  ISETP.GT.U32.AND P1, PT, R9, R4, PT ;  /* 0x000000040900720c */ /* 0x000fe20003f24070 */
[----:B------:R-:W-:Y:S04]  /*0410*/  STL [R1+0x104], RZ ;  /* 0x000104ff01007387 */ /* 0x000fe80000100800 */
[----:B------:R-:W-:Y:S04]  /*0420*/  STL [R1+0x108], RZ ;  /* 0x000108ff01007387 */ /* 0x000fe80000100800 */
[----:B------:R-:W-:Y:S04]  /*0430*/  STL [R1+0x10c], RZ ;  /* 0x00010cff01007387 */ /* 0x000fe80000100800 */
[----:B------:R-:W-:Y:S01]  /*0440*/  @!P1 IMAD.IADD R4, R4, 0x1, -R9 ;  /* 0x0000000104049824 */ /* 0x000fe200078e0a09 */
[----:B------:R-:W-:Y:S01]  /*0450*/  STL [R1+0xf0], RZ ;  /* 0x0000f0ff01007387 */ /* 0x000fe20000100800 */
[----:B------:R-:W-:Y:S01]  /*0460*/  @!P1 VIADD R7, R7, 0x1 ;  /* 0x0000000107079836 */ /* 0x000fe20000000000 */
[----:B------:R-:W-:-:S02]  /*0470*/  ISETP.NE.AND P1, PT, R0, RZ, PT ;  /* 0x000000ff0000720c */ /* 0x000fc40003f25270 */
[----:B------:R-:W-:Y:S01]  /*0480*/  ISETP.GE.U32.AND P0, PT, R4, R9, PT ;  /* 0x000000090400720c */ /* 0x000fe20003f06070 */
[----:B------:R-:W-:Y:S01]  /*0490*/  STL [R1+0xf4], RZ ;  /* 0x0000f4ff01007387 */ /* 0x000fe20000100800 */
[----:B------:R-:W-:-:S03]  /*04a0*/  LOP3.LUT R4, R5, R0, RZ, 0x3c, !PT ;  /* 0x0000000005047212 */ /* 0x000fc600078e3cff */
[----:B------:R-:W-:Y:S01]  /*04b0*/  STL [R1+0xf8], RZ ;  /* 0x0000f8ff01007387 */ /* 0x000fe20000100800 */
[----:B------:R-:W-:Y:S01]  /*04c0*/  ISETP.GE.AND P2, PT, R4, RZ, PT ;  /* 0x000000ff0400720c */ /* 0x000fe20003f46270 */
[----:B------:R-:W-:Y:S02]  /*04d0*/  VIADD R4, R2, 0x3f ;  /* 0x0000003f02047836 */ /* 0x000fe40000000000 */
[----:B------:R-:W-:Y:S04]  /*04e0*/  STL [R1+0xfc], RZ ;  /* 0x0000fcff01007387 */ /* 0x000fe80000100800 */
[----:B------:R-:W-:Y:S01]  /*04f0*/  @P0 VIADD R7, R7, 0x1 ;  /* 0x0000000107070836 */ /* 0x000fe20000000000 */
[----:B------:R-:W-:Y:S03]  /*0500*/  STL [R1+0xe0], RZ ;  /* 0x0000e0ff01007387 */ /* 0x000fe60000100800 */
[----:B------:R-:W-:Y:S01]  /*0510*/  IMAD.MOV.U32 R6, RZ, RZ, R7 ;  /* 0x000000ffff067224 */ /* 0x000fe200078e0007 */
[----:B------:R-:W-:Y:S01]  /*0520*/  SHF.R.S32.HI R7, RZ, 0x1f, R4 ;  /* 0x0000001fff077819 */ /* 0x000fe20000011404 */
[----:B------:R-:W-:Y:S02]  /*0530*/  STL [R1+0xe4], RZ ;  /* 0x0000e4ff01007387 */ /* 0x000fe40000100800 */
[----:B------:R-:W-:Y:S01]  /*0540*/  @!P2 IMAD.MOV R6, RZ, RZ, -R6 ;  /* 0x000000ffff06a224 */ /* 0x000fe200078e0a06 */
[----:B------:R-:W-:Y:S01]  /*0550*/  @!P1 LOP3.LUT R6, RZ, R0, RZ, 0x33, !PT ;  /* 0x00000000ff069212 */ /* 0x000fe200078e33ff */
[----:B------:R-:W-:Y:S01]  /*0560*/  STL [R1+0xe8], RZ ;  /* 0x0000e8ff01007387 */ /* 0x000fe20000100800 */
[----:B------:R-:W-:-:S03]  /*0570*/  LEA.HI R7, R7, R4, RZ, 0x6 ;  /* 0x0000000407077211 */ /* 0x000fc600078f30ff */
[----:B------:R-:W-:Y:S01]  /*0580*/  IMAD.SHL.U32 R28, R6, 0x8, RZ ;  /* 0x00000008061c7824 */ /* 0x000fe200078e00ff */
[----:B------:R-:W-:Y:S01]  /*0590*/  STL [R1+0xec], RZ ;  /* 0x0000ecff01007387 */ /* 0x000fe20000100800 */
[----:B------:R-:W-:-:S03]  /*05a0*/  IMAD.MOV R6, RZ, RZ, -R6 ;  /* 0x000000ffff067224 */ /* 0x000fc600078e0a06 */
[----:B------:R-:W-:Y:S01]  /*05b0*/  LEA.HI.SX32 R4, R7, -R28, 0x1a ;  /* 0x8000001c07047211 */ /* 0x000fe200078fd2ff */
[----:B------:R-:W-:Y:S01]  /*05c0*/  IMAD R11, R0, R6, R5 ;  /* 0x00000006000b7224 */ /* 0x000fe200078e0205 */
[----:B------:R-:W-:Y:S01]  /*05d0*/  STL [R1+0xd0], RZ ;  /* 0x0000d0ff01007387 */ /* 0x000fe20000100800 */
[----:B------:R-:W-:Y:S01]  /*05e0*/  IMAD.MOV.U32 R6, RZ, RZ, RZ ;  /* 0x000000ffff067224 */ /* 0x000fe200078e00ff */
[----:B------:R-:W-:Y:S02]  /*05f0*/  VIMNMX R4, PT, PT, R4, 0x8, PT ;  /* 0x0000000804047848 */ /* 0x000fe40003fe0100 */
[----:B------:R-:W-:Y:S02]  /*0600*/  STL [R1+0xd4], RZ ;  /* 0x0000d4ff01007387 */ /* 0x000fe40000100800 */
[-C--:B------:R-:W-:Y:S02]  /*0610*/  IABS R10, R4.reuse ;  /* 0x00000004000a7213 */ /* 0x080fe40000000000 */
[----:B------:R-:W-:Y:S01]  /*0620*/  STL [R1+0xd8], RZ ;  /* 0x0000d8ff01007387 */ /* 0x000fe20000100800 */
[----:B------:R-:W-:Y:S01]  /*0630*/  IABS R0, R4 ;  /* 0x0000000400007213 */ /* 0x000fe20000000000 */
[----:B------:R-:W0:Y:S02]  /*0640*/  I2F.RP R8, R10 ;  /* 0x0000000a00087306 */ /* 0x000e240000209400 */
[----:B------:R-:W-:Y:S04]  /*0650*/  STL [R1+0xdc], RZ ;  /* 0x0000dcff01007387 */ /* 0x000fe80000100800 */
[----:B------:R-:W-:Y:S04]  /*0660*/  STL [R1+0xc0], RZ ;  /* 0x0000c0ff01007387 */ /* 0x000fe80000100800 */
[----:B------:R-:W-:Y:S04]  /*0670*/  STL [R1+0xc4], RZ ;  /* 0x0000c4ff01007387 */ /* 0x000fe80000100800 */
[----:B------:R-:W-:Y:S01]  /*0680*/  STL [R1+0xc8], RZ ;  /* 0x0000c8ff01007387 */ /* 0x000fe20000100800 */
[----:B0-----:R-:W0:Y:S03]  /*0690*/  MUFU.RCP R8, R8 ;  /* 0x0000000800087308 */ /* 0x001e260000001000 */
[----:B------:R-:W-:Y:S04]  /*06a0*/  STL [R1+0xcc], RZ ;  /* 0x0000ccff01007387 */ /* 0x000fe80000100800 */
[----:B------:R-:W-:Y:S04]  /*06b0*/  STL [R1+0xb0], RZ ;  /* 0x0000b0ff01007387 */ /* 0x000fe80000100800 */
[----:B------:R-:W-:Y:S04]  /*06c0*/  STL [R1+0xb4], RZ ;  /* 0x0000b4ff01007387 */ /* 0x000fe80000100800 */
[----:B------:R-:W-:Y:S01]  /*06d0*/  STL [R1+0xb8], RZ ;  /* 0x0000b8ff01007387 */ /* 0x000fe20000100800 */
[----:B0-----:R-:W-:-:S03]  /*06e0*/  VIADD R7, R8, 0xffffffe ;  /* 0x0ffffffe08077836 */ /* 0x001fc60000000000 */
[----:B------:R-:W-:Y:S03]  /*06f0*/  STL [R1+0xbc], RZ ;  /* 0x0000bcff01007387 */ /* 0x000fe60000100800 */
[----:B------:R-:W0:Y:S01]  /*0700*/  F2I.FTZ.U32.TRUNC.NTZ R7, R7 ;  /* 0x0000000700077305 */ /* 0x000e22000021f000 */
[----:B------:R-:W-:Y:S04]  /*0710*/  STL [R1+0xa0], RZ ;  /* 0x0000a0ff01007387 */ /* 0x000fe80000100800 */
[----:B------:R-:W-:Y:S04]  /*0720*/  STL [R1+0xa4], RZ ;  /* 0x0000a4ff01007387 */ /* 0x000fe80000100800 */
[----:B------:R-:W-:Y:S04]  /*0730*/  STL [R1+0xa8], RZ ;  /* 0x0000a8ff01007387 */ /* 0x000fe80000100800 */
[----:B------:R-:W-:Y:S01]  /*0740*/  STL [R1+0xac], RZ ;  /* 0x0000acff01007387 */ /* 0x000fe20000100800 */
[----:B0-----:R-:W-:-:S03]  /*0750*/  IMAD.MOV R9, RZ, RZ, -R7 ;  /* 0x000000ffff097224 */ /* 0x001fc600078e0a07 */
[----:B------:R-:W-:Y:S01]  /*0760*/  STL [R1+0x90], RZ ;  /* 0x000090ff01007387 */ /* 0x000fe20000100800 */
[----:B------:R-:W-:Y:S01]  /*0770*/  IMAD.MOV.U32 R5, RZ, RZ, R9 ;  /* 0x000000ffff057224 */ /* 0x000fe200078e0009 */
[----:B------:R-:W-:Y:S02]  /*0780*/  IABS R9, R11 ;  /* 0x0000000b00097213 */ /* 0x000fe40000000000 */
[----:B------:R-:W-:Y:S01]  /*0790*/  STL [R1+0x94], RZ ;  /* 0x000094ff01007387 */ /* 0x000fe20000100800 */
[----:B------:R-:W-:-:S03]  /*07a0*/  IMAD R5, R5, R10, RZ ;  /* 0x0000000a05057224 */ /* 0x000fc600078e02ff */
[----:B------:R-:W-:Y:S01]  /*07b0*/  STL [R1+0x98], RZ ;  /* 0x000098ff01007387 */ /* 0x000fe20000100800 */
[----:B------:R-:W-:-:S03]  /*07c0*/  IMAD.HI.U32 R6, R7, R5, R6 ;  /* 0x0000000507067227 */ /* 0x000fc600078e0006 */
[----:B------:R-:W-:Y:S01]  /*07d0*/  STL [R1+0x9c], RZ ;  /* 0x00009cff01007387 */ /* 0x000fe20000100800 */
[----:B------:R-:W-:Y:S02]  /*07e0*/  IMAD.MOV R5, RZ, RZ, -R0 ;  /* 0x000000ffff057224 */ /* 0x000fe400078e0a00 */
[----:B------:R-:W-:Y:S01]  /*07f0*/  IMAD.HI.U32 R0, R6, R9, RZ ;  /* 0x0000000906007227 */ /* 0x000fe200078e00ff */
[----:B------:R-:W-:Y:S01]  /*0800*/  STL [R1+0x80], RZ ;  /* 0x000080ff01007387 */ /* 0x000fe20000100800 */
[----:B------:R-:W-:Y:S02]  /*0810*/  CS2R R6, SRZ ;  /* 0x0000000000067805 */ /* 0x000fe4000001ff00 */
[----:B------:R-:W-:Y:S01]  /*0820*/  IMAD R5, R0, R5, R9 ;  /* 0x0000000500057224 */ /* 0x000fe200078e0209 */
[----:B------:R-:W-:Y:S01]  /*0830*/  STL [R1+0x84], RZ ;  /* 0x000084ff01007387 */ /* 0x000fe20000100800 */
[----:B------:R-:W-:-:S03]  /*0840*/  CS2R R8, SRZ ;  /* 0x0000000000087805 */ /* 0x000fc6000001ff00 */
[----:B------:R-:W-:Y:S01]  /*0850*/  ISETP.GT.U32.AND P1, PT, R10, R5, PT ;  /* 0x000000050a00720c */ /* 0x000fe20003f24070 */
[----:B------:R-:W-:Y:S04]  /*0860*/  STL [R1+0x88], RZ ;  /* 0x000088ff01007387 */ /* 0x000fe80000100800 */
[----:B------:R-:W-:Y:S04]  /*0870*/  STL [R1+0x8c], RZ ;  /* 0x00008cff01007387 */ /* 0x000fe80000100800 */
[----:B------:R-:W-:Y:S04]  /*0880*/  STL [R1+0x70], RZ ;  /* 0x000070ff01007387 */ /* 0x000fe80000100800 */
[----:B------:R-:W-:Y:S01]  /*0890*/  STL [R1+0x74], RZ ;  /* 0x000074ff01007387 */ /* 0x000fe20000100800 */
[----:B------:R-:W-:-:S02]  /*08a0*/  @!P1 IMAD.IADD R5, R5, 0x1, -R10 ;  /* 0x0000000105059824 */ /* 0x000fc400078e0a0a */
[----:B------:R-:W-:Y:S01]  /*08b0*/  @!P1 VIADD R0, R0, 0x1 ;  /* 0x0000000100009836 */ /* 0x000fe20000000000 */
[----:B------:R-:W-:Y:S01]  /*08c0*/  STL [R1+0x78], RZ ;  /* 0x000078ff01007387 */ /* 0x000fe20000100800 */
[----:B------:R-:W-:Y:S02]  /*08d0*/  ISETP.NE.AND P1, PT, R4, RZ, PT ;  /* 0x000000ff0400720c */ /* 0x000fe40003f25270 */
[----:B------:R-:W-:Y:S01]  /*08e0*/  ISETP.GE.U32.AND P0, PT, R5, R10, PT ;  /* 0x0000000a0500720c */ /* 0x000fe20003f06070 */
[----:B------:R-:W-:Y:S01]  /*08f0*/  STL [R1+0x7c], RZ ;  /* 0x00007cff01007387 */ /* 0x000fe20000100800 */
[----:B------:R-:W-:-:S03]  /*0900*/  LOP3.LUT R5, R11, R4, RZ, 0x3c, !PT ;  /* 0x000000040b057212 */ /* 0x000fc600078e3cff */
[----:B------:R-:W-:Y:S01]  /*0910*/  STL [R1+0x60], RZ ;  /* 0x000060ff01007387 */ /* 0x000fe20000100800 */
[----:B------:R-:W-:-:S03]  /*0920*/  ISETP.GE.AND P2, PT, R5, RZ, PT ;  /* 0x000000ff0500720c */ /* 0x000fc60003f46270 */
[----:B------:R-:W-:Y:S04]  /*0930*/  STL [R1+0x64], RZ ;  /* 0x000064ff01007387 */ /* 0x000fe80000100800 */
[----:B------:R-:W-:Y:S01]  /*0940*/  STL [R1+0x68], RZ ;  /* 0x000068ff01007387 */ /* 0x000fe20000100800 */
[----:B------:R-:W-:-:S03]  /*0950*/  @P0 VIADD R0, R0, 0x1 ;  /* 0x0000000100000836 */ /* 0x000fc60000000000 */
[----:B------:R-:W-:Y:S02]  /*0960*/  STL [R1+0x6c], RZ ;  /* 0x00006cff01007387 */ /* 0x000fe40000100800 */
[----:B------:R-:W-:Y:S01]  /*0970*/  @!P2 IMAD.MOV R0, RZ, RZ, -R0 ;  /* 0x000000ffff00a224 */ /* 0x000fe200078e0a00 */
[----:B------:R-:W-:Y:S01]  /*0980*/  @!P1 LOP3.LUT R0, RZ, R4, RZ, 0x33, !PT ;  /* 0x00000004ff009212 */ /* 0x000fe200078e33ff */
[----:B------:R-:W-:Y:S04]  /*0990*/  STL [R1+0x50], RZ ;  /* 0x000050ff01007387 */ /* 0x000fe80000100800 */
[----:B------:R-:W-:Y:S01]  /*09a0*/  STL [R1+0x54], RZ ;  /* 0x000054ff01007387 */ /* 0x000fe20000100800 */
[----:B-1----:R-:W-:Y:S02]  /*09b0*/  IMAD.SHL.U32 R3, R0, 0x100, RZ ;  /* 0x0000010000037824 */ /* 0x002fe400078e00ff */
[----:B------:R-:W-:Y:S01]  /*09c0*/  IMAD.MOV R5, RZ, RZ, -R0 ;  /* 0x000000ffff057224 */ /* 0x000fe200078e0a00 */
[----:B------:R-:W-:Y:S01]  /*09d0*/  STL [R1+0x58], RZ ;  /* 0x000058ff01007387 */ /* 0x000fe20000100800 */
[----:B--2---:R-:W-:-:S02]  /*09e0*/  VIADD R2, R3, 0x1 ;  /* 0x0000000103027836 */ /* 0x004fc40000000000 */
[C---:B------:R-:W-:Y:S01]  /*09f0*/  VIADD R0, R3.reuse, 0x2 ;  /* 0x0000000203007836 */ /* 0x040fe20000000000 */
[----:B------:R-:W-:Y:S01]  /*0a00*/  STL [R1+0x5c], RZ ;  /* 0x00005cff01007387 */ /* 0x000fe20000100800 */
[----:B------:R-:W-:Y:S01]  /*0a10*/  IMAD R5, R4, R5, R11 ;  /* 0x0000000504057224 */ /* 0x000fe200078e020b */
[----:B------:R-:W-:Y:S02]  /*0a20*/  CS2R R10, SRZ ;  /* 0x00000000000a7805 */ /* 0x000fe4000001ff00 */
[----:B------:R-:W-:Y:S01]  /*0a30*/  STL [R1+0x40], RZ ;  /* 0x000040ff01007387 */ /* 0x000fe20000100800 */
[----:B------:R-:W-:Y:S01]  /*0a40*/  IMAD.IADD R28, R28, 0x1, R5 ;  /* 0x000000011c1c7824 */ /* 0x000fe200078e0205 */
[----:B------:R-:W-:Y:S02]  /*0a50*/  CS2R R4, SRZ ;  /* 0x0000000000047805 */ /* 0x000fe4000001ff00 */
[----:B------:R-:W-:Y:S04]  /*0a60*/  STL [R1+0x44], RZ ;  /* 0x000044ff01007387 */ /* 0x000fe80000100800 */
        /* <DEDUP_REMOVED lines=14> */
[----:B------:R-:W-:Y:S04]  /*0b50*/  STL [R1], RZ ;  /* 0x000000ff01007387 */ /* 0x000fe80000100800 */
        /* <DEDUP_REMOVED lines=19> */
[----:B------:R-:W-:Y:S04]  /*0c90*/  STL [R1+0x688], R3 ;  /* 0x0006880301007387 */ /* 0x000fe80000100800 */
[----:B------:R0:W-:Y:S04]  /*0ca0*/  STL [R1+0x694], R2 ;  /* 0x0006940201007387 */ /* 0x0001e80000100800 */
[----:B------:R1:W-:Y:S01]  /*0cb0*/  STL [R1+0x690], R0 ;  /* 0x0006900001007387 */ /* 0x0003e20000100800 */
[----:B0-----:R-:W-:-:S02]  /*0cc0*/  VIADD R2, R3, 0x3 ;  /* 0x0000000303027836 */ /* 0x001fc40000000000 */
[----:B-1----:R-:W-:-:S03]  /*0cd0*/  VIADD R0, R3, 0x4 ;  /* 0x0000000403007836 */ /* 0x002fc60000000000 */
[----:B------:R0:W-:Y:S04]  /*0ce0*/  STL [R1+0x68c], R2 ;  /* 0x00068c0201007387 */ /* 0x0001e80000100800 */
[----:B------:R1:W-:Y:S01]  /*0cf0*/  STL [R1+0x684], R0 ;  /* 0x0006840001007387 */ /* 0x0003e20000100800 */
[C---:B0-----:R-:W-:Y:S02]  /*0d00*/  VIADD R2, R3.reuse, 0x5 ;  /* 0x0000000503027836 */ /* 0x041fe40000000000 */
[----:B-1----:R-:W-:-:S03]  /*0d10*/  VIADD R0, R3, 0x6 ;  /* 0x0000000603007836 */ /* 0x002fc60000000000 */
[----:B------:R0:W-:Y:S04]  /*0d20*/  STL [R1+0x680], R2 ;  /* 0x0006800201007387 */ /* 0x0001e80000100800 */
[----:B------:R1:W-:Y:S01]  /*0d30*/  STL [R1+0x67c], R0 ;  /* 0x00067c0001007387 */ /* 0x0003e20000100800 */
[C---:B0-----:R-:W-:Y:S01]  /*0d40*/  IADD3 R2, PT, PT, R3.reuse, 0x7, RZ ;  /* 0x0000000703027810 */ /* 0x041fe20007ffe0ff */
[----:B-1----:R-:W-:-:S04]  /*0d50*/  VIADD R0, R3, 0x8 ;  /* 0x0000000803007836 */ /* 0x002fc80000000000 */
[----:B------:R0:W-:Y:S04]  /*0d60*/  STL [R1+0x678], R2 ;  /* 0x0006780201007387 */ /* 0x0001e80000100800 */
[----:B------:R1:W-:Y:S01]  /*0d70*/  STL [R1+0x674], R0 ;  /* 0x0006740001007387 */ /* 0x0003e20000100800 */
[C---:B0-----:R-:W-:Y:S02]  /*0d80*/  VIADD R2, R3.reuse, 0x9 ;  /* 0x0000000903027836 */ /* 0x041fe40000000000 */
[----:B-1----:R-:W-:-:S03]  /*0d90*/  VIADD R0, R3, 0xa ;  /* 0x0000000a03007836 */ /* 0x002fc60000000000 */
        /* <DEDUP_REMOVED lines=87> */
[----:B------:R-:W-:Y:S02]  /*1310*/  IMAD R28, R28, 0x40, R29 ;  /* 0x000000401c1c7824 */ /* 0x000fe400078e021d */
[C---:B-1----:R-:W-:Y:S01]  /*1320*/  VIADD R0, R3.reuse, 0x36 ;  /* 0x0000003603007836 */ /* 0x042fe20000000000 */
[----:B------:R0:W-:Y:S02]  /*1330*/  STL [R1+0x5c0], R2 ;  /* 0x0005c00201007387 */ /* 0x0001e40000100800 */
[----:B0-----:R-:W-:-:S05]  /*1340*/  VIADD R2, R3, 0x37 ;  /* 0x0000003703027836 */ /* 0x001fca0000000000 */
        /* <DEDUP_REMOVED lines=39> */
[----:B0-----:R-:W-:-:S05]  /*15c0*/  IADD3 R2, PT, PT, R3, 0x4b, RZ ;  /* 0x0000004b03027810 */ /* 0x001fca0007ffe0ff */
        /* <DEDUP_REMOVED lines=306> */
[----:B------:R0:W-:Y:S01]  /*28f0*/  STL [R1+0x204], R2 ;  /* 0x0002040201007387 */ /* 0x0001e20000100800 */
[C---:B------:R-:W-:Y:S02]  /*2900*/  VIADD R29, R3.reuse, 0xe6 ;  /* 0x000000e6031d7836 */ /* 0x040fe40000000000 */
[----:B0-----:R-:W-:-:S05]  /*2910*/  VIADD R2, R3, 0xe5 ;  /* 0x000000e503027836 */ /* 0x001fca0000000000 */
[----:B------:R0:W-:Y:S04]  /*2920*/  STL [R1+0x200], R2 ;  /* 0x0002000201007387 */ /* 0x0001e80000100800 */
[----:B0-----:R0:W5:Y:S04]  /*2930*/  LDL.LU R2, [R1+0x1ed0] ;  /* 0x001ed00001027983 */ /* 0x0011680000300800 */
[----:B------:R1:W-:Y:S04]  /*2940*/  STL [R1+0x1ec8], R28 ;  /* 0x001ec81c01007387 */ /* 0x0003e80000100800 */
[----:B------:R2:W-:Y:S01]  /*2950*/  STL [R1+0x1fc], R29 ;  /* 0x0001fc1d01007387 */ /* 0x0005e20000100800 */
[----:B-1----:R-:W-:-:S02]  /*2960*/  VIADD R28, R3, 0xe7 ;  /* 0x000000e7031c7836 */ /* 0x002fc40000000000 */
[----:B--2---:R-:W-:-:S03]  /*2970*/  VIADD R29, R3, 0xe8 ;  /* 0x000000e8031d7836 */ /* 0x004fc60000000000 */
[----:B------:R1:W-:Y:S04]  /*2980*/  STL [R1+0x1f8], R28 ;  /* 0x0001f81c01007387 */ /* 0x0003e80000100800 */
[----:B------:R2:W-:Y:S01]  /*2990*/  STL [R1+0x1f4], R29 ;  /* 0x0001f41d01007387 */ /* 0x0005e20000100800 */
[C---:B-1----:R-:W-:Y:S02]  /*29a0*/  VIADD R28, R3.reuse, 0xe9 ;  /* 0x000000e9031c7836 */ /* 0x042fe40000000000 */
        /* <DEDUP_REMOVED lines=19> */
[C---:B-1----:R-:W-:Y:S01]  /*2ae0*/  VIADD R28, R3.reuse, 0xf3 ;  /* 0x000000f3031c7836 */ /* 0x042fe20000000000 */
[----:B--2---:R-:W-:-:S04]  /*2af0*/  IADD3 R29, PT, PT, R3, 0xf4, RZ ;  /* 0x000000f4031d7810 */ /* 0x004fc80007ffe0ff */
        /* <DEDUP_REMOVED lines=20> */
[----:B------:R1:W-:Y:S02]  /*2c40*/  STL [R1+0x1a0], R28 ;  /* 0x0001a01c01007387 */ /* 0x0003e40000100800 */
[----:B-1----:R-:W-:Y:S02]  /*2c50*/  VIADD R28, R3, 0xff ;  /* 0x000000ff031c7836 */ /* 0x002fe40000000000 */
[----:B------:R0:W5:Y:S01]  /*2c60*/  LDL.LU R3, [R1+0x1ecc] ;  /* 0x001ecc0001037983 */ /* 0x0001620000300800 */
[----:B----4-:R-:W-:Y:S05]  /*2c70*/  BRA.U !UP0, `(.L_x_0) ;  /* 0x0000075908ac7547 */ /* 0x010fea000b800000 */
[----:B------:R-:W2:Y:S01]  /*2c80*/  LDL.LU R15, [R1+0x55c] ;  /* 0x00055c00010f7983 */ /* 0x000ea20000300800 */
[----:B------:R-:W-:Y:S01]  /*2c90*/  ISETP.GE.AND P4, PT, R28, RZ, PT ;  /* 0x000000ff1c00720c */ /* 0x000fe20003f86270 */
[----:B------:R-:W1:Y:S02]  /*2ca0*/  LDCU.128 UR12, c[0x0][0x380] ;  /* 0x00007000ff0c77ac */ /* 0x000e640008000c00 */
[----:B------:R-:W3:Y:S01]  /*2cb0*/  LDL.LU R16, [R1+0x35c] ;  /* 0x00035c0001107983 */ /* 0x000ee20000300800 */
[----:B------:R-:W-:Y:S01]  /*2cc0*/  ISETP.GE.AND P2, PT, R29, RZ, PT ;  /* 0x000000ff1d00720c */ /* 0x000fe20003f46270 */
[----:B------:R-:W4:Y:S02]  /*2cd0*/  LDCU UR6, c[0x0][0x3a4] ;  /* 0x00007480ff0677ac */ /* 0x000f240008000800 */
[----:B------:R-:W3:Y:S01]  /*2ce0*/  LDL.LU R18, [R1+0x630] ;  /* 0x0006300001127983 */ /* 0x000ee20000300800 */
[----:B-----5:R-:W-:Y:S01]  /*2cf0*/  ISETP.NE.AND P6, PT, R2, RZ, PT ;  /* 0x000000ff0200720c */ /* 0x020fe20003fc5270 */
[----:B------:R-:W0:Y:S02]  /*2d00*/  LDCU UR7, c[0x0][0x3b0] ;  /* 0x00007600ff0777ac */ /* 0x000e240008000800 */
[----:B------:R-:W3:Y:S04]  /*2d10*/  LDL R17, [R1+0x598] ;  /* 0x0005980001117983 */ /* 0x000ee80000100800 */
[----:B------:R-:W3:Y:S04]  /*2d20*/  LDL.LU R19, [R1+0x5c4] ;  /* 0x0005c40001137983 */ /* 0x000ee80000300800 */
[----:B------:R-:W3:Y:S04]  /*2d30*/  LDL.LU R4, [R1+0x5b8] ;  /* 0x0005b80001047983 */ /* 0x000ee80000300800 */
[----:B------:R-:W3:Y:S04]  /*2d40*/  LDL.LU R5, [R1+0x514] ;  /* 0x0005140001057983 */ /* 0x000ee80000300800 */
[----:B------:R-:W3:Y:S04]  /*2d50*/  LDL.LU R8, [R1+0x634] ;  /* 0x0006340001087983 */ /* 0x000ee80000300800 */
[----:B------:R-:W3:Y:S04]  /*2d60*/  LDL.LU R6, [R1+0x380] ;  /* 0x0003800001067983 */ /* 0x000ee80000300800 */
[----:B------:R-:W3:Y:S04]  /*2d70*/  LDL.LU R7, [R1+0x588] ;  /* 0x0005880001077983 */ /* 0x000ee80000300800 */
[----:B------:R-:W3:Y:S04]  /*2d80*/  LDL.LU R9, [R1+0x2ec] ;  /* 0x0002ec0001097983 */ /* 0x000ee80000300800 */
[----:B------:R-:W3:Y:S04]  /*2d90*/  LDL R10, [R1+0x59c] ;  /* 0x00059c00010a7983 */ /* 0x000ee80000100800 */
[----:B------:R-:W3:Y:S04]  /*2da0*/  LDL.LU R11, [R1+0x5c0] ;  /* 0x0005c000010b7983 */ /* 0x000ee80000300800 */
[----:B------:R-:W3:Y:S01]  /*2db0*/  LDL.LU R12, [R1+0x3b4] ;  /* 0x0003b400010c7983 */ /* 0x000ee20000300800 */
[----:B--2---:R-:W-:-:S03]  /*2dc0*/  IMAD.MOV.U32 R27, RZ, RZ, R15 ;  /* 0x000000ffff1b7224 */ /* 0x004fc600078e000f */
[----:B---3--:R2:W-:Y:S04]  /*2dd0*/  STL [R1+0x21bc], R12 ;  /* 0x0021bc0c01007387 */ /* 0x0085e80000100800 */
[----:B--2---:R-:W2:Y:S01]  /*2de0*/  LDL R12, [R1+0x1ec8] ;  /* 0x001ec800010c7983 */ /* 0x004ea20000100800 */
[----:B------:R-:W-:Y:S02]  /*2df0*/  IMAD.MOV.U32 R24, RZ, RZ, R17 ;  /* 0x000000ffff187224 */ /* 0x000fe400078e0011 */
[----:B------:R-:W-:Y:S01]  /*2e00*/  IMAD.MOV.U32 R17, RZ, RZ, R19 ;  /* 0x000000ffff117224 */ /* 0x000fe200078e0013 */
[----:B------:R3:W-:Y:S01]  /*2e10*/  STL [R1+0x21c0], R27 ;  /* 0x0021c01b01007387 */ /* 0x0007e20000100800 */
[----:B------:R-:W-:Y:S02]  /*2e20*/  IMAD.MOV.U32 R19, RZ, RZ, R8 ;  /* 0x000000ffff137224 */ /* 0x000fe400078e0008 */
[----:B------:R-:W-:-:S02]  /*2e30*/  IMAD.MOV.U32 R25, RZ, RZ, R4 ;  /* 0x000000ffff197224 */ /* 0x000fc400078e0004 */
[----:B------:R-:W-:Y:S02]  /*2e40*/  IMAD.MOV.U32 R23, RZ, RZ, R16 ;  /* 0x000000ffff177224 */ /* 0x000fe400078e0010 */
[----:B------:R-:W-:Y:S01]  /*2e50*/  IMAD.MOV.U32 R20, RZ, RZ, R5 ;  /* 0x000000ffff147224 */ /* 0x000fe200078e0005 */
[----:B---3--:R-:W3:Y:S01]  /*2e60*/  LDL.LU R27, [R1+0x1a0] ;  /* 0x0001a000011b7983 */ /* 0x008ee20000300800 */
[----:B------:R-:W-:Y:S01]  /*2e70*/  IABS R8, R2 ;  /* 0x0000000200087213 */ /* 0x000fe20000000000 */
[----:B------:R-:W-:Y:S02]  /*2e80*/  IMAD.MOV.U32 R16, RZ, RZ, R0 ;  /* 0x000000ffff107224 */ /* 0x000fe400078e0000 */
[----:B------:R-:W-:Y:S01]  /*2e90*/  IMAD.MOV.U32 R22, RZ, RZ, R7 ;  /* 0x000000ffff167224 */ /* 0x000fe200078e0007 */
[----:B------:R-:W0:Y:S01]  /*2ea0*/  I2F.RP R4, R8 ;  /* 0x0000000800047306 */ /* 0x000e220000209400 */
[----:B------:R-:W-:Y:S01]  /*2eb0*/  IABS R0, R3 ;  /* 0x0000000300007213 */ /* 0x000fe20000000000 */
[----:B------:R-:W3:Y:S06]  /*2ec0*/  LDL R13, [R1+0x1b0] ;  /* 0x0001b000010d7983 */ /* 0x000eec0000100800 */
[----:B------:R-:W1:Y:S08]  /*2ed0*/  I2F.RP R7, R0 ;  /* 0x0000000000077306 */ /* 0x000e700000209400 */
[----:B0-----:R-:W0:Y:S08]  /*2ee0*/  MUFU.RCP R4, R4 ;  /* 0x0000000400047308 */ /* 0x001e300000001000 */
[----:B-1----:R-:W1:Y:S01]  /*2ef0*/  MUFU.RCP R7, R7 ;  /* 0x0000000700077308 */ /* 0x002e620000001000 */
[----:B0-----:R-:W-:-:S07]  /*2f00*/  VIADD R4, R4, 0xffffffe ;  /* 0x0ffffffe04047836 */ /* 0x001fce0000000000 */
[----:B------:R-:W0:Y:S01]  /*2f10*/  F2I.FTZ.U32.TRUNC.NTZ R5, R4 ;  /* 0x0000000400057305 */ /* 0x000e22000021f000 */
[----:B------:R4:W-:Y:S01]  /*2f20*/  STL [R1+0x20e8], R3 ;  /* 0x0020e80301007387 */ /* 0x0009e20000100800 */
[----:B-1----:R-:W-:Y:S02]  /*2f30*/  VIADD R7, R7, 0xffffffe ;  /* 0x0ffffffe07077836 */ /* 0x002fe40000000000 */
[----:B----4-:R-:W-:-:S04]  /*2f40*/  IMAD.MOV.U32 R3, RZ, RZ, R6 ;  /* 0x000000ffff037224 */ /* 0x010fc800078e0006 */
[----:B------:R-:W1:Y:S01]  /*2f50*/  F2I.FTZ.U32.TRUNC.NTZ R7, R7 ;  /* 0x0000000700077305 */ /* 0x000e62000021f000 */
[----:B0-----:R-:W-:Y:S02]  /*2f60*/  IMAD.MOV R6, RZ, RZ, -R5 ;  /* 0x000000ffff067224 */ /* 0x001fe400078e0a05 */
[----:B------:R-:W-:Y:S02]  /*2f70*/  IMAD.MOV.U32 R4, RZ, RZ, RZ ;  /* 0x000000ffff047224 */ /* 0x000fe400078e00ff */
[----:B------:R-:W-:Y:S02]  /*2f80*/  IMAD R6, R6, R8, RZ ;  /* 0x0000000806067224 */ /* 0x000fe400078e02ff */
[----:B------:R-:W-:Y:S02]  /*2f90*/  IMAD.MOV.U32 R26, RZ, RZ, R9 ;  /* 0x000000ffff1a7224 */ /* 0x000fe400078e0009 */
[----:B------:R-:W-:-:S04]  /*2fa0*/  IMAD.HI.U32 R6, R5, R6, R4 ;  /* 0x0000000605067227 */ /* 0x000fc800078e0004 */
[----:B-1----:R-:W-:-:S04]  /*2fb0*/  IMAD.MOV R5, RZ, RZ, -R7 ;  /* 0x000000ffff057224 */ /* 0x002fc800078e0a07 */
[----:B------:R-:W-:Y:S01]  /*2fc0*/  IMAD R21, R5, R0, RZ ;  /* 0x0000000005157224 */ /* 0x000fe200078e02ff */
[----:B------:R-:W-:Y:S02]  /*2fd0*/  IABS R5, R28 ;  /* 0x0000001c00057213 */ /* 0x000fe40000000000 */
[----:B------:R-:W4:Y:S01]  /*2fe0*/  LDL R28, [R1+0x1ac] ;  /* 0x0001ac00011c7983 */ /* 0x000f220000100800 */
[----:B--2---:R-:W-:-:S05]  /*2ff0*/  IABS R9, R12 ;  /* 0x0000000c00097213 */ /* 0x004fca0000000000 */
[----:B------:R-:W-:-:S04]  /*3000*/  IMAD.HI.U32 R4, R6, R9, RZ ;  /* 0x0000000906047227 */ /* 0x000fc800078e00ff */
[----:B------:R-:W-:Y:S02]  /*3010*/  IMAD.MOV R4, RZ, RZ, -R4 ;  /* 0x000000ffff047224 */ /* 0x000fe400078e0a04 */
[----:B------:R-:W-:Y:S02]  /*3020*/  IMAD.MOV.U32 R6, RZ, RZ, RZ ;  /* 0x000000ffff067224 */ /* 0x000fe400078e00ff */
[C---:B------:R-:W-:Y:S01]  /*3030*/  IMAD R4, R8.reuse, R4, R9 ;  /* 0x0000000408047224 */ /* 0x040fe200078e0209 */
[----:B------:R-:W-:Y:S01]  /*3040*/  IABS R9, R29 ;  /* 0x0000001d00097213 */ /* 0x000fe20000000000 */
[----:B------:R-:W-:Y:S01]  /*3050*/  IMAD.HI.U32 R21, R7, R21, R6 ;  /* 0x0000001507157227 */ /* 0x000fe200078e0006 */
[----:B------:R-:W2:Y:S02]  /*3060*/  LDL R29, [R1+0x1a8] ;  /* 0x0001a800011d7983 */ /* 0x000ea40000100800 */
[----:B------:R-:W-:Y:S01]  /*3070*/  ISETP.GT.U32.AND P0, PT, R8, R4, PT ;  /* 0x000000040800720c */ /* 0x000fe20003f04070 */
[----:B------:R-:W-:-:S02]  /*3080*/  IMAD.MOV.U32 R6, RZ, RZ, R9 ;  /* 0x000000ffff067224 */ /* 0x000fc400078e0009 */
[----:B------:R-:W-:Y:S01]  /*3090*/  IMAD.HI.U32 R9, R21, R5, RZ ;  /* 0x0000000515097227 */ /* 0x000fe200078e00ff */
[----:B---3--:R-:W-:-:S04]  /*30a0*/  IABS R7, R27 ;  /* 0x0000001b00077213 */ /* 0x008fc80000000000 */
[----:B------:R-:W-:-:S05]  /*30b0*/  IADD3 R9, PT, PT, -R9, RZ, RZ ;  /* 0x000000ff09097210 */ /* 0x000fca0007ffe1ff */
[----:B------:R-:W-:Y:S01]  /*30c0*/  @!P0 IMAD.IADD R4, R4, 0x1, -R8 ;  /* 0x0000000104048824 */ /* 0x000fe200078e0a08 */
[----:B------:R-:W-:Y:S01]  /*30d0*/  ISETP.GE.AND P0, PT, R27, RZ, PT ;  /* 0x000000ff1b00720c */ /* 0x000fe20003f06270 */
[----:B------:R-:W-:Y:S01]  /*30e0*/  IMAD R5, R0, R9, R5 ;  /* 0x0000000900057224 */ /* 0x000fe200078e0205 */
[----:B------:R-:W3:Y:S04]  /*30f0*/  LDL.LU R27, [R1+0x21c0] ;  /* 0x0021c000011b7983 */ /* 0x000ee80000300800 */
[----:B------:R-:W2:Y:S01]  /*3100*/  LDL.LU R9, [R1+0x1a4] ;  /* 0x0001a40001097983 */ /* 0x000ea20000300800 */
[----:B------:R-:W-:-:S03]  /*3110*/  ISETP.GE.AND P5, PT, R12, RZ, PT ;  /* 0x000000ff0c00720c */ /* 0x000fc60003fa6270 */
[----:B------:R-:W3:Y:S01]  /*3120*/  LDL.LU R12, [R1+0x21bc] ;  /* 0x0021bc00010c7983 */ /* 0x000ee20000300800 */
[----:B------:R-:W-:Y:S01]  /*3130*/  ISETP.GT.U32.AND P1, PT, R8, R4, PT ;  /* 0x000000040800720c */ /* 0x000fe20003f24070 */
[----:B------:R-:W-:Y:S02]  /*3140*/  IMAD.MOV.U32 R14, RZ, RZ, R10 ;  /* 0x000000ffff0e7224 */ /* 0x000fe400078e000a */
[----:B------:R-:W-:-:S04]  /*3150*/  IMAD.HI.U32 R10, R21, R6, RZ ;  /* 0x00000006150a7227 */ /* 0x000fc800078e00ff */
[----:B------:R-:W-:-:S06]  /*3160*/  IMAD.MOV R10, RZ, RZ, -R10 ;  /* 0x000000ffff0a7224 */ /* 0x000fcc00078e0a0a */
[----:B------:R-:W-:Y:S02]  /*3170*/  @!P1 IMAD.IADD R4, R4, 0x1, -R8 ;  /* 0x0000000104049824 */ /* 0x000fe400078e0a08 */
[----:B------:R-:W-:Y:S02]  /*3180*/  IMAD R6, R0, R10, R6 ;  /* 0x0000000a00067224 */ /* 0x000fe400078e0206 */
[----:B------:R-:W-:Y:S02]  /*3190*/  IMAD.MOV.U32 R15, RZ, RZ, R11 ;  /* 0x000000ffff0f7224 */ /* 0x000fe400078e000b */
[----:B------:R-:W-:-:S04]  /*31a0*/  IMAD.HI.U32 R11, R21, R7, RZ ;  /* 0x00000007150b7227 */ /* 0x000fc800078e00ff */
[----:B------:R-:W-:-:S04]  /*31b0*/  IMAD.MOV R11, RZ, RZ, -R11 ;  /* 0x000000ffff0b7224 */ /* 0x000fc800078e0a0b */
[----:B------:R-:W-:Y:S01]  /*31c0*/  IMAD R7, R0, R11, R7 ;  /* 0x0000000b00077224 */ /* 0x000fe200078e0207 */
[----:B------:R-:W-:Y:S02]  /*31d0*/  IABS R11, R13 ;  /* 0x0000000d000b7213 */ /* 0x000fe40000000000 */
[----:B----4-:R-:W-:Y:S01]  /*31e0*/  IABS R8, R28 ;  /* 0x0000001c00087213 */ /* 0x010fe20000000000 */
[----:B------:R-:W-:-:S04]  /*31f0*/  IMAD.MOV.U32 R28, RZ, RZ, R4 ;  /* 0x000000ffff1c7224 */ /* 0x000fc800078e0004 */
[----:B------:R-:W-:Y:S01]  /*3200*/  @!P5 IMAD.MOV R28, RZ, RZ, -R28 ;  /* 0x000000ffff1cd224 */ /* 0x000fe200078e0a1c */
[----:B------:R-:W-:-:S05]  /*3210*/  @!P6 LOP3.LUT R28, RZ, R2, RZ, 0x33, !PT ;  /* 0x00000002ff1ce212 */ /* 0x000fca00078e33ff */
[----:B------:R0:W-:Y:S02]  /*3220*/  STL [R1+0x490], R28 ;  /* 0x0004901c01007387 */ /* 0x0001e40000100800 */
[----:B0-----:R-:W-:Y:S01]  /*3230*/  IMAD.MOV.U32 R28, RZ, RZ, R3 ;  /* 0x000000ffff1c7224 */ /* 0x001fe200078e0003 */
[----:B--2---:R-:W-:Y:S02]  /*3240*/  ISETP.GE.AND P3, PT, R9, RZ, PT ;  /* 0x000000ff0900720c */ /* 0x004fe40003f66270 */
[----:B------:R-:W-:Y:S02]  /*3250*/  IABS R10, R9 ;  /* 0x00000009000a7213 */ /* 0x000fe40000000000 */
[----:B------:R-:W-:Y:S01]  /*3260*/  IABS R9, R29 ;  /* 0x0000001d00097213 */ /* 0x000fe20000000000 */
[----:B---3--:R-:W-:Y:S01]  /*3270*/  IMAD.MOV.U32 R3, RZ, RZ, R12 ;  /* 0x000000ffff037224 */ /* 0x008fe200078e000c */
[----:B------:R-:W2:Y:S03]  /*3280*/  LDL R29, [R1+0x1bc] ;  /* 0x0001bc00011d7983 */ /* 0x000ea60000100800 */
[----:B------:R-:W-:-:S02]  /*3290*/  IMAD.MOV.U32 R4, RZ, RZ, R9 ;  /* 0x000000ffff047224 */ /* 0x000fc400078e0009 */
[----:B------:R-:W-:-:S04]  /*32a0*/  IMAD.HI.U32 R13, R21, R10, RZ ;  /* 0x0000000a150d7227 */ /* 0x000fc800078e00ff */
[----:B------:R-:W-:-:S04]  /*32b0*/  IMAD.HI.U32 R12, R21, R4, RZ ;  /* 0x00000004150c7227 */ /* 0x000fc800078e00ff */
[----:B------:R-:W-:Y:S02]  /*32c0*/  IMAD.MOV R12, RZ, RZ, -R12 ;  /* 0x000000ffff0c7224 */ /* 0x000fe400078e0a0c */
[----:B------:R-:W-:Y:S02]  /*32d0*/  IMAD.MOV R13, RZ, RZ, -R13 ;  /* 0x000000ffff0d7224 */ /* 0x000fe400078e0a0d */
[C---:B------:R-:W-:Y:S02]  /*32e0*/  IMAD R4, R0.reuse, R12, R4 ;  /* 0x0000000c00047224 */ /* 0x040fe400078e0204 */
[C---:B------:R-:W-:Y:S01]  /*32f0*/  IMAD R10, R0.reuse, R13, R10 ;  /* 0x0000000d000a7224 */ /* 0x040fe200078e020a */
[----:B------:R-:W3:Y:S04]  /*3300*/  LDL R12, [R1+0x1b4] ;  /* 0x0001b400010c7983 */ /* 0x000ee80000100800 */
[----:B------:R-:W4:Y:S01]  /*3310*/  LDL R13, [R1+0x1b8] ;  /* 0x0001b800010d7983 */ /* 0x000f220000100800 */
[----:B------:R-:W-:Y:S01]  /*3320*/  ISETP.GT.U32.AND P1, PT, R0, R5, PT ;  /* 0x000000050000720c */ /* 0x000fe20003f24070 */
[----:B------:R-:W-:-:S12]  /*3330*/  IMAD.HI.U32 R2, R21, R8, RZ ;  /* 0x0000000815027227 */ /* 0x000fd800078e00ff */
[----:B------:R-:W-:-:S05]  /*3340*/  @!P1 IMAD.IADD R5, R5, 0x1, -R0 ;  /* 0x0000000105059824 */ /* 0x000fca00078e0a00 */
[----:B------:R-:W-:Y:S01]  /*3350*/  ISETP.GT.U32.AND P1, PT, R0, R5, PT ;  /* 0x000000050000720c */ /* 0x000fe20003f24070 */
[----:B------:R-:W-:-:S04]  /*3360*/  IMAD.HI.U32 R9, R21, R11, RZ ;  /* 0x0000000b15097227 */ /* 0x000fc800078e00ff */
[----:B------:R-:W-:Y:S02]  /*3370*/  IMAD.MOV R2, RZ, RZ, -R2 ;  /* 0x000000ffff027224 */ /* 0x000fe400078e0a02 */
[----:B------:R-:W-:Y:S02]  /*3380*/  IMAD.MOV R9, RZ, RZ, -R9 ;  /* 0x000000ffff097224 */ /* 0x000fe400078e0a09 */
[C---:B------:R-:W-:Y:S02]  /*3390*/  IMAD R2, R0.reuse, R2, R8 ;  /* 0x0000000200027224 */ /* 0x040fe400078e0208 */
[----:B------:R-:W-:Y:S02]  /*33a0*/  IMAD R11, R0, R9, R11 ;  /* 0x00000009000b7224 */ /* 0x000fe400078e020b */
[----:B------:R-:W-:Y:S01]  /*33b0*/  @!P1 IMAD.IADD R5, R5, 0x1, -R0 ;  /* 0x0000000105059824 */ /* 0x000fe200078e0a00 */
[----:B------:R0:W-:Y:S03]  /*33c0*/  STL [R1+0x21b8], R4 ;  /* 0x0021b80401007387 */ /* 0x0001e60000100800 */
[----:B0-----:R-:W-:Y:S01]  /*33d0*/  IMAD.MOV.U32 R4, RZ, RZ, R5 ;  /* 0x000000ffff047224 */ /* 0x001fe200078e0005 */
[----:B------:R0:W-:Y:S03]  /*33e0*/  STL [R1+0x21b4], R21 ;  /* 0x0021b41501007387 */ /* 0x0001e60000100800 */
[----:B------:R-:W-:Y:S01]  /*33f0*/  @!P4 IMAD.MOV R4, RZ, RZ, -R4 ;  /* 0x000000ffff04c224 */ /* 0x000fe200078e0a04 */
[----:B--2---:R-:W-:Y:S01]  /*3400*/  IABS R8, R29 ;  /* 0x0000001d00087213 */ /* 0x004fe20000000000 */
[----:B------:R-:W-:-:S02]  /*3410*/  IMAD.MOV.U32 R29, RZ, RZ, R26 ;  /* 0x000000ffff1d7224 */ /* 0x000fc400078e001a */
[----:B------:R-:W-:Y:S01]  /*3420*/  IMAD.MOV.U32 R26, RZ, RZ, R14 ;  /* 0x000000ffff1a7224 */ /* 0x000fe200078e000e */
[----:B---3--:R-:W-:Y:S02]  /*3430*/  IABS R12, R12 ;  /* 0x0000000c000c7213 */ /* 0x008fe40000000000 */
[----:B----4-:R-:W-:-:S03]  /*3440*/  IABS R9, R13 ;  /* 0x0000000d00097213 */ /* 0x010fc60000000000 */
[----:B------:R-:W-:-:S04]  /*3450*/  IMAD.HI.U32 R5, R21, R12, RZ ;  /* 0x0000000c15057227 */ /* 0x000fc800078e00ff */
[----:B------:R-:W-:-:S04]  /*3460*/  IMAD.HI.U32 R13, R21, R8, RZ ;  /* 0x00000008150d7227 */ /* 0x000fc800078e00ff */
[----:B------:R-:W-:Y:S02]  /*3470*/  IMAD.HI.U32 R14, R21, R9, RZ ;  /* 0x00000009150e7227 */ /* 0x000fe400078e00ff */
[----:B0-----:R-:W2:Y:S02]  /*3480*/  LDL.LU R21, [R1+0x1a8] ;  /* 0x0001a80001157983 */ /* 0x001ea40000300800 */
[----:B------:R-:W-:Y:S02]  /*3490*/  IMAD.MOV R5, RZ, RZ, -R5 ;  /* 0x000000ffff057224 */ /* 0x000fe400078e0a05 */
[----:B------:R-:W-:Y:S02]  /*34a0*/  IMAD.MOV R13, RZ, RZ, -R13 ;  /* 0x000000ffff0d7224 */ /* 0x000fe400078e0a0d */
[----:B------:R-:W-:Y:S01]  /*34b0*/  IMAD.MOV R14, RZ, RZ, -R14 ;  /* 0x000000ffff0e7224 */ /* 0x000fe200078e0a0e */
[----:B------:R0:W-:Y:S01]  /*34c0*/  STL [R1+0x4f8], R4 ;  /* 0x0004f80401007387 */ /* 0x0001e20000100800 */
[----:B------:R-:W-:-:S02]  /*34d0*/  IMAD R5, R0, R5, R12 ;  /* 0x0000000500057224 */ /* 0x000fc400078e020c */
[C---:B------:R-:W-:Y:S02]  /*34e0*/  IMAD R8, R0.reuse, R13, R8 ;  /* 0x0000000d00087224 */ /* 0x040fe400078e0208 */
[C---:B------:R-:W-:Y:S01]  /*34f0*/  IMAD R9, R0.reuse, R14, R9 ;  /* 0x0000000e00097224 */ /* 0x040fe200078e0209 */
[----:B0-----:R-:W3:Y:S04]  /*3500*/  LDL.LU R4, [R1+0x21b8] ;  /* 0x0021b80001047983 */ /* 0x001ee80000300800 */
[----:B------:R-:W4:Y:S04]  /*3510*/  LDL.LU R12, [R1+0x1ac] ;  /* 0x0001ac00010c7983 */ /* 0x000f280000300800 */
[----:B------:R-:W3:Y:S04]  /*3520*/  LDL R13, [R1+0x1c0] ;  /* 0x0001c000010d7983 */ /* 0x000ee80000100800 */
[----:B------:R-:W4:Y:S01]  /*3530*/  LDL R14, [R1+0x1c4] ;  /* 0x0001c400010e7983 */ /* 0x000f220000100800 */
[----:B------:R-:W-:-:S02]  /*3540*/  ISETP.GT.U32.AND P5, PT, R0, R6, PT ;  /* 0x000000060000720c */ /* 0x000fc40003fa4070 */
[----:B------:R-:W-:-:S11]  /*3550*/  ISETP.GT.U32.AND P6, PT, R0, R7, PT ;  /* 0x000000070000720c */ /* 0x000fd60003fc4070 */
[--C-:B------:R-:W-:Y:S02]  /*3560*/  @!P5 IMAD.IADD R6, R6, 0x1, -R0.reuse ;  /* 0x000000010606d824 */ /* 0x100fe400078e0a00 */
[----:B------:R-:W-:-:S03]  /*3570*/  @!P6 IMAD.IADD R7, R7, 0x1, -R0 ;  /* 0x000000010707e824 */ /* 0x000fc600078e0a00 */
[C---:B------:R-:W-:Y:S02]  /*3580*/  ISETP.GT.U32.AND P5, PT, R0.reuse, R6, PT ;  /* 0x000000060000720c */ /* 0x040fe40003fa4070 */
[C---:B------:R-:W-:Y:S02]  /*3590*/  ISETP.GT.U32.AND P6, PT, R0.reuse, R7, PT ;  /* 0x000000070000720c */ /* 0x040fe40003fc4070 */
[----:B------:R-:W-:-:S09]  /*35a0*/  ISETP.GT.U32.AND P1, PT, R0, R10, PT ;  /* 0x0000000a0000720c */ /* 0x000fd20003f24070 */
[--C-:B------:R-:W-:Y:S02]  /*35b0*/  @!P5 IMAD.IADD R6, R6, 0x1, -R0.reuse ;  /* 0x000000010606d824 */ /* 0x100fe400078e0a00 */
[----:B------:R-:W-:Y:S02]  /*35c0*/  @!P6 IMAD.IADD R7, R7, 0x1, -R0 ;  /* 0x000000010707e824 */ /* 0x000fe400078e0a00 */
[----:B------:R-:W-:Y:S02]  /*35d0*/  @!P2 IMAD.MOV R6, RZ, RZ, -R6 ;  /* 0x000000ffff06a224 */ /* 0x000fe400078e0a06 */
[----:B------:R-:W-:-:S03]  /*35e0*/  @!P1 IMAD.IADD R10, R10, 0x1, -R0 ;  /* 0x000000010a0a9824 */ /* 0x000fc600078e0a00 */
[----:B------:R4:W-:Y:S01]  /*35f0*/  STL [R1+0x4f0], R6 ;  /* 0x0004f00601007387 */ /* 0x0009e20000100800 */
[----:B--2---:R-:W-:Y:S01]  /*3600*/  ISETP.GE.AND P1, PT, R21, RZ, PT ;  /* 0x000000ff1500720c */ /* 0x004fe20003f26270 */
[----:B------:R-:W-:Y:S01]  /*3610*/  IMAD.MOV.U32 R21, RZ, RZ, R7 ;  /* 0x000000ffff157224 */ /* 0x000fe200078e0007 */
[----:B---3--:R-:W-:Y:S02]  /*3620*/  IABS R7, R13 ;  /* 0x0000000d00077213 */ /* 0x008fe40000000000 */
[----:B------:R-:W2:Y:S01]  /*3630*/  LDL.LU R13, [R1+0x1b0] ;  /* 0x0001b000010d7983 */ /* 0x000ea20000300800 */
[----:B----4-:R-:W-:-:S03]  /*3640*/  IABS R6, R14 ;  /* 0x0000000e00067213 */ /* 0x010fc60000000000 */
[----:B------:R-:W3:Y:S01]  /*3650*/  LDL.LU R14, [R1+0x1b4] ;  /* 0x0001b400010e7983 */ /* 0x000ee20000300800 */
[----:B------:R-:W-:Y:S01]  /*3660*/  @!P0 IMAD.MOV R21, RZ, RZ, -R21 ;  /* 0x000000ffff158224 */ /* 0x000fe200078e0a15 */
[----:B------:R-:W-:-:S04]  /*3670*/  ISETP.GT.U32.AND P0, PT, R0, R5, PT ;  /* 0x000000050000720c */ /* 0x000fc80003f04070 */
[----:B------:R0:W-:Y:S09]  /*3680*/  STL [R1+0x4ec], R21 ;  /* 0x0004ec1501007387 */ /* 0x0001f20000100800 */
[----:B------:R-:W-:Y:S01]  /*3690*/  @!P0 IMAD.IADD R5, R5, 0x1, -R0 ;  /* 0x0000000105058824 */ /* 0x000fe200078e0a00 */
[----:B0-----:R-:W4:Y:S01]  /*36a0*/  LDL.LU R21, [R1+0x21b4] ;  /* 0x0021b40001157983 */ /* 0x001f220000300800 */
[----:B---3--:R-:W-:-:S03]  /*36b0*/  ISETP.GE.AND P0, PT, R14, RZ, PT ;  /* 0x000000ff0e00720c */ /* 0x008fc60003f06270 */
[----:B------:R-:W3:Y:S01]  /*36c0*/  LDL.LU R14, [R1+0x1d0] ;  /* 0x0001d000010e7983 */ /* 0x000ee20000300800 */
[C---:B------:R-:W-:Y:S02]  /*36d0*/  ISETP.GT.U32.AND P4, PT, R0.reuse, R4, PT ;  /* 0x000000040000720c */ /* 0x040fe40003f84070 */
[C---:B------:R-:W-:Y:S02]  /*36e0*/  ISETP.GT.U32.AND P6, PT, R0.reuse, R11, PT ;  /* 0x0000000b0000720c */ /* 0x040fe40003fc4070 */
[----:B------:R-:W-:-:S09]  /*36f0*/  ISETP.GT.U32.AND P5, PT, R0, R2, PT ;  /* 0x000000020000720c */ /* 0x000fd20003fa4070 */
[--C-:B------:R-:W-:Y:S02]  /*3700*/  @!P4 IMAD.IADD R4, R4, 0x1, -R0.reuse ;  /* 0x000000010404c824 */ /* 0x100fe400078e0a00 */
[--C-:B------:R-:W-:Y:S02]  /*3710*/  @!P6 IMAD.IADD R11, R11, 0x1, -R0.reuse ;  /* 0x000000010b0be824 */ /* 0x100fe400078e0a00 */
[----:B------:R-:W-:Y:S01]  /*3720*/  @!P5 IMAD.IADD R2, R2, 0x1, -R0 ;  /* 0x000000010202d824 */ /* 0x000fe200078e0a00 */
[C---:B------:R-:W-:Y:S02]  /*3730*/  ISETP.GT.U32.AND P5, PT, R0.reuse, R4, PT ;  /* 0x000000040000720c */ /* 0x040fe40003fa4070 */
[C---:B------:R-:W-:Y:S02]  /*3740*/  ISETP.GT.U32.AND P4, PT, R0.reuse, R10, PT ;  /* 0x0000000a0000720c */ /* 0x040fe40003f84070 */
[C---:B------:R-:W-:Y:S01]  /*3750*/  ISETP.GT.U32.AND P2, PT, R0.reuse, R11, PT ;  /* 0x0000000b0000720c */ /* 0x040fe20003f44070 */
[----:B---3--:R0:W-:Y:S04]  /*3760*/  STL [R1+0x21ac], R14 ;  /* 0x0021ac0e01007387 */ /* 0x0081e80000100800 */
[----:B0-----:R-:W3:Y:S01]  /*3770*/  LDL.LU R14, [R1+0x1b8] ;  /* 0x0001b800010e7983 */ /* 0x001ee20000300800 */
[----:B------:R-:W-:-:S05]  /*3780*/  ISETP.GT.U32.AND P6, PT, R0, R2, PT ;  /* 0x000000020000720c */ /* 0x000fca0003fc4070 */
[--C-:B------:R-:W-:Y:S01]  /*3790*/  @!P4 IMAD.IADD R10, R10, 0x1, -R0.reuse ;  /* 0x000000010a0ac824 */ /* 0x100fe200078e0a00 */
[----:B------:R-:W-:Y:S01]  /*37a0*/  @!P5 IADD3 R4, PT, PT, R4, -R0, RZ ;  /* 0x800000000404d210 */ /* 0x000fe20007ffe0ff */
[----:B------:R-:W-:Y:S01]  /*37b0*/  @!P2 IMAD.IADD R11, R11, 0x1, -R0 ;  /* 0x000000010b0ba824 */ /* 0x000fe200078e0a00 */
[----:B------:R-:W-:Y:S01]  /*37c0*/  ISETP.GE.AND P5, PT, R12, RZ, PT ;  /* 0x000000ff0c00720c */ /* 0x000fe20003fa6270 */
[----:B----4-:R-:W-:Y:S01]  /*37d0*/  IMAD.HI.U32 R12, R21, R7, RZ ;  /* 0x00000007150c7227 */ /* 0x010fe200078e00ff */
[----:B--2---:R-:W-:Y:S01]  /*37e0*/  ISETP.GE.AND P2, PT, R13, RZ, PT ;  /* 0x000000ff0d00720c */ /* 0x004fe20003f46270 */
[----:B------:R0:W-:Y:S02]  /*37f0*/  STL [R1+0x21b0], R6 ;  /* 0x0021b00601007387 */ /* 0x0001e40000100800 */
[----:B------:R-:W-:Y:S01]  /*3800*/  IMAD.HI.U32 R13, R21, R6, RZ ;  /* 0x00000006150d7227 */ /* 0x000fe200078e00ff */
[----:B------:R-:W-:-:S03]  /*3810*/  ISETP.GT.U32.AND P4, PT, R0, R9, PT ;  /* 0x000000090000720c */ /* 0x000fc60003f84070 */
[----:B------:R-:W-:Y:S02]  /*3820*/  IMAD.MOV R12, RZ, RZ, -R12 ;  /* 0x000000ffff0c7224 */ /* 0x000fe400078e0a0c */
[----:B0-----:R-:W-:Y:S02]  /*3830*/  IMAD.MOV.U32 R6, RZ, RZ, R10 ;  /* 0x000000ffff067224 */ /* 0x001fe400078e000a */
[----:B------:R-:W-:Y:S02]  /*3840*/  @!P1 IMAD.MOV R4, RZ, RZ, -R4 ;  /* 0x000000ffff049224 */ /* 0x000fe400078e0a04 */
[----:B------:R-:W-:Y:S02]  /*3850*/  @!P3 IMAD.MOV R6, RZ, RZ, -R6 ;  /* 0x000000ffff06b224 */ /* 0x000fe400078e0a06 */
[----:B------:R-:W-:Y:S02]  /*3860*/  @!P6 IMAD.IADD R2, R2, 0x1, -R0 ;  /* 0x000000010202e824 */ /* 0x000fe400078e0a00 */
[----:B------:R-:W-:-:S02]  /*3870*/  IMAD R7, R0, R12, R7 ;  /* 0x0000000c00077224 */ /* 0x000fc400078e0207 */
[----:B------:R-:W2:Y:S04]  /*3880*/  LDL.LU R12, [R1+0x1c8] ;  /* 0x0001c800010c7983 */ /* 0x000ea80000300800 */
[----:B------:R0:W-:Y:S04]  /*3890*/  STL [R1+0x4e4], R4 ;  /* 0x0004e40401007387 */ /* 0x0001e80000100800 */
[----:B------:R1:W-:Y:S01]  /*38a0*/  STL [R1+0x4e8], R6 ;  /* 0x0004e80601007387 */ /* 0x0003e20000100800 */
[----:B------:R-:W-:-:S03]  /*38b0*/  @!P4 IMAD.IADD R9, R9, 0x1, -R0 ;  /* 0x000000010909c824 */ /* 0x000fc600078e0a00 */
[----:B0-----:R-:W4:Y:S01]  /*38c0*/  LDL.LU R4, [R1+0x1c0] ;  /* 0x0001c00001047983 */ /* 0x001f220000300800 */
[----:B-1----:R-:W-:-:S03]  /*38d0*/  IMAD.MOV.U32 R6, RZ, RZ, R2 ;  /* 0x000000ffff067224 */ /* 0x002fc600078e0002 */
[----:B------:R-:W2:Y:S01]  /*38e0*/  LDL.LU R10, [R1+0x1c4] ;  /* 0x0001c400010a7983 */ /* 0x000ea20000300800 */
[----:B------:R-:W-:Y:S01]  /*38f0*/  @!P5 IMAD.MOV R6, RZ, RZ, -R6 ;  /* 0x000000ffff06d224 */ /* 0x000fe200078e0a06 */
[----:B---3--:R-:W-:Y:S01]  /*3900*/  ISETP.GE.AND P4, PT, R14, RZ, PT ;  /* 0x000000ff0e00720c */ /* 0x008fe20003f86270 */
[----:B------:R-:W-:Y:S02]  /*3910*/  IMAD.MOV.U32 R14, RZ, RZ, R11 ;  /* 0x000000ffff0e7224 */ /* 0x000fe400078e000b */
[----:B------:R-:W3:Y:S04]  /*3920*/  LDL.LU R11, [R1+0x1bc] ;  /* 0x0001bc00010b7983 */ /* 0x000ee80000300800 */
[----:B------:R0:W-:Y:S04]  /*3930*/  STL [R1+0x4e0], R6 ;  /* 0x0004e00601007387 */ /* 0x0001e80000100800 */
[----:B0-----:R-:W2:Y:S01]  /*3940*/  LDL.LU R6, [R1+0x21b0] ;  /* 0x0021b00001067983 */ /* 0x001ea20000300800 */
[----:B------:R-:W-:-:S02]  /*3950*/  IMAD.MOV R13, RZ, RZ, -R13 ;  /* 0x000000ffff0d7224 */ /* 0x000fc400078e0a0d */
[----:B------:R-:W-:Y:S01]  /*3960*/  @!P2 IMAD.MOV R14, RZ, RZ, -R14 ;  /* 0x000000ffff0ea224 */ /* 0x000fe200078e0a0e */
[C---:B------:R-:W-:Y:S02]  /*3970*/  ISETP.GT.U32.AND P6, PT, R0.reuse, R8, PT ;  /* 0x000000080000720c */ /* 0x040fe40003fc4070 */
[C---:B------:R-:W-:Y:S02]  /*3980*/  ISETP.GT.U32.AND P3, PT, R0.reuse, R5, PT ;  /* 0x000000050000720c */ /* 0x040fe40003f64070 */
[C---:B------:R-:W-:Y:S02]  /*3990*/  ISETP.GT.U32.AND P1, PT, R0.reuse, R9, PT ;  /* 0x000000090000720c */ /* 0x040fe40003f24070 */
[----:B------:R-:W-:-:S07]  /*39a0*/  ISETP.GT.U32.AND P5, PT, R0, R7, PT ;  /* 0x000000070000720c */ /* 0x000fce0003fa4070 */
[----:B------:R-:W-:-:S05]  /*39b0*/  @!P6 IMAD.IADD R8, R8, 0x1, -R0 ;  /* 0x000000010808e824 */ /* 0x000fca00078e0a00 */
[C---:B------:R-:W-:Y:S01]  /*39c0*/  ISETP.GT.U32.AND P6, PT, R0.reuse, R8, PT ;  /* 0x000000080000720c */ /* 0x040fe20003fc4070 */
[----:B--2---:R-:W-:Y:S02]  /*39d0*/  IMAD R6, R0, R13, R6 ;  /* 0x0000000d00067224 */ /* 0x004fe400078e0206 */
[----:B------:R-:W2:Y:S04]  /*39e0*/  LDL.LU R13, [R1+0x1cc] ;  /* 0x0001cc00010d7983 */ /* 0x000ea80000300800 */
[----:B------:R0:W-:Y:S04]  /*39f0*/  STL [R1+0x4dc], R14 ;  /* 0x0004dc0e01007387 */ /* 0x0001e80000100800 */
[----:B0-----:R-:W4:Y:S01]  /*3a00*/  LDL.LU R14, [R1+0x21ac] ;  /* 0x0021ac00010e7983 */ /* 0x001f220000300800 */
[----:B---3--:R-:W-:Y:S01]  /*3a10*/  ISETP.GE.AND P2, PT, R11, RZ, PT ;  /* 0x000000ff0b00720c */ /* 0x008fe20003f46270 */
[----:B------:R-:W-:-:S02]  /*3a20*/  @!P3 IMAD.IADD R5, R5, 0x1, -R0 ;  /* 0x000000010505b824 */ /* 0x000fc400078e0a00 */
[--C-:B------:R-:W-:Y:S01]  /*3a30*/  @!P6 IMAD.IADD R8, R8, 0x1, -R0.reuse ;  /* 0x000000010808e824 */ /* 0x100fe200078e0a00 */
[----:B------:R-:W-:Y:S01]  /*3a40*/  IABS R2, R12 ;  /* 0x0000000c00027213 */ /* 0x000fe20000000000 */
[--C-:B------:R-:W-:Y:S02]  /*3a50*/  @!P1 IMAD.IADD R9, R9, 0x1, -R0.reuse ;  /* 0x0000000109099824 */ /* 0x100fe400078e0a00 */
[----:B------:R-:W-:Y:S01]  /*3a60*/  @!P5 IMAD.IADD R7, R7, 0x1, -R0 ;  /* 0x000000010707d824 */ /* 0x000fe200078e0a00 */
[----:B------:R-:W-:Y:S01]  /*3a70*/  ISETP.GE.AND P5, PT, R12, RZ, PT ;  /* 0x000000ff0c00720c */ /* 0x000fe20003fa6270 */
[----:B------:R-:W-:Y:S01]  /*3a80*/  @!P0 IMAD.MOV R5, RZ, RZ, -R5 ;  /* 0x000000ffff058224 */ /* 0x000fe200078e0a05 */
[----:B------:R-:W-:Y:S01]  /*3a90*/  ISETP.GT.U32.AND P3, PT, R0, R6, PT ;  /* 0x000000060000720c */ /* 0x000fe20003f64070 */
[----:B------:R-:W-:Y:S02]  /*3aa0*/  IMAD.MOV.U32 R12, RZ, RZ, R8 ;  /* 0x000000ffff0c7224 */ /* 0x000fe400078e0008 */
[----:B------:R-:W-:Y:S01]  /*3ab0*/  @!P4 IMAD.MOV R9, RZ, RZ, -R9 ;  /* 0x000000ffff09c224 */ /* 0x000fe200078e0a09 */
[----:B------:R-:W-:Y:S01]  /*3ac0*/  STL [R1+0x4d8], R5 ;  /* 0x0004d80501007387 */ /* 0x000fe20000100800 */
[----:B------:R-:W-:-:S03]  /*3ad0*/  @!P2 IMAD.MOV R12, RZ, RZ, -R12 ;  /* 0x000000ffff0ca224 */ /* 0x000fc600078e0a0c */
[----:B------:R-:W3:Y:S04]  /*3ae0*/  LDL.LU R8, [R1+0x1d4] ;  /* 0x0001d40001087983 */ /* 0x000ee80000300800 */
[----:B------:R0:W-:Y:S01]  /*3af0*/  STL [R1+0x4d4], R9 ;  /* 0x0004d40901007387 */ /* 0x0001e20000100800 */
[----:B------:R-:W-:Y:S01]  /*3b00*/  ISETP.GE.AND P6, PT, R10, RZ, PT ;  /* 0x000000ff0a00720c */ /* 0x000fe20003fc6270 */
[--C-:B------:R-:W-:Y:S01]  /*3b10*/  @!P3 IMAD.IADD R6, R6, 0x1, -R0.reuse ;  /* 0x000000010606b824 */ /* 0x100fe200078e0a00 */
[----:B------:R-:W-:Y:S01]  /*3b20*/  ISETP.GT.U32.AND P3, PT, R0, R7, PT ;  /* 0x000000070000720c */ /* 0x000fe20003f64070 */
[----:B0-----:R-:W3:Y:S04]  /*3b30*/  LDL.LU R9, [R1+0x1d8] ;  /* 0x0001d80001097983 */ /* 0x001ee80000300800 */
[----:B------:R0:W-:Y:S04]  /*3b40*/  STL [R1+0x4d0], R12 ;  /* 0x0004d00c01007387 */ /* 0x0001e80000100800 */
[----:B0-----:R-:W3:Y:S04]  /*3b50*/  LDL R12, [R1+0x1dc] ;  /* 0x0001dc00010c7983 */ /* 0x001ee80000100800 */
[----:B------:R-:W-:Y:S01]  /*3b60*/  @!P3 IMAD.IADD R7, R7, 0x1, -R0 ;  /* 0x000000010707b824 */ /* 0x000fe200078e0a00 */
[----:B--2---:R-:W-:-:S02]  /*3b70*/  IABS R10, R13 ;  /* 0x0000000d000a7213 */ /* 0x004fc40000000000 */
[----:B------:R-:W-:Y:S02]  /*3b80*/  ISETP.GE.AND P2, PT, R13, RZ, PT ;  /* 0x000000ff0d00720c */ /* 0x000fe40003f46270 */
[----:B------:R-:W2:Y:S01]  /*3b90*/  LDL R13, [R1+0x1e0] ;  /* 0x0001e000010d7983 */ /* 0x000ea20000100800 */
[----:B----4-:R-:W-:Y:S02]  /*3ba0*/  IABS R11, R14 ;  /* 0x0000000e000b7213 */ /* 0x010fe40000000000 */
[----:B------:R-:W-:Y:S02]  /*3bb0*/  ISETP.GE.AND P3, PT, R14, RZ, PT ;  /* 0x000000ff0e00720c */ /* 0x000fe40003f66270 */
[----:B------:R-:W4:Y:S01]  /*3bc0*/  LDL R14, [R1+0x1e4] ;  /* 0x0001e400010e7983 */ /* 0x000f220000100800 */
[----:B------:R-:W-:Y:S01]  /*3bd0*/  ISETP.GE.AND P1, PT, R4, RZ, PT ;  /* 0x000000ff0400720c */ /* 0x000fe20003f26270 */
[----:B------:R-:W-:Y:S01]  /*3be0*/  IMAD.HI.U32 R4, R21, R2, RZ ;  /* 0x0000000215047227 */ /* 0x000fe200078e00ff */
[----:B------:R-:W-:-:S03]  /*3bf0*/  ISETP.GT.U32.AND P0, PT, R0, R6, PT ;  /* 0x000000060000720c */ /* 0x000fc60003f04070 */
[----:B------:R-:W-:-:S04]  /*3c00*/  IMAD.MOV R4, RZ, RZ, -R4 ;  /* 0x000000ffff047224 */ /* 0x000fc800078e0a04 */
[----:B------:R-:W-:Y:S02]  /*3c10*/  IMAD R4, R0, R4, R2 ;  /* 0x0000000400047224 */ /* 0x000fe400078e0202 */
[----:B------:R-:W-:-:S04]  /*3c20*/  IMAD.HI.U32 R2, R21, R10, RZ ;  /* 0x0000000a15027227 */ /* 0x000fc800078e00ff */
[----:B------:R-:W-:-:S04]  /*3c30*/  IMAD.HI.U32 R5, R21, R11, RZ ;  /* 0x0000000b15057227 */ /* 0x000fc800078e00ff */
[----:B------:R-:W-:Y:S02]  /*3c40*/  IMAD.MOV R2, RZ, RZ, -R2 ;  /* 0x000000ffff027224 */ /* 0x000fe400078e0a02 */
[----:B------:R-:W-:Y:S02]  /*3c50*/  @!P0 IMAD.IADD R6, R6, 0x1, -R0 ;  /* 0x0000000106068824 */ /* 0x000fe400078e0a00 */
[----:B------:R-:W-:Y:S02]  /*3c60*/  IMAD.MOV R5, RZ, RZ, -R5 ;  /* 0x000000ffff057224 */ /* 0x000fe400078e0a05 */
[----:B------:R-:W-:Y:S01]  /*3c70*/  IMAD R10, R0, R2, R10 ;  /* 0x00000002000a7224 */ /* 0x000fe200078e020a */
[----:B---3--:R-:W-:Y:S01]  /*3c80*/  IABS R2, R8 ;  /* 0x0000000800027213 */ /* 0x008fe20000000000 */
[----:B------:R-:W-:Y:S02]  /*3c90*/  @!P1 IMAD.MOV R7, RZ, RZ, -R7 ;  /* 0x000000ffff079224 */ /* 0x000fe400078e0a07 */
[----:B------:R-:W-:-:S02]  /*3ca0*/  @!P6 IMAD.MOV R6, RZ, RZ, -R6 ;  /* 0x000000ffff06e224 */ /* 0x000fc400078e0a06 */
[----:B------:R-:W-:Y:S01]  /*3cb0*/  IMAD R11, R0, R5, R11 ;  /* 0x00000005000b7224 */ /* 0x000fe200078e020b */
[----:B------:R-:W-:Y:S04]  /*3cc0*/  STL [R1+0x4cc], R7 ;  /* 0x0004cc0701007387 */ /* 0x000fe80000100800 */
[----:B------:R0:W-:Y:S01]  /*3cd0*/  STL [R1+0x4c8], R6 ;  /* 0x0004c80601007387 */ /* 0x0001e20000100800 */
[----:B------:R-:W-:-:S05]  /*3ce0*/  IABS R12, R12 ;  /* 0x0000000c000c7213 */ /* 0x000fca0000000000 */
[----:B0-----:R-:W-:Y:S01]  /*3cf0*/  IMAD.MOV.U32 R6, RZ, RZ, R12 ;  /* 0x000000ffff067224 */ /* 0x001fe200078e000c */
[----:B------:R-:W-:Y:S02]  /*3d00*/  ISETP.GE.AND P0, PT, R8, RZ, PT ;  /* 0x000000ff0800720c */ /* 0x000fe40003f06270 */
[----:B--2---:R-:W-:Y:S01]  /*3d10*/  IABS R5, R13 ;  /* 0x0000000d00057213 */ /* 0x004fe20000000000 */
[----:B------:R-:W-:-:S04]  /*3d20*/  IMAD.HI.U32 R13, R21, R2, RZ ;  /* 0x00000002150d7227 */ /* 0x000fc800078e00ff */
[----:B------:R-:W-:Y:S02]  /*3d30*/  IMAD.MOV R12, RZ, RZ, -R13 ;  /* 0x000000ffff0c7224 */ /* 0x000fe400078e0a0d */
[----:B------:R-:W-:-:S04]  /*3d40*/  IMAD.HI.U32 R13, R21, R6, RZ ;  /* 0x00000006150d7227 */ /* 0x000fc800078e00ff */
[----:B------:R-:W-:-:S04]  /*3d50*/  IMAD.MOV R13, RZ, RZ, -R13 ;  /* 0x000000ffff0d7224 */ /* 0x000fc800078e0a0d */
[C---:B------:R-:W-:Y:S01]  /*3d60*/  IMAD R6, R0.reuse, R13, R6 ;  /* 0x0000000d00067224 */ /* 0x040fe200078e0206 */
[----:B----4-:R-:W-:Y:S01]  /*3d70*/  IABS R8, R14 ;  /* 0x0000000e00087213 */ /* 0x010fe20000000000 */
[----:B------:R-:W2:Y:S04]  /*3d80*/  LDL R13, [R1+0x1ec] ;  /* 0x0001ec00010d7983 */ /* 0x000ea80000100800 */
[----:B------:R-:W3:Y:S04]  /*3d90*/  LDL R14, [R1+0x1f0] ;  /* 0x0001f000010e7983 */ /* 0x000ee80000100800 */
[----:B------:R0:W-:Y:S04]  /*3da0*/  STL [R1+0x21a8], R6 ;  /* 0x0021a80601007387 */ /* 0x0001e80000100800 */
[----:B0-----:R-:W4:Y:S01]  /*3db0*/  LDL R6, [R1+0x1e8] ;  /* 0x0001e80001067983 */ /* 0x001f220000100800 */
[----:B------:R-:W-:-:S13]  /*3dc0*/  ISETP.GT.U32.AND P4, PT, R0, R4, PT ;  /* 0x000000040000720c */ /* 0x000fda0003f84070 */
[----:B------:R-:W-:-:S05]  /*3dd0*/  @!P4 IMAD.IADD R4, R4, 0x1, -R0 ;  /* 0x000000010404c824 */ /* 0x000fca00078e0a00 */
[C---:B------:R-:W-:Y:S02]  /*3de0*/  ISETP.GT.U32.AND P1, PT, R0.reuse, R4, PT ;  /* 0x000000040000720c */ /* 0x040fe40003f24070 */
[----:B------:R-:W-:Y:S02]  /*3df0*/  ISETP.GT.U32.AND P6, PT, R0, R10, PT ;  /* 0x0000000a0000720c */ /* 0x000fe40003fc4070 */
[----:B------:R-:W-:-:S09]  /*3e00*/  IABS R7, R9 ;  /* 0x0000000900077213 */ /* 0x000fd20000000000 */
[--C-:B------:R-:W-:Y:S01]  /*3e10*/  @!P1 IMAD.IADD R4, R4, 0x1, -R0.reuse ;  /* 0x0000000104049824 */ /* 0x100fe200078e0a00 */
[----:B------:R-:W-:Y:S01]  /*3e20*/  ISETP.GT.U32.AND P1, PT, R0, R11, PT ;  /* 0x0000000b0000720c */ /* 0x000fe20003f24070 */
[----:B------:R-:W-:Y:S01]  /*3e30*/  @!P6 IMAD.IADD R10, R10, 0x1, -R0 ;  /* 0x000000010a0ae824 */ /* 0x000fe200078e0a00 */
[----:B------:R-:W-:Y:S01]  /*3e40*/  ISETP.GE.AND P4, PT, R9, RZ, PT ;  /* 0x000000ff0900720c */ /* 0x000fe20003f86270 */
[----:B------:R-:W-:-:S04]  /*3e50*/  IMAD.HI.U32 R9, R21, R7, RZ ;  /* 0x0000000715097227 */ /* 0x000fc800078e00ff */
[----:B------:R-:W-:Y:S02]  /*3e60*/  IMAD R2, R0, R12, R2 ;  /* 0x0000000c00027224 */ /* 0x000fe400078e0202 */
[----:B------:R-:W-:Y:S01]  /*3e70*/  IMAD.HI.U32 R12, R21, R5, RZ ;  /* 0x00000005150c7227 */ /* 0x000fe200078e00ff */
[----:B------:R-:W-:-:S03]  /*3e80*/  IADD3 R9, PT, PT, -R9, RZ, RZ ;  /* 0x000000ff09097210 */ /* 0x000fc60007ffe1ff */
[----:B------:R-:W-:Y:S01]  /*3e90*/  @!P1 IMAD.IADD R11, R11, 0x1, -R0 ;  /* 0x000000010b0b9824 */ /* 0x000fe200078e0a00 */
[C---:B------:R-:W-:Y:S01]  /*3ea0*/  ISETP.GT.U32.AND P1, PT, R0.reuse, R10, PT ;  /* 0x0000000a0000720c */ /* 0x040fe20003f24070 */
[----:B------:R-:W-:Y:S02]  /*3eb0*/  IMAD.MOV R12, RZ, RZ, -R12 ;  /* 0x000000ffff0c7224 */ /* 0x000fe400078e0a0c */
[C---:B------:R-:W-:Y:S02]  /*3ec0*/  IMAD R7, R0.reuse, R9, R7 ;  /* 0x0000000900077224 */ /* 0x040fe400078e0207 */
[----:B------:R-:W-:Y:S02]  /*3ed0*/  IMAD R5, R0, R12, R5 ;  /* 0x0000000c00057224 */ /* 0x000fe400078e0205 */
[----:B------:R-:W-:-:S04]  /*3ee0*/  IMAD.HI.U32 R9, R21, R8, RZ ;  /* 0x0000000815097227 */ /* 0x000fc800078e00ff */
[----:B------:R-:W-:Y:S02]  /*3ef0*/  IMAD.MOV R9, RZ, RZ, -R9 ;  /* 0x000000ffff097224 */ /* 0x000fe400078e0a09 */
[----:B------:R-:W-:Y:S02]  /*3f00*/  @!P1 IMAD.IADD R10, R10, 0x1, -R0 ;  /* 0x000000010a0a9824 */ /* 0x000fe400078e0a00 */
[----:B------:R-:W-:Y:S01]  /*3f10*/  IMAD R8, R0, R9, R8 ;  /* 0x0000000900087224 */ /* 0x000fe200078e0208 */
[----:B--2---:R-:W-:Y:S02]  /*3f20*/  IABS R9, R13 ;  /* 0x0000000d00097213 */ /* 0x004fe40000000000 */
[----:B----4-:R-:W-:Y:S01]  /*3f30*/  IABS R12, R6 ;  /* 0x00000006000c7213 */ /* 0x010fe20000000000 */
[----:B------:R-:W-:Y:S01]  /*3f40*/  IMAD.MOV.U32 R6, RZ, RZ, R4 ;  /* 0x000000ffff067224 */ /* 0x000fe200078e0004 */
[----:B---3--:R-:W-:-:S03]  /*3f50*/  IABS R4, R14 ;  /* 0x0000000e00047213 */ /* 0x008fc60000000000 */
[----:B------:R-:W-:Y:S02]  /*3f60*/  @!P5 IMAD.MOV R6, RZ, RZ, -R6 ;  /* 0x000000ffff06d224 */ /* 0x000fe400078e0a06 */
[----:B------:R-:W-:-:S03]  /*3f70*/  IMAD.HI.U32 R13, R21, R4, RZ ;  /* 0x00000004150d7227 */ /* 0x000fc600078e00ff */
[----:B------:R0:W-:Y:S01]  /*3f80*/  STL [R1+0x4c4], R6 ;  /* 0x0004c40601007387 */ /* 0x0001e20000100800 */
[----:B------:R-:W-:-:S04]  /*3f90*/  IMAD.HI.U32 R14, R21, R9, RZ ;  /* 0x00000009150e7227 */ /* 0x000fc800078e00ff */
[----:B0-----:R-:W-:Y:S02]  /*3fa0*/  IMAD.MOV.U32 R6, RZ, RZ, R10 ;  /* 0x000000ffff067224 */ /* 0x001fe400078e000a */
[----:B------:R-:W-:Y:S01]  /*3fb0*/  IMAD.HI.U32 R10, R21, R12, RZ ;  /* 0x0000000c150a7227 */ /* 0x000fe200078e00ff */
[----:B------:R0:W-:Y:S03]  /*3fc0*/  STL [R1+0x21a4], R21 ;  /* 0x0021a41501007387 */ /* 0x0001e60000100800 */
[----:B------:R-:W-:Y:S02]  /*3fd0*/  @!P2 IMAD.MOV R6, RZ, RZ, -R6 ;  /* 0x000000ffff06a224 */ /* 0x000fe400078e0a06 */
[----:B------:R-:W-:Y:S02]  /*3fe0*/  IMAD.MOV R10, RZ, RZ, -R10 ;  /* 0x000000ffff0a7224 */ /* 0x000fe400078e0a0a */
[----:B------:R-:W-:-:S02]  /*3ff0*/  IMAD.MOV R13, RZ, RZ, -R13 ;  /* 0x000000ffff0d7224 */ /* 0x000fc400078e0a0d */
[----:B------:R-:W-:Y:S01]  /*4000*/  IMAD.MOV R14, RZ, RZ, -R14 ;  /* 0x000000ffff0e7224 */ /* 0x000fe200078e0a0e */
[----:B0-----:R-:W2:Y:S01]  /*4010*/  LDL.LU R21, [R1+0x1dc] ;  /* 0x0001dc0001157983 */ /* 0x001ea20000300800 */
[----:B------:R-:W-:-:S03]  /*4020*/  IMAD R10, R0, R10, R12 ;  /* 0x0000000a000a7224 */ /* 0x000fc600078e020c */
[----:B------:R0:W-:Y:S01]  /*4030*/  STL [R1+0x4c0], R6 ;  /* 0x0004c00601007387 */ /* 0x0001e20000100800 */
[C---:B------:R-:W-:Y:S02]  /*4040*/  IMAD R4, R0.reuse, R13, R4 ;  /* 0x0000000d00047224 */ /* 0x040fe400078e0204 */
[C---:B------:R-:W-:Y:S01]  /*4050*/  IMAD R9, R0.reuse, R14, R9 ;  /* 0x0000000e00097224 */ /* 0x040fe200078e0209 */
[----:B0-----:R-:W3:Y:S04]  /*4060*/  LDL.LU R6, [R1+0x21a8] ;  /* 0x0021a80001067983 */ /* 0x001ee80000300800 */
[----:B------:R-:W4:Y:S04]  /*4070*/  LDL.LU R12, [R1+0x1e0] ;  /* 0x0001e000010c7983 */ /* 0x000f280000300800 */
[----:B------:R-:W3:Y:S04]  /*4080*/  LDL R13, [R1+0x1f4] ;  /* 0x0001f400010d7983 */ /* 0x000ee80000100800 */
[----:B------:R-:W4:Y:S01]  /*4090*/  LDL R14, [R1+0x1f8] ;  /* 0x0001f800010e7983 */ /* 0x000f220000100800 */
[----:B------:R-:W-:-:S02]  /*40a0*/  ISETP.GT.U32.AND P6, PT, R0, R2, PT ;  /* 0x000000020000720c */ /* 0x000fc40003fc4070 */
[C---:B------:R-:W-:Y:S02]  /*40b0*/  ISETP.GT.U32.AND P5, PT, R0.reuse, R11, PT ;  /* 0x0000000b0000720c */ /* 0x040fe40003fa4070 */
[----:B------:R-:W-:-:S09]  /*40c0*/  ISETP.GT.U32.AND P1, PT, R0, R7, PT ;  /* 0x000000070000720c */ /* 0x000fd20003f24070 */
[----:B------:R-:W-:-:S05]  /*40d0*/  @!P6 IMAD.IADD R2, R2, 0x1, -R0 ;  /* 0x000000010202e824 */ /* 0x000fca00078e0a00 */
[----:B------:R-:W-:Y:S01]  /*40e0*/  ISETP.GT.U32.AND P6, PT, R0, R2, PT ;  /* 0x000000020000720c */ /* 0x000fe20003fc4070 */
[----:B------:R-:W-:-:S04]  /*40f0*/  @!P5 IMAD.IADD R11, R11, 0x1, -R0 ;  /* 0x000000010b0bd824 */ /* 0x000fc800078e0a00 */
[----:B------:R-:W-:Y:S02]  /*4100*/  @!P3 IMAD.MOV R11, RZ, RZ, -R11 ;  /* 0x000000ffff0bb224 */ /* 0x000fe400078e0a0b */
[----:B------:R-:W-:-:S03]  /*4110*/  @!P1 IMAD.IADD R7, R7, 0x1, -R0 ;  /* 0x0000000107079824 */ /* 0x000fc600078e0a00 */
[----:B------:R3:W-:Y:S03]  /*4120*/  STL [R1+0x4bc], R11 ;  /* 0x0004bc0b01007387 */ /* 0x0007e60000100800 */
[----:B------:R-:W-:Y:S01]  /*4130*/  @!P6 IMAD.IADD R2, R2, 0x1, -R0 ;  /* 0x000000010202e824 */ /* 0x000fe200078e0a00 */
[----:B--2---:R-:W-:-:S03]  /*4140*/  ISETP.GE.AND P1, PT, R21, RZ, PT ;  /* 0x000000ff1500720c */ /* 0x004fc60003f26270 */
        /* <DEDUP_REMOVED lines=10> */
[----:B------:R-:W-:-:S02]  /*41f0*/  ISETP.GT.U32.AND P6, PT, R0, R8, PT ;  /* 0x000000080000720c */ /* 0x000fc40003fc4070 */
[----:B---3--:R-:W-:Y:S02]  /*4200*/  ISETP.GE.AND P0, PT, R14, RZ, PT ;  /* 0x000000ff0e00720c */ /* 0x008fe40003f06270 */
[----:B------:R-:W3:Y:S09]  /*4210*/  LDL.LU R14, [R1+0x204] ;  /* 0x00020400010e7983 */ /* 0x000ef20000300800 */
[----:B------:R-:W-:-:S05]  /*4220*/  @!P6 IMAD.IADD R8, R8, 0x1, -R0 ;  /* 0x000000010808e824 */ /* 0x000fca00078e0a00 */
[----:B------:R-:W-:-:S13]  /*4230*/  ISETP.GT.U32.AND P3, PT, R0, R8, PT ;  /* 0x000000080000720c */ /* 0x000fda0003f64070 */
[--C-:B------:R-:W-:Y:S01]  /*4240*/  @!P3 IMAD.IADD R8, R8, 0x1, -R0.reuse ;  /* 0x000000010808b824 */ /* 0x100fe200078e0a00 */
[----:B--2---:R-:W-:Y:S01]  /*4250*/  ISETP.GE.AND P3, PT, R13, RZ, PT ;  /* 0x000000ff0d00720c */ /* 0x004fe20003f66270 */
[----:B----4-:R-:W-:Y:S01]  /*4260*/  IMAD.HI.U32 R13, R21, R2, RZ ;  /* 0x00000002150d7227 */ /* 0x010fe200078e00ff */
[C---:B------:R-:W-:Y:S02]  /*4270*/  ISETP.GT.U32.AND P2, PT, R0.reuse, R6, PT ;  /* 0x000000060000720c */ /* 0x040fe40003f44070 */
[----:B------:R-:W-:Y:S01]  /*4280*/  ISETP.GT.U32.AND P5, PT, R0, R5, PT ;  /* 0x000000050000720c */ /* 0x000fe20003fa4070 */
[----:B---3--:R0:W-:Y:S04]  /*4290*/  STL [R1+0x219c], R14 ;  /* 0x00219c0e01007387 */ /* 0x0081e80000100800 */
[----:B0-----:R-:W2:Y:S04]  /*42a0*/  LDL R14, [R1+0x1fc] ;  /* 0x0001fc00010e7983 */ /* 0x001ea80000100800 */
[----:B------:R0:W-:Y:S04]  /*42b0*/  STL [R1+0x21a0], R2 ;  /* 0x0021a00201007387 */ /* 0x0001e80000100800 */
[----:B0-----:R-:W3:Y:S01]  /*42c0*/  LDL.LU R2, [R1+0x1ec] ;  /* 0x0001ec0001027983 */ /* 0x001ee20000300800 */
[--C-:B------:R-:W-:Y:S01]  /*42d0*/  @!P2 IMAD.IADD R6, R6, 0x1, -R0.reuse ;  /* 0x000000010606a824 */ /* 0x100fe200078e0a00 */
[----:B------:R-:W-:Y:S01]  /*42e0*/  ISETP.GT.U32.AND P2, PT, R0, R7, PT ;  /* 0x000000070000720c */ /* 0x000fe20003f44070 */
[----:B------:R-:W-:-:S03]  /*42f0*/  @!P5 IMAD.IADD R5, R5, 0x1, -R0 ;  /* 0x000000010505d824 */ /* 0x000fc600078e0a00 */
[----:B------:R-:W-:-:S09]  /*4300*/  ISETP.GT.U32.AND P5, PT, R0, R6, PT ;  /* 0x000000060000720c */ /* 0x000fd20003fa4070 */
[--C-:B------:R-:W-:Y:S01]  /*4310*/  @!P2 IMAD.IADD R7, R7, 0x1, -R0.reuse ;  /* 0x000000010707a824 */ /* 0x100fe200078e0a00 */
[C---:B------:R-:W-:Y:S02]  /*4320*/  ISETP.GT.U32.AND P2, PT, R0.reuse, R9, PT ;  /* 0x000000090000720c */ /* 0x040fe40003f44070 */
[----:B------:R-:W-:Y:S01]  /*4330*/  ISETP.GT.U32.AND P6, PT, R0, R5, PT ;  /* 0x000000050000720c */ /* 0x000fe20003fc4070 */
[----:B------:R-:W-:Y:S01]  /*4340*/  @!P5 IMAD.IADD R6, R6, 0x1, -R0 ;  /* 0x000000010606d824 */ /* 0x000fe200078e0a00 */
[----:B------:R-:W-:Y:S01]  /*4350*/  ISETP.GE.AND P5, PT, R12, RZ, PT ;  /* 0x000000ff0c00720c */ /* 0x000fe20003fa6270 */
[----:B------:R-:W-:-:S04]  /*4360*/  IMAD.HI.U32 R12, R21, R11, RZ ;  /* 0x0000000b150c7227 */ /* 0x000fc800078e00ff */
[----:B------:R-:W-:-:S04]  /*4370*/  IMAD.MOV R12, RZ, RZ, -R12 ;  /* 0x000000ffff0c7224 */ /* 0x000fc800078e0a0c */
[--C-:B------:R-:W-:Y:S02]  /*4380*/  @!P2 IMAD.IADD R9, R9, 0x1, -R0.reuse ;  /* 0x000000010909a824 */ /* 0x100fe400078e0a00 */
[----:B------:R-:W-:Y:S02]  /*4390*/  @!P4 IMAD.MOV R7, RZ, RZ, -R7 ;  /* 0x000000ffff07c224 */ /* 0x000fe400078e0a07 */
[----:B------:R-:W-:Y:S02]  /*43a0*/  IMAD R11, R0, R12, R11 ;  /* 0x0000000c000b7224 */ /* 0x000fe400078e020b */
[----:B------:R-:W4:Y:S01]  /*43b0*/  LDL.LU R12, [R1+0x200] ;  /* 0x00020000010c7983 */ /* 0x000f220000300800 */
[----:B------:R-:W-:Y:S01]  /*43c0*/  @!P6 IMAD.IADD R5, R5, 0x1, -R0 ;  /* 0x000000010505e824 */ /* 0x000fe200078e0a00 */
[----:B---3--:R-:W-:Y:S01]  /*43d0*/  ISETP.GE.AND P2, PT, R2, RZ, PT ;  /* 0x000000ff0200720c */ /* 0x008fe20003f46270 */
[----:B------:R-:W-:Y:S02]  /*43e0*/  IMAD.MOV.U32 R2, RZ, RZ, R6 ;  /* 0x000000ffff027224 */ /* 0x000fe400078e0006 */
[----:B------:R-:W3:Y:S02]  /*43f0*/  LDL.LU R6, [R1+0x1f4] ;  /* 0x0001f40001067983 */ /* 0x000ee40000300800 */
[----:B------:R-:W-:-:S02]  /*4400*/  @!P1 IMAD.MOV R2, RZ, RZ, -R2 ;  /* 0x000000ffff029224 */ /* 0x000fc400078e0a02 */
[----:B------:R0:W-:Y:S04]  /*4410*/  STL [R1+0x4b4], R7 ;  /* 0x0004b40701007387 */ /* 0x0001e80000100800 */
[----:B0-----:R-:W3:Y:S04]  /*4420*/  LDL.LU R7, [R1+0x1f8] ;  /* 0x0001f80001077983 */ /* 0x001ee80000300800 */
[----:B------:R0:W-:Y:S02]  /*4430*/  STL [R1+0x4b0], R2 ;  /* 0x0004b00201007387 */ /* 0x0001e40000100800 */
[----:B0-----:R-:W-:Y:S01]  /*4440*/  IMAD.MOV.U32 R2, RZ, RZ, R5 ;  /* 0x000000ffff027224 */ /* 0x001fe200078e0005 */
[----:B--2---:R-:W-:-:S03]  /*4450*/  IABS R5, R14 ;  /* 0x0000000e00057213 */ /* 0x004fc60000000000 */
[----:B------:R-:W-:Y:S02]  /*4460*/  @!P5 IMAD.MOV R2, RZ, RZ, -R2 ;  /* 0x000000ffff02d224 */ /* 0x000fe400078e0a02 */
[----:B------:R-:W-:Y:S02]  /*4470*/  IMAD.MOV.U32 R14, RZ, RZ, R8 ;  /* 0x000000ffff0e7224 */ /* 0x000fe400078e0008 */
[----:B------:R-:W2:Y:S04]  /*4480*/  LDL.LU R8, [R1+0x1fc] ;  /* 0x0001fc0001087983 */ /* 0x000ea80000300800 */
[----:B------:R0:W-:Y:S04]  /*4490*/  STL [R1+0x4ac], R2 ;  /* 0x0004ac0201007387 */ /* 0x0001e80000100800 */
[----:B0-----:R-:W2:Y:S01]  /*44a0*/  LDL.LU R2, [R1+0x21a0] ;  /* 0x0021a00001027983 */ /* 0x001ea20000300800 */
[----:B------:R-:W-:-:S02]  /*44b0*/  IMAD.MOV R13, RZ, RZ, -R13 ;  /* 0x000000ffff0d7224 */ /* 0x000fc400078e0a0d */
[----:B------:R-:W-:Y:S01]  /*44c0*/  @!P3 IMAD.MOV R14, RZ, RZ, -R14 ;  /* 0x000000ffff0eb224 */ /* 0x000fe200078e0a0e */
[C---:B------:R-:W-:Y:S02]  /*44d0*/  ISETP.GT.U32.AND P6, PT, R0.reuse, R4, PT ;  /* 0x000000040000720c */ /* 0x040fe40003fc4070 */
[C---:B------:R-:W-:Y:S02]  /*44e0*/  ISETP.GT.U32.AND P4, PT, R0.reuse, R10, PT ;  /* 0x0000000a0000720c */ /* 0x040fe40003f84070 */
[C---:B------:R-:W-:Y:S02]  /*44f0*/  ISETP.GT.U32.AND P1, PT, R0.reuse, R9, PT ;  /* 0x000000090000720c */ /* 0x040fe40003f24070 */
[C---:B------:R-:W-:Y:S01]  /*4500*/  ISETP.GT.U32.AND P5, PT, R0.reuse, R11, PT ;  /* 0x0000000b0000720c */ /* 0x040fe20003fa4070 */
[----:B--2---:R-:W-:Y:S02]  /*4510*/  IMAD R2, R0, R13, R2 ;  /* 0x0000000d00027224 */ /* 0x004fe400078e0202 */
[----:B------:R-:W2:Y:S04]  /*4520*/  LDL.LU R13, [R1+0x1f0] ;  /* 0x0001f000010d7983 */ /* 0x000ea80000300800 */
[----:B------:R0:W-:Y:S04]  /*4530*/  STL [R1+0x4a8], R14 ;  /* 0x0004a80e01007387 */ /* 0x0001e80000100800 */
[----:B0-----:R-:W2:Y:S01]  /*4540*/  LDL.LU R14, [R1+0x219c] ;  /* 0x00219c00010e7983 */ /* 0x001ea20000300800 */
[----:B------:R-:W-:Y:S01]  /*4550*/  @!P6 IADD3 R4, PT, PT, R4, -R0, RZ ;  /* 0x800000000404e210 */ /* 0x000fe20007ffe0ff */
[----:B------:R-:W-:Y:S01]  /*4560*/  @!P4 IMAD.IADD R10, R10, 0x1, -R0 ;  /* 0x000000010a0ac824 */ /* 0x000fe200078e0a00 */
[----:B------:R-:W-:-:S02]  /*4570*/  ISETP.GT.U32.AND P4, PT, R0, R2, PT ;  /* 0x000000020000720c */ /* 0x000fc40003f84070 */
[----:B------:R-:W-:Y:S01]  /*4580*/  ISETP.GT.U32.AND P6, PT, R0, R4, PT ;  /* 0x000000040000720c */ /* 0x000fe20003fc4070 */
[--C-:B------:R-:W-:Y:S01]  /*4590*/  @!P1 IMAD.IADD R9, R9, 0x1, -R0.reuse ;  /* 0x0000000109099824 */ /* 0x100fe200078e0a00 */
[----:B---3--:R-:W-:Y:S01]  /*45a0*/  ISETP.GE.AND P1, PT, R6, RZ, PT ;  /* 0x000000ff0600720c */ /* 0x008fe20003f26270 */
[----:B------:R-:W-:Y:S02]  /*45b0*/  @!P5 IMAD.IADD R11, R11, 0x1, -R0 ;  /* 0x000000010b0bd824 */ /* 0x000fe400078e0a00 */
[----:B------:R-:W-:Y:S02]  /*45c0*/  @!P0 IMAD.MOV R10, RZ, RZ, -R10 ;  /* 0x000000ffff0a8224 */ /* 0x000fe400078e0a0a */
[----:B------:R-:W-:-:S04]  /*45d0*/  IMAD.HI.U32 R6, R21, R5, RZ ;  /* 0x0000000515067227 */ /* 0x000fc800078e00ff */
[--C-:B------:R-:W-:Y:S01]  /*45e0*/  @!P4 IMAD.IADD R2, R2, 0x1, -R0.reuse ;  /* 0x000000010202c824 */ /* 0x100fe200078e0a00 */
[----:B------:R-:W-:Y:S01]  /*45f0*/  ISETP.GT.U32.AND P4, PT, R0, R11, PT ;  /* 0x0000000b0000720c */ /* 0x000fe20003f84070 */
[----:B------:R-:W-:Y:S01]  /*4600*/  @!P6 IMAD.IADD R4, R4, 0x1, -R0 ;  /* 0x000000010404e824 */ /* 0x000fe200078e0a00 */
[----:B------:R-:W-:Y:S01]  /*4610*/  ISETP.GE.AND P6, PT, R7, RZ, PT ;  /* 0x000000ff0700720c */ /* 0x000fe20003fc6270 */
[----:B------:R-:W-:Y:S01]  /*4620*/  IMAD.MOV R6, RZ, RZ, -R6 ;  /* 0x000000ffff067224 */ /* 0x000fe200078e0a06 */
[----:B----4-:R-:W-:Y:S01]  /*4630*/  IABS R7, R12 ;  /* 0x0000000c00077213 */ /* 0x010fe20000000000 */
[----:B------:R0:W-:Y:S02]  /*4640*/  STL [R1+0x4a4], R10 ;  /* 0x0004a40a01007387 */ /* 0x0001e40000100800 */
[----:B------:R-:W-:Y:S02]  /*4650*/  IMAD R6, R0, R6, R5 ;  /* 0x0000000600067224 */ /* 0x000fe400078e0205 */
[----:B------:R-:W-:-:S04]  /*4660*/  IMAD.HI.U32 R5, R21, R7, RZ ;  /* 0x0000000715057227 */ /* 0x000fc800078e00ff */
[----:B0-----:R-:W-:-:S04]  /*4670*/  IMAD.MOV.U32 R10, RZ, RZ, R9 ;  /* 0x000000ffff0a7224 */ /* 0x001fc800078e0009 */
[----:B------:R-:W-:Y:S02]  /*4680*/  @!P2 IMAD.MOV R10, RZ, RZ, -R10 ;  /* 0x000000ffff0aa224 */ /* 0x000fe400078e0a0a */
[----:B------:R-:W-:Y:S01]  /*4690*/  IMAD.MOV R5, RZ, RZ, -R5 ;  /* 0x000000ffff057224 */ /* 0x000fe200078e0a05 */
[----:B------:R-:W-:Y:S02]  /*46a0*/  ISETP.GE.AND P5, PT, R8, RZ, PT ;  /* 0x000000ff0800720c */ /* 0x000fe40003fa6270 */
[----:B------:R0:W-:Y:S01]  /*46b0*/  STL [R1+0x4a0], R10 ;  /* 0x0004a00a01007387 */ /* 0x0001e20000100800 */
[----:B------:R-:W-:Y:S02]  /*46c0*/  @!P4 IMAD.IADD R11, R11, 0x1, -R0 ;  /* 0x000000010b0bc824 */ /* 0x000fe400078e0a00 */
[----:B------:R-:W-:Y:S01]  /*46d0*/  IMAD R7, R0, R5, R7 ;  /* 0x0000000500077224 */ /* 0x000fe200078e0207 */
[----:B0-----:R-:W3:Y:S01]  /*46e0*/  LDL.LU R10, [R1+0x20c] ;  /* 0x00020c00010a7983 */ /* 0x001ee20000300800 */
[----:B--2---:R-:W-:-:S03]  /*46f0*/  ISETP.GE.AND P3, PT, R13, RZ, PT ;  /* 0x000000ff0d00720c */ /* 0x004fc60003f66270 */
[----:B------:R-:W2:Y:S10]  /*4700*/  LDL R13, [R1+0x210] ;  /* 0x00021000010d7983 */ /* 0x000eb40000100800 */
[----:B------:R-:W-:Y:S01]  /*4710*/  @!P3 IMAD.MOV R4, RZ, RZ, -R4 ;  /* 0x000000ffff04b224 */ /* 0x000fe200078e0a04 */
[----:B------:R-:W-:-:S02]  /*4720*/  IABS R8, R14 ;  /* 0x0000000e00087213 */ /* 0x000fc40000000000 */
[----:B------:R-:W-:Y:S02]  /*4730*/  ISETP.GE.AND P3, PT, R12, RZ, PT ;  /* 0x000000ff0c00720c */ /* 0x000fe40003f66270 */
[----:B------:R0:W-:Y:S01]  /*4740*/  STL [R1+0x49c], R4 ;  /* 0x00049c0401007387 */ /* 0x0001e20000100800 */
[----:B------:R-:W-:-:S03]  /*4750*/  ISETP.GE.AND P4, PT, R14, RZ, PT ;  /* 0x000000ff0e00720c */ /* 0x000fc60003f86270 */
[----:B------:R-:W4:Y:S04]  /*4760*/  LDL R12, [R1+0x214] ;  /* 0x00021400010c7983 */ /* 0x000f280000100800 */
[----:B------:R-:W2:Y:S04]  /*4770*/  LDL R14, [R1+0x218] ;  /* 0x00021800010e7983 */ /* 0x000ea80000100800 */
[----:B------:R-:W2:Y:S01]  /*4780*/  LDL.LU R5, [R1+0x208] ;  /* 0x0002080001057983 */ /* 0x000ea20000300800 */
[C---:B------:R-:W-:Y:S01]  /*4790*/  ISETP.GT.U32.AND P0, PT, R0.reuse, R2, PT ;  /* 0x000000020000720c */ /* 0x040fe20003f04070 */
[----:B0-----:R-:W-:Y:S01]  /*47a0*/  IMAD.MOV.U32 R4, RZ, RZ, R11 ;  /* 0x000000ffff047224 */ /* 0x001fe200078e000b */
[----:B------:R-:W-:-:S03]  /*47b0*/  ISETP.GT.U32.AND P2, PT, R0, R6, PT ;  /* 0x000000060000720c */ /* 0x000fc60003f44070 */
[----:B------:R-:W-:-:S08]  /*47c0*/  @!P1 IMAD.MOV R4, RZ, RZ, -R4 ;  /* 0x000000ffff049224 */ /* 0x000fd000078e0a04 */
[----:B------:R-:W-:Y:S01]  /*47d0*/  @!P0 IMAD.IADD R2, R2, 0x1, -R0 ;  /* 0x0000000102028824 */ /* 0x000fe200078e0a00 */
[----:B------:R-:W-:Y:S01]  /*47e0*/  STL [R1+0x498], R4 ;  /* 0x0004980401007387 */ /* 0x000fe20000100800 */
[----:B------:R-:W-:-:S04]  /*47f0*/  IMAD.HI.U32 R9, R21, R8, RZ ;  /* 0x0000000815097227 */ /* 0x000fc800078e00ff */
[----:B------:R-:W-:Y:S02]  /*4800*/  IMAD.MOV R9, RZ, RZ, -R9 ;  /* 0x000000ffff097224 */ /* 0x000fe400078e0a09 */
[----:B------:R-:W-:Y:S02]  /*4810*/  @!P2 IMAD.IADD R6, R6, 0x1, -R0 ;  /* 0x000000010606a824 */ /* 0x000fe400078e0a00 */
[----:B------:R-:W-:Y:S01]  /*4820*/  IMAD R8, R0, R9, R8 ;  /* 0x0000000900087224 */ /* 0x000fe200078e0208 */
[----:B---3--:R-:W-:Y:S02]  /*4830*/  ISETP.GE.AND P2, PT, R10, RZ, PT ;  /* 0x000000ff0a00720c */ /* 0x008fe40003f46270 */
[----:B------:R-:W-:Y:S02]  /*4840*/  IABS R9, R10 ;  /* 0x0000000a00097213 */ /* 0x000fe40000000000 */
[----:B--2---:R-:W-:Y:S02]  /*4850*/  ISETP.GE.AND P0, PT, R5, RZ, PT ;  /* 0x000000ff0500720c */ /* 0x004fe40003f06270 */
[----:B------:R-:W-:-:S02]  /*4860*/  IABS R11, R5 ;  /* 0x00000005000b7213 */ /* 0x000fc40000000000 */
[----:B------:R-:W-:Y:S01]  /*4870*/  IABS R5, R13 ;  /* 0x0000000d00057213 */ /* 0x000fe20000000000 */
[----:B------:R-:W-:-:S04]  /*4880*/  IMAD.MOV.U32 R13, RZ, RZ, R2 ;  /* 0x000000ffff0d7224 */ /* 0x000fc800078e0002 */
[----:B------:R-:W-:-:S05]  /*4890*/  @!P6 IMAD.MOV R13, RZ, RZ, -R13 ;  /* 0x000000ffff0de224 */ /* 0x000fca00078e0a0d */
[----:B------:R0:W-:Y:S02]  /*48a0*/  STL [R1+0x494], R13 ;  /* 0x0004940d01007387 */ /* 0x0001e40000100800 */
[----:B0-----:R-:W-:-:S04]  /*48b0*/  IMAD.HI.U32 R13, R21, R5, RZ ;  /* 0x00000005150d7227 */ /* 0x001fc800078e00ff */
[----:B------:R-:W-:Y:S01]  /*48c0*/  IMAD.MOV R13, RZ, RZ, -R13 ;  /* 0x000000ffff0d7224 */ /* 0x000fe200078e0a0d */
[----:B------:R-:W-:Y:S02]  /*48d0*/  IABS R10, R14 ;  /* 0x0000000e000a7213 */ /* 0x000fe40000000000 */
[----:B------:R-:W2:Y:S01]  /*48e0*/  LDL R14, [R1+0x224] ;  /* 0x00022400010e7983 */ /* 0x000ea20000100800 */
[----:B------:R-:W-:-:S03]  /*48f0*/  IMAD R5, R0, R13, R5 ;  /* 0x0000000d00057224 */ /* 0x000fc600078e0205 */
[----:B------:R-:W3:Y:S04]  /*4900*/  LDL R13, [R1+0x220] ;  /* 0x00022000010d7983 */ /* 0x000ee80000100800 */
[----:B------:R0:W-:Y:S04]  /*4910*/  STL [R1+0x2198], R5 ;  /* 0x0021980501007387 */ /* 0x0001e80000100800 */
[----:B0-----:R-:W2:Y:S01]  /*4920*/  LDL R5, [R1+0x21c] ;  /* 0x00021c0001057983 */ /* 0x001ea20000100800 */
[C---:B------:R-:W-:Y:S02]  /*4930*/  ISETP.GT.U32.AND P1, PT, R0.reuse, R6, PT ;  /* 0x000000060000720c */ /* 0x040fe40003f24070 */
[----:B------:R-:W-:-:S02]  /*4940*/  ISETP.GT.U32.AND P6, PT, R0, R7, PT ;  /* 0x000000070000720c */ /* 0x000fc40003fc4070 */
[----:B----4-:R-:W-:Y:S01]  /*4950*/  IABS R4, R12 ;  /* 0x0000000c00047213 */ /* 0x010fe20000000000 */
[----:B------:R-:W-:-:S08]  /*4960*/  IMAD.HI.U32 R12, R21, R9, RZ ;  /* 0x00000009150c7227 */ /* 0x000fd000078e00ff */
[----:B------:R-:W-:Y:S01]  /*4970*/  @!P1 IMAD.IADD R6, R6, 0x1, -R0 ;  /* 0x0000000106069824 */ /* 0x000fe200078e0a00 */
[C---:B------:R-:W-:Y:S01]  /*4980*/  ISETP.GT.U32.AND P1, PT, R0.reuse, R8, PT ;  /* 0x000000080000720c */ /* 0x040fe20003f24070 */
[----:B------:R-:W-:Y:S02]  /*4990*/  IMAD.MOV R12, RZ, RZ, -R12 ;  /* 0x000000ffff0c7224 */ /* 0x000fe400078e0a0c */
[----:B------:R-:W-:Y:S02]  /*49a0*/  @!P6 IMAD.IADD R7, R7, 0x1, -R0 ;  /* 0x000000010707e824 */ /* 0x000fe400078e0a00 */
[----:B------:R-:W-:Y:S02]  /*49b0*/  IMAD R9, R0, R12, R9 ;  /* 0x0000000c00097224 */ /* 0x000fe400078e0209 */
[----:B------:R-:W-:-:S04]  /*49c0*/  IMAD.HI.U32 R12, R21, R4, RZ ;  /* 0x00000004150c7227 */ /* 0x000fc800078e00ff */
[----:B------:R-:W-:-:S04]  /*49d0*/  IMAD.HI.U32 R2, R21, R11, RZ ;  /* 0x0000000b15027227 */ /* 0x000fc800078e00ff */
[----:B------:R-:W-:Y:S01]  /*49e0*/  @!P1 IMAD.IADD R8, R8, 0x1, -R0 ;  /* 0x0000000108089824 */ /* 0x000fe200078e0a00 */
[C---:B------:R-:W-:Y:S01]  /*49f0*/  ISETP.GT.U32.AND P1, PT, R0.reuse, R7, PT ;  /* 0x000000070000720c */ /* 0x040fe20003f24070 */
[----:B------:R-:W-:Y:S02]  /*4a00*/  IMAD.MOV R12, RZ, RZ, -R12 ;  /* 0x000000ffff0c7224 */ /* 0x000fe400078e0a0c */
[----:B------:R-:W-:Y:S02]  /*4a10*/  IMAD.MOV R2, RZ, RZ, -R2 ;  /* 0x000000ffff027224 */ /* 0x000fe400078e0a02 */
[C---:B------:R-:W-:Y:S02]  /*4a20*/  IMAD R4, R0.reuse, R12, R4 ;  /* 0x0000000c00047224 */ /* 0x040fe400078e0204 */
[----:B------:R-:W-:Y:S02]  /*4a30*/  IMAD R2, R0, R2, R11 ;  /* 0x0000000200027224 */ /* 0x000fe400078e020b */
[----:B------:R-:W-:-:S04]  /*4a40*/  IMAD.HI.U32 R11, R21, R10, RZ ;  /* 0x0000000a150b7227 */ /* 0x000fc800078e00ff */
[----:B------:R-:W-:Y:S02]  /*4a50*/  IMAD.MOV R11, RZ, RZ, -R11 ;  /* 0x000000ffff0b7224 */ /* 0x000fe400078e0a0b */
[----:B------:R-:W-:Y:S02]  /*4a60*/  @!P1 IMAD.IADD R7, R7, 0x1, -R0 ;  /* 0x0000000107079824 */ /* 0x000fe400078e0a00 */
[----:B------:R-:W-:Y:S01]  /*4a70*/  IMAD R10, R0, R11, R10 ;  /* 0x0000000b000a7224 */ /* 0x000fe200078e020a */
[----:B---3--:R-:W-:Y:S02]  /*4a80*/  IABS R11, R13 ;  /* 0x0000000d000b7213 */ /* 0x008fe40000000000 */
[----:B--2---:R-:W-:Y:S02]  /*4a90*/  IABS R12, R5 ;  /* 0x00000005000c7213 */ /* 0x004fe40000000000 */
[----:B------:R-:W-:Y:S02]  /*4aa0*/  MOV R5, R6 ;  /* 0x0000000600057202 */ /* 0x000fe40000000f00 */
[----:B------:R-:W-:-:S03]  /*4ab0*/  IABS R6, R14 ;  /* 0x0000000e00067213 */ /* 0x000fc60000000000 */
        /* <DEDUP_REMOVED lines=50> */
[C---:B------:R-:W-:Y:S01]  /*4de0*/  ISETP.GT.U32.AND P5, PT, R0.reuse, R4, PT ;  /* 0x000000040000720c */ /* 0x040fe20003fa4070 */
        /* <DEDUP_REMOVED lines=15> */
[----:B------:R-:W-:Y:S02]  /*4ee0*/  @!P3 IMAD.IADD R11, R11, 0x1, -R0 ;  /* 0x000000010b0bb824 */ /* 0x000fe400078e0a00 */
        /* <DEDUP_REMOVED lines=21> */
[C---:B------:R-:W-:Y:S01]  /*5040*/  ISETP.GT.U32.AND P2, PT, R0.reuse, R7, PT ;  /* 0x000000070000720c */ /* 0x040fe20003f44070 */
[----:B--2---:R-:W-:Y:S02]  /*5050*/  IMAD R2, R0, R13, R2 ;  /* 0x0000000d00027224 */ /* 0x004fe400078e0202 */
[----:B------:R-:W2:Y:S04]  /*5060*/  LDL.LU R13, [R1+0x224] ;  /* 0x00022400010d7983 */ /* 0x000ea80000300800 */
[----:B------:R0:W-:Y:S04]  /*5070*/  STL [R1+0x470], R14 ;  /* 0x0004700e01007387 */ /* 0x0001e80000100800 */
[----:B0-----:R-:W3:Y:S01]  /*5080*/  LDL.LU R14, [R1+0x218c] ;  /* 0x00218c00010e7983 */ /* 0x001ee20000300800 */
[----:B------:R-:W-:Y:S01]  /*5090*/  @!P6 IMAD.IADD R6, R6, 0x1, -R0 ;  /* 0x000000010606e824 */ /* 0x000fe200078e0a00 */
[----:B------:R-:W-:-:S04]  /*50a0*/  ISETP.GT.U32.AND P1, PT, R0, R11, PT ;  /* 0x0000000b0000720c */ /* 0x000fc80003f24070 */
[C---:B------:R-:W-:Y:S02]  /*50b0*/  ISETP.GT.U32.AND P6, PT, R0.reuse, R6, PT ;  /* 0x000000060000720c */ /* 0x040fe40003fc4070 */
[----:B------:R-:W-:Y:S02]  /*50c0*/  @!P2 IADD3 R7, PT, PT, R7, -R0, RZ ;  /* 0x800000000707a210 */ /* 0x000fe40007ffe0ff */
[----:B------:R-:W-:-:S05]  /*50d0*/  ISETP.GT.U32.AND P5, PT, R0, R8, PT ;  /* 0x000000080000720c */ /* 0x000fca0003fa4070 */
[----:B------:R-:W-:-:S04]  /*50e0*/  @!P1 IMAD.IADD R11, R11, 0x1, -R0 ;  /* 0x000000010b0b9824 */ /* 0x000fc800078e0a00 */
[--C-:B------:R-:W-:Y:S02]  /*50f0*/  @!P6 IMAD.IADD R6, R6, 0x1, -R0.reuse ;  /* 0x000000010606e824 */ /* 0x100fe400078e0a00 */
[----:B------:R-:W-:Y:S02]  /*5100*/  @!P0 IMAD.MOV R7, RZ, RZ, -R7 ;  /* 0x000000ffff078224 */ /* 0x000fe400078e0a07 */
[----:B------:R-:W-:Y:S01]  /*5110*/  @!P3 IMAD.MOV R11, RZ, RZ, -R11 ;  /* 0x000000ffff0bb224 */ /* 0x000fe200078e0a0b */
[----:B------:R-:W-:Y:S02]  /*5120*/  ISETP.GT.U32.AND P2, PT, R0, R2, PT ;  /* 0x000000020000720c */ /* 0x000fe40003f44070 */
[----:B------:R-:W-:Y:S04]  /*5130*/  STL [R1+0x46c], R7 ;  /* 0x00046c0701007387 */ /* 0x000fe80000100800 */
[----:B------:R0:W-:Y:S01]  /*5140*/  STL [R1+0x468], R11 ;  /* 0x0004680b01007387 */ /* 0x0001e20000100800 */
[----:B------:R-:W-:-:S03]  /*5150*/  @!P5 IMAD.IADD R8, R8, 0x1, -R0 ;  /* 0x000000010808d824 */ /* 0x000fc600078e0a00 */
[----:B0-----:R-:W4:Y:S03]  /*5160*/  LDL.LU R11, [R1+0x23c] ;  /* 0x00023c00010b7983 */ /* 0x001f260000300800 */
[----:B------:R-:W-:Y:S01]  /*5170*/  @!P2 IMAD.IADD R2, R2, 0x1, -R0 ;  /* 0x000000010202a824 */ /* 0x000fe200078e0a00 */
[----:B------:R-:W-:Y:S02]  /*5180*/  ISETP.GT.U32.AND P2, PT, R0, R8, PT ;  /* 0x000000080000720c */ /* 0x000fe40003f44070 */
[----:B------:R-:W-:-:S11]  /*5190*/  ISETP.GE.AND P5, PT, R10, RZ, PT ;  /* 0x000000ff0a00720c */ /* 0x000fd60003fa6270 */
[----:B------:R-:W-:Y:S01]  /*51a0*/  @!P2 IMAD.IADD R8, R8, 0x1, -R0 ;  /* 0x000000010808a824 */ /* 0x000fe200078e0a00 */
[----:B--2---:R-:W-:Y:S01]  /*51b0*/  ISETP.GE.AND P4, PT, R13, RZ, PT ;  /* 0x000000ff0d00720c */ /* 0x004fe20003f86270 */
[----:B------:R-:W-:Y:S02]  /*51c0*/  IMAD.MOV.U32 R13, RZ, RZ, R6 ;  /* 0x000000ffff0d7224 */ /* 0x000fe400078e0006 */
[----:B------:R-:W2:Y:S10]  /*51d0*/  LDL.LU R6, [R1+0x240] ;  /* 0x0002400001067983 */ /* 0x000eb40000300800 */
[----:B------:R-:W-:-:S05]  /*51e0*/  @!P4 IMAD.MOV R13, RZ, RZ, -R13 ;  /* 0x000000ffff0dc224 */ /* 0x000fca00078e0a0d */
[----:B------:R0:W-:Y:S04]  /*51f0*/  STL [R1+0x464], R13 ;  /* 0x0004640d01007387 */ /* 0x0001e80000100800 */
[----:B0-----:R-:W2:Y:S01]  /*5200*/  LDL R13, [R1+0x244] ;  /* 0x00024400010d7983 */ /* 0x001ea20000100800 */
[----:B---3--:R-:W-:Y:S02]  /*5210*/  IABS R10, R14 ;  /* 0x0000000e000a7213 */ /* 0x008fe40000000000 */
[----:B------:R-:W-:Y:S02]  /*5220*/  ISETP.GE.AND P2, PT, R14, RZ, PT ;  /* 0x000000ff0e00720c */ /* 0x000fe40003f46270 */
[----:B------:R-:W3:Y:S01]  /*5230*/  LDL R14, [R1+0x24c] ;  /* 0x00024c00010e7983 */ /* 0x000ee20000100800 */
[----:B------:R-:W-:Y:S01]  /*5240*/  ISETP.GT.U32.AND P0, PT, R0, R2, PT ;  /* 0x000000020000720c */ /* 0x000fe20003f04070 */
[----:B------:R-:W-:Y:S01]  /*5250*/  IMAD.HI.U32 R7, R21, R10, RZ ;  /* 0x0000000a15077227 */ /* 0x000fe200078e00ff */
[----:B------:R-:W-:-:S02]  /*5260*/  ISETP.GE.AND P1, PT, R5, RZ, PT ;  /* 0x000000ff0500720c */ /* 0x000fc40003f26270 */
[----:B------:R-:W-:Y:S01]  /*5270*/  ISETP.GE.AND P6, PT, R9, RZ, PT ;  /* 0x000000ff0900720c */ /* 0x000fe20003fc6270 */
[----:B------:R-:W-:-:S04]  /*5280*/  IMAD.MOV R7, RZ, RZ, -R7 ;  /* 0x000000ffff077224 */ /* 0x000fc800078e0a07 */
[----:B------:R-:W-:-:S04]  /*5290*/  IMAD R10, R0, R7, R10 ;  /* 0x00000007000a7224 */ /* 0x000fc800078e020a */
[----:B------:R-:W-:Y:S01]  /*52a0*/  @!P0 IMAD.IADD R2, R2, 0x1, -R0 ;  /* 0x0000000102028824 */ /* 0x000fe200078e0a00 */
[----:B----4-:R-:W-:Y:S01]  /*52b0*/  IABS R9, R12 ;  /* 0x0000000c00097213 */ /* 0x010fe20000000000 */
[----:B------:R-:W-:Y:S01]  /*52c0*/  @!P1 IMAD.MOV R8, RZ, RZ, -R8 ;  /* 0x000000ffff089224 */ /* 0x000fe200078e0a08 */
[----:B------:R-:W-:Y:S02]  /*52d0*/  ISETP.GE.AND P4, PT, R12, RZ, PT ;  /* 0x000000ff0c00720c */ /* 0x000fe40003f86270 */
[----:B------:R-:W4:Y:S04]  /*52e0*/  LDL R12, [R1+0x248] ;  /* 0x00024800010c7983 */ /* 0x000f280000100800 */
[----:B------:R-:W-:Y:S01]  /*52f0*/  STL [R1+0x460], R8 ;  /* 0x0004600801007387 */ /* 0x000fe20000100800 */
[----:B------:R-:W-:-:S04]  /*5300*/  IMAD.HI.U32 R5, R21, R4, RZ ;  /* 0x0000000415057227 */ /* 0x000fc800078e00ff */
[----:B------:R-:W-:Y:S01]  /*5310*/  IMAD.MOV R5, RZ, RZ, -R5 ;  /* 0x000000ffff057224 */ /* 0x000fe200078e0a05 */
[----:B--2---:R-:W-:Y:S01]  /*5320*/  IABS R7, R13 ;  /* 0x0000000d00077213 */ /* 0x004fe20000000000 */
[----:B------:R-:W-:-:S04]  /*5330*/  IMAD.MOV.U32 R13, RZ, RZ, R2 ;  /* 0x000000ffff0d7224 */ /* 0x000fc800078e0002 */
[----:B------:R-:W-:-:S05]  /*5340*/  @!P6 IMAD.MOV R13, RZ, RZ, -R13 ;  /* 0x000000ffff0de224 */ /* 0x000fca00078e0a0d */
[----:B------:R0:W-:Y:S02]  /*5350*/  STL [R1+0x45c], R13 ;  /* 0x00045c0d01007387 */ /* 0x0001e40000100800 */
[----:B0-----:R-:W-:-:S04]  /*5360*/  IMAD.HI.U32 R13, R21, R7, RZ ;  /* 0x00000007150d7227 */ /* 0x001fc800078e00ff */
[----:B------:R-:W-:Y:S01]  /*5370*/  IMAD.MOV R13, RZ, RZ, -R13 ;  /* 0x000000ffff0d7224 */ /* 0x000fe200078e0a0d */
[----:B---3--:R-:W-:Y:S02]  /*5380*/  IABS R8, R14 ;  /* 0x0000000e00087213 */ /* 0x008fe40000000000 */
[----:B------:R-:W2:Y:S01]  /*5390*/  LDL R14, [R1+0x258] ;  /* 0x00025800010e7983 */ /* 0x000ea20000100800 */
[----:B------:R-:W-:-:S03]  /*53a0*/  IMAD R7, R0, R13, R7 ;  /* 0x0000000d00077224 */ /* 0x000fc600078e0207 */
[----:B------:R-:W3:Y:S04]  /*53b0*/  LDL R13, [R1+0x254] ;  /* 0x00025400010d7983 */ /* 0x000ee80000100800 */
[----:B------:R0:W-:Y:S04]  /*53c0*/  STL [R1+0x2188], R7 ;  /* 0x0021880701007387 */ /* 0x0001e80000100800 */
[----:B0-----:R-:W2:Y:S01]  /*53d0*/  LDL R7, [R1+0x250] ;  /* 0x0002500001077983 */ /* 0x001ea20000100800 */
[----:B------:R-:W-:-:S05]  /*53e0*/  IMAD R5, R0, R5, R4 ;  /* 0x0000000500057224 */ /* 0x000fca00078e0204 */
[----:B------:R-:W-:Y:S01]  /*53f0*/  ISETP.GT.U32.AND P3, PT, R0, R5, PT ;  /* 0x000000050000720c */ /* 0x000fe20003f64070 */
[----:B------:R-:W-:-:S04]  /*5400*/  IMAD.HI.U32 R4, R21, R9, RZ ;  /* 0x0000000915047227 */ /* 0x000fc800078e00ff */
[----:B------:R-:W-:-:S08]  /*5410*/  IMAD.MOV R4, RZ, RZ, -R4 ;  /* 0x000000ffff047224 */ /* 0x000fd000078e0a04 */
[----:B------:R-:W-:-:S05]  /*5420*/  @!P3 IMAD.IADD R5, R5, 0x1, -R0 ;  /* 0x000000010505b824 */ /* 0x000fca00078e0a00 */
[C---:B------:R-:W-:Y:S01]  /*5430*/  ISETP.GT.U32.AND P1, PT, R0.reuse, R5, PT ;  /* 0x000000050000720c */ /* 0x040fe20003f24070 */
[----:B------:R-:W-:Y:S01]  /*5440*/  IMAD R9, R0, R4, R9 ;  /* 0x0000000400097224 */ /* 0x000fe200078e0209 */
[----:B------:R-:W-:-:S04]  /*5450*/  IABS R4, R6 ;  /* 0x0000000600047213 */ /* 0x000fc80000000000 */
[----:B------:R-:W-:Y:S02]  /*5460*/  ISETP.GT.U32.AND P6, PT, R0, R9, PT ;  /* 0x000000090000720c */ /* 0x000fe40003fc4070 */
[----:B------:R-:W-:Y:S02]  /*5470*/  ISETP.GE.AND P3, PT, R6, RZ, PT ;  /* 0x000000ff0600720c */ /* 0x000fe40003f66270 */
[----:B----4-:R-:W-:-:S03]  /*5480*/  IABS R6, R12 ;  /* 0x0000000c00067213 */ /* 0x010fc60000000000 */
[----:B------:R-:W-:Y:S01]  /*5490*/  @!P1 IMAD.IADD R5, R5, 0x1, -R0 ;  /* 0x0000000105059824 */ /* 0x000fe200078e0a00 */
[C---:B------:R-:W-:Y:S01]  /*54a0*/  ISETP.GT.U32.AND P1, PT, R0.reuse, R10, PT ;  /* 0x0000000a0000720c */ /* 0x040fe20003f24070 */
[----:B------:R-:W-:Y:S01]  /*54b0*/  IMAD.HI.U32 R12, R21, R4, RZ ;  /* 0x00000004150c7227 */ /* 0x000fe200078e00ff */
[----:B------:R-:W-:Y:S02]  /*54c0*/  ISETP.GE.AND P0, PT, R11, RZ, PT ;  /* 0x000000ff0b00720c */ /* 0x000fe40003f06270 */
[----:B------:R-:W-:Y:S01]  /*54d0*/  IABS R11, R11 ;  /* 0x0000000b000b7213 */ /* 0x000fe20000000000 */
[----:B------:R-:W-:Y:S02]  /*54e0*/  IMAD.MOV R12, RZ, RZ, -R12 ;  /* 0x000000ffff0c7224 */ /* 0x000fe400078e0a0c */
[----:B------:R-:W-:Y:S02]  /*54f0*/  @!P6 IMAD.IADD R9, R9, 0x1, -R0 ;  /* 0x000000010909e824 */ /* 0x000fe400078e0a00 */
[----:B------:R-:W-:-:S02]  /*5500*/  IMAD R4, R0, R12, R4 ;  /* 0x0000000c00047224 */ /* 0x000fc400078e0204 */
        /* <DEDUP_REMOVED lines=13> */
[----:B--2---:R-:W-:Y:S01]  /*55e0*/  IABS R12, R7 ;  /* 0x00000007000c7213 */ /* 0x004fe20000000000 */
[----:B------:R-:W-:Y:S01]  /*55f0*/  IMAD.MOV.U32 R7, RZ, RZ, R5 ;  /* 0x000000ffff077224 */ /* 0x000fe200078e0005 */
        /* <DEDUP_REMOVED lines=28> */
[----:B------:R-:W-:-:S06]  /*57c0*/  @!P1 IMAD.IADD R4, R4, 0x1, -R0 ;  /* 0x0000000104049824 */ /* 0x000fcc00078e0a00 */
[----:B------:R-:W-:Y:S01]  /*57d0*/  @!P6 IADD3 R2, PT, PT, R2, -R0, RZ ;  /* 0x800000000202e210 */ /* 0x000fe20007ffe0ff */
[----:B------:R3:W-:Y:S01]  /*57e0*/  STL [R1+0x450], R10 ;  /* 0x0004500a01007387 */ /* 0x0007e20000100800 */
        /* <DEDUP_REMOVED lines=39> */
[----:B------:R-:W-:Y:S01]  /*5a60*/  @!P6 IMAD.IADD R6, R6, 0x1, -R0 ;  /* 0x000000010606e824 */ /* 0x000fe200078e0a00 */
[----:B------:R-:W4:Y:S01]  /*5a70*/  LDL.LU R12, [R1+0x268] ;  /* 0x00026800010c7983 */ /* 0x000f220000300800 */
[----:B---3--:R-:W-:Y:S01]  /*5a80*/  ISETP.GE.AND P4, PT, R2, RZ, PT ;  /* 0x000000ff0200720c */ /* 0x008fe20003f86270 */
[----:B------:R-:W-:Y:S02]  /*5a90*/  IMAD.MOV.U32 R2, RZ, RZ, R7 ;  /* 0x000000ffff027224 */ /* 0x000fe400078e0007 */
[----:B------:R-:W3:Y:S02]  /*5aa0*/  LDL.LU R7, [R1+0x260] ;  /* 0x0002600001077983 */ /* 0x000ee40000300800 */
[----:B------:R-:W-:-:S02]  /*5ab0*/  @!P1 IMAD.MOV R2, RZ, RZ, -R2 ;  /* 0x000000ffff029224 */ /* 0x000fc400078e0a02 */
[----:B------:R-:W-:Y:S04]  /*5ac0*/  STL [R1+0x448], R4 ;  /* 0x0004480401007387 */ /* 0x000fe80000100800 */
[----:B------:R0:W-:Y:S02]  /*5ad0*/  STL [R1+0x444], R2 ;  /* 0x0004440201007387 */ /* 0x0001e40000100800 */
[----:B0-----:R-:W-:Y:S01]  /*5ae0*/  IMAD.MOV.U32 R2, RZ, RZ, R6 ;  /* 0x000000ffff027224 */ /* 0x001fe200078e0006 */
[----:B--2---:R-:W-:Y:S01]  /*5af0*/  IABS R4, R14 ;  /* 0x0000000e00047213 */ /* 0x004fe20000000000 */
[----:B------:R-:W2:Y:S02]  /*5b00*/  LDL.LU R6, [R1+0x25c] ;  /* 0x00025c0001067983 */ /* 0x000ea40000300800 */
[----:B------:R-:W-:-:S02]  /*5b10*/  @!P5 IMAD.MOV R2, RZ, RZ, -R2 ;  /* 0x000000ffff02d224 */ /* 0x000fc400078e0a02 */
        /* <DEDUP_REMOVED lines=8> */
[C---:B--2---:R-:W-:Y:S02]  /*5ba0*/  IMAD R2, R0.reuse, R13, R2 ;  /* 0x0000000d00027224 */ /* 0x044fe400078e0202 */
[----:B------:R-:W2:Y:S04]  /*5bb0*/  LDL.LU R13, [R1+0x258] ;  /* 0x00025800010d7983 */ /* 0x000ea80000300800 */
[----:B------:R0:W-:Y:S04]  /*5bc0*/  STL [R1+0x43c], R14 ;  /* 0x00043c0e01007387 */ /* 0x0001e80000100800 */
[----:B0-----:R-:W3:Y:S01]  /*5bd0*/  LDL.LU R14, [R1+0x217c] ;  /* 0x00217c00010e7983 */ /* 0x001ee20000300800 */
[----:B------:R-:W-:Y:S01]  /*5be0*/  @!P6 IMAD.IADD R5, R5, 0x1, -R0 ;  /* 0x000000010505e824 */ /* 0x000fe200078e0a00 */
[----:B------:R-:W-:-:S04]  /*5bf0*/  ISETP.GT.U32.AND P1, PT, R0, R11, PT ;  /* 0x0000000b0000720c */ /* 0x000fc80003f24070 */
[C---:B------:R-:W-:Y:S01]  /*5c00*/  ISETP.GT.U32.AND P6, PT, R0.reuse, R5, PT ;  /* 0x000000050000720c */ /* 0x040fe20003fc4070 */
[----:B------:R-:W-:Y:S01]  /*5c10*/  @!P3 IMAD.IADD R9, R9, 0x1, -R0 ;  /* 0x000000010909b824 */ /* 0x000fe200078e0a00 */
[----:B------:R-:W-:-:S03]  /*5c20*/  ISETP.GT.U32.AND P5, PT, R0, R10, PT ;  /* 0x0000000a0000720c */ /* 0x000fc60003fa4070 */
[----:B------:R-:W-:-:S04]  /*5c30*/  @!P0 IMAD.MOV R9, RZ, RZ, -R9 ;  /* 0x000000ffff098224 */ /* 0x000fc800078e0a09 */
[----:B------:R-:W-:-:S04]  /*5c40*/  @!P1 IMAD.IADD R11, R11, 0x1, -R0 ;  /* 0x000000010b0b9824 */ /* 0x000fc800078e0a00 */
[--C-:B------:R-:W-:Y:S01]  /*5c50*/  @!P6 IMAD.IADD R5, R5, 0x1, -R0.reuse ;  /* 0x000000010505e824 */ /* 0x100fe200078e0a00 */
[----:B------:R-:W-:Y:S02]  /*5c60*/  @!P4 IADD3 R11, PT, PT, -R11, RZ, RZ ;  /* 0x000000ff0b0bc210 */ /* 0x000fe40007ffe1ff */
[----:B------:R-:W-:Y:S01]  /*5c70*/  ISETP.GT.U32.AND P3, PT, R0, R2, PT ;  /* 0x000000020000720c */ /* 0x000fe20003f64070 */
[----:B------:R-:W-:Y:S04]  /*5c80*/  STL [R1+0x438], R9 ;  /* 0x0004380901007387 */ /* 0x000fe80000100800 */
[----:B------:R0:W-:Y:S01]  /*5c90*/  STL [R1+0x434], R11 ;  /* 0x0004340b01007387 */ /* 0x0001e20000100800 */
[----:B------:R-:W-:-:S03]  /*5ca0*/  @!P5 IMAD.IADD R10, R10, 0x1, -R0 ;  /* 0x000000010a0ad824 */ /* 0x000fc600078e0a00 */
[----:B0-----:R-:W4:Y:S04]  /*5cb0*/  LDL.LU R11, [R1+0x270] ;  /* 0x00027000010b7983 */ /* 0x001f280000300800 */
        /* <DEDUP_REMOVED lines=13> */
[----:B------:R-:W-:-:S02]  /*5d90*/  ISETP.GE.AND P1, PT, R6, RZ, PT ;  /* 0x000000ff0600720c */ /* 0x000fc40003f26270 */
[----:B------:R-:W-:Y:S02]  /*5da0*/  ISETP.GT.U32.AND P0, PT, R0, R2, PT ;  /* 0x000000020000720c */ /* 0x000fe40003f04070 */
[----:B------:R-:W-:Y:S02]  /*5db0*/  ISETP.GE.AND P6, PT, R7, RZ, PT ;  /* 0x000000ff0700720c */ /* 0x000fe40003fc6270 */
[----:B----4-:R-:W-:Y:S02]  /*5dc0*/  IABS R7, R12 ;  /* 0x0000000c00077213 */ /* 0x010fe40000000000 */
[----:B------:R-:W-:Y:S02]  /*5dd0*/  ISETP.GE.AND P2, PT, R12, RZ, PT ;  /* 0x000000ff0c00720c */ /* 0x000fe40003f46270 */
[----:B------:R-:W4:Y:S03]  /*5de0*/  LDL R12, [R1+0x27c] ;  /* 0x00027c00010c7983 */ /* 0x000f260000100800 */
[----:B------:R-:W-:-:S02]  /*5df0*/  @!P1 IMAD.MOV R10, RZ, RZ, -R10 ;  /* 0x000000ffff0a9224 */ /* 0x000fc400078e0a0a */
[----:B------:R-:W-:-:S03]  /*5e00*/  @!P0 IMAD.IADD R2, R2, 0x1, -R0 ;  /* 0x0000000102028824 */ /* 0x000fc600078e0a00 */
[----:B------:R2:W-:Y:S01]  /*5e10*/  STL [R1+0x42c], R10 ;  /* 0x00042c0a01007387 */ /* 0x0005e20000100800 */
[----:B------:R-:W-:-:S04]  /*5e20*/  IMAD.HI.U32 R6, R21, R4, RZ ;  /* 0x0000000415067227 */ /* 0x000fc800078e00ff */
[----:B------:R-:W-:-:S04]  /*5e30*/  IMAD.MOV R6, RZ, RZ, -R6 ;  /* 0x000000ffff067224 */ /* 0x000fc800078e0a06 */
[----:B------:R-:W-:Y:S02]  /*5e40*/  IMAD R6, R0, R6, R4 ;  /* 0x0000000600067224 */ /* 0x000fe400078e0204 */
[----:B------:R-:W-:-:S04]  /*5e50*/  IMAD.HI.U32 R4, R21, R7, RZ ;  /* 0x0000000715047227 */ /* 0x000fc800078e00ff */
[----:B------:R-:W-:-:S04]  /*5e60*/  IMAD.MOV R4, RZ, RZ, -R4 ;  /* 0x000000ffff047224 */ /* 0x000fc800078e0a04 */
[----:B------:R-:W-:Y:S01]  /*5e70*/  IMAD R7, R0, R4, R7 ;  /* 0x0000000400077224 */ /* 0x000fe200078e0207 */
        /* <DEDUP_REMOVED lines=12> */
[----:B------:R-:W-:Y:S01]  /*5f40*/  ISETP.GT.U32.AND P4, PT, R0, R6, PT ;  /* 0x000000060000720c */ /* 0x000fe20003f84070 */
[----:B------:R-:W-:-:S04]  /*5f50*/  IMAD.HI.U32 R9, R21, R8, RZ ;  /* 0x0000000815097227 */ /* 0x000fc800078e00ff */
[----:B------:R-:W-:-:S04]  /*5f60*/  IMAD.MOV R9, RZ, RZ, -R9 ;  /* 0x000000ffff097224 */ /* 0x000fc800078e0a09 */
[----:B------:R-:W-:Y:S01]  /*5f70*/  IMAD R8, R0, R9, R8 ;  /* 0x0000000900087224 */ /* 0x000fe200078e0208 */
[----:B------:R-:W-:-:S03]  /*5f80*/  IABS R9, R5 ;  /* 0x0000000500097213 */ /* 0x000fc60000000000 */
[----:B------:R-:W-:Y:S01]  /*5f90*/  @!P4 IMAD.IADD R6, R6, 0x1, -R0 ;  /* 0x000000010606c824 */ /* 0x000fe200078e0a00 */
[----:B------:R-:W-:Y:S02]  /*5fa0*/  ISETP.GE.AND P4, PT, R5, RZ, PT ;  /* 0x000000ff0500720c */ /* 0x000fe40003f86270 */
[----:B----4-:R-:W-:Y:S01]  /*5fb0*/  IABS R5, R12 ;  /* 0x0000000c00057213 */ /* 0x010fe20000000000 */
[----:B------:R-:W-:Y:S01]  /*5fc0*/  IMAD.HI.U32 R12, R21, R9, RZ ;  /* 0x00000009150c7227 */ /* 0x000fe200078e00ff */
[----:B------:R-:W-:-:S03]  /*5fd0*/  ISETP.GT.U32.AND P1, PT, R0, R6, PT ;  /* 0x000000060000720c */ /* 0x000fc60003f24070 */
[----:B------:R-:W-:-:S04]  /*5fe0*/  IMAD.MOV R12, RZ, RZ, -R12 ;  /* 0x000000ffff0c7224 */ /* 0x000fc800078e0a0c */
[----:B------:R-:W-:Y:S02]  /*5ff0*/  IMAD R9, R0, R12, R9 ;  /* 0x0000000c00097224 */ /* 0x000fe400078e0209 */
[----:B------:R-:W-:-:S04]  /*6000*/  IMAD.HI.U32 R12, R21, R5, RZ ;  /* 0x00000005150c7227 */ /* 0x000fc800078e00ff */
[----:B------:R-:W-:Y:S02]  /*6010*/  IMAD.MOV R12, RZ, RZ, -R12 ;  /* 0x000000ffff0c7224 */ /* 0x000fe400078e0a0c */
[----:B------:R-:W-:Y:S02]  /*6020*/  @!P1 IMAD.IADD R6, R6, 0x1, -R0 ;  /* 0x0000000106069824 */ /* 0x000fe400078e0a00 */
[----:B------:R-:W-:Y:S01]  /*6030*/  IMAD R5, R0, R12, R5 ;  /* 0x0000000c00057224 */ /* 0x000fe200078e0205 */
[----:B------:R0:W-:Y:S01]  /*6040*/  STL [R1+0x2174], R16 ;  /* 0x0021741001007387 */ /* 0x0001e20000100800 */
[----:B--2---:R-:W-:Y:S01]  /*6050*/  IABS R12, R10 ;  /* 0x0000000a000c7213 */ /* 0x004fe20000000000 */
[----:B------:R-:W-:-:S04]  /*6060*/  IMAD.MOV.U32 R10, RZ, RZ, R6 ;  /* 0x000000ffff0a7224 */ /* 0x000fc800078e0006 */
[----:B------:R-:W-:-:S05]  /*6070*/  @!P5 IMAD.MOV R10, RZ, RZ, -R10 ;  /* 0x000000ffff0ad224 */ /* 0x000fca00078e0a0a */
[----:B------:R1:W-:Y:S04]  /*6080*/  STL [R1+0x424], R10 ;  /* 0x0004240a01007387 */ /* 0x0003e80000100800 */
[----:B0-----:R-:W2:Y:S01]  /*6090*/  LDL.LU R16, [R1+0x278] ;  /* 0x0002780001107983 */ /* 0x001ea20000300800 */
[C---:B------:R-:W-:Y:S02]  /*60a0*/  ISETP.GT.U32.AND P6, PT, R0.reuse, R7, PT ;  /* 0x000000070000720c */ /* 0x040fe40003fc4070 */
[----:B------:R-:W-:-:S11]  /*60b0*/  ISETP.GT.U32.AND P1, PT, R0, R8, PT ;  /* 0x000000080000720c */ /* 0x000fd60003f24070 */
[--C-:B------:R-:W-:Y:S02]  /*60c0*/  @!P6 IMAD.IADD R7, R7, 0x1, -R0.reuse ;  /* 0x000000010707e824 */ /* 0x100fe400078e0a00 */
[----:B------:R-:W-:-:S03]  /*60d0*/  @!P1 IMAD.IADD R8, R8, 0x1, -R0 ;  /* 0x0000000108089824 */ /* 0x000fc600078e0a00 */
[----:B------:R-:W-:-:S13]  /*60e0*/  ISETP.GT.U32.AND P1, PT, R0, R7, PT ;  /* 0x000000070000720c */ /* 0x000fda0003f24070 */
[----:B------:R-:W-:Y:S01]  /*60f0*/  @!P1 IMAD.IADD R7, R7, 0x1, -R0 ;  /* 0x0000000107079824 */ /* 0x000fe200078e0a00 */
[----:B------:R-:W-:-:S03]  /*6100*/  ISETP.GT.U32.AND P1, PT, R0, R9, PT ;  /* 0x000000090000720c */ /* 0x000fc60003f24070 */
[----:B-1----:R-:W-:Y:S02]  /*6110*/  IMAD.MOV.U32 R10, RZ, RZ, R7 ;  /* 0x000000ffff0a7224 */ /* 0x002fe400078e0007 */
[----:B------:R-:W-:-:S04]  /*6120*/  IMAD.HI.U32 R7, R21, R12, RZ ;  /* 0x0000000c15077227 */ /* 0x000fc800078e00ff */
[----:B------:R-:W-:Y:S02]  /*6130*/  @!P2 IMAD.MOV R10, RZ, RZ, -R10 ;  /* 0x000000ffff0aa224 */ /* 0x000fe400078e0a0a */
[----:B------:R-:W-:Y:S02]  /*6140*/  IMAD.MOV R7, RZ, RZ, -R7 ;  /* 0x000000ffff077224 */ /* 0x000fe400078e0a07 */
[----:B------:R-:W-:Y:S01]  /*6150*/  @!P1 IMAD.IADD R9, R9, 0x1, -R0 ;  /* 0x0000000109099824 */ /* 0x000fe200078e0a00 */
[----:B------:R0:W-:Y:S01]  /*6160*/  STL [R1+0x420], R10 ;  /* 0x0004200a01007387 */ /* 0x0001e20000100800 */
[----:B------:R-:W-:-:S03]  /*6170*/  IMAD R7, R0, R7, R12 ;  /* 0x0000000700077224 */ /* 0x000fc600078e020c */
[----:B0-----:R-:W4:Y:S01]  /*6180*/  LDL.LU R10, [R1+0x2178] ;  /* 0x00217800010a7983 */ /* 0x001f220000300800 */
[----:B--2---:R-:W-:-:S03]  /*6190*/  ISETP.GE.AND P1, PT, R16, RZ, PT ;  /* 0x000000ff1000720c */ /* 0x004fc60003f26270 */
[----:B------:R-:W2:Y:S04]  /*61a0*/  LDL.LU R16, [R1+0x2174] ;  /* 0x0021740001107983 */ /* 0x000ea80000300800 */
[----:B------:R-:W2:Y:S01]  /*61b0*/  LDL.LU R12, [R1+0x2f8] ;  /* 0x0002f800010c7983 */ /* 0x000ea20000300800 */
[----:B------:R-:W-:Y:S02]  /*61c0*/  ISETP.GE.AND P0, PT, R11, RZ, PT ;  /* 0x000000ff0b00720c */ /* 0x000fe40003f06270 */
[----:B------:R-:W-:-:S05]  /*61d0*/  IABS R11, R11 ;  /* 0x0000000b000b7213 */ /* 0x000fca0000000000 */
[----:B------:R-:W-:-:S04]  /*61e0*/  IMAD.HI.U32 R2, R21, R11, RZ ;  /* 0x0000000b15027227 */ /* 0x000fc800078e00ff */
[----:B------:R-:W-:-:S04]  /*61f0*/  IMAD.MOV R2, RZ, RZ, -R2 ;  /* 0x000000ffff027224 */ /* 0x000fc800078e0a02 */
[----:B------:R-:W-:-:S05]  /*6200*/  IMAD R2, R0, R2, R11 ;  /* 0x0000000200027224 */ /* 0x000fca00078e020b */
[C---:B------:R-:W-:Y:S01]  /*6210*/  ISETP.GT.U32.AND P6, PT, R0.reuse, R2, PT ;  /* 0x000000020000720c */ /* 0x040fe20003fc4070 */
[----:B------:R-:W-:Y:S01]  /*6220*/  IMAD.HI.U32 R11, R21, R4, RZ ;  /* 0x00000004150b7227 */ /* 0x000fe200078e00ff */
[----:B------:R-:W-:-:S03]  /*6230*/  ISETP.GT.U32.AND P5, PT, R0, R8, PT ;  /* 0x000000080000720c */ /* 0x000fc60003fa4070 */
[----:B------:R-:W-:-:S04]  /*6240*/  IMAD.MOV R11, RZ, RZ, -R11 ;  /* 0x000000ffff0b7224 */ /* 0x000fc800078e0a0b */
[----:B------:R-:W-:Y:S01]  /*6250*/  IMAD R4, R0, R11, R4 ;  /* 0x0000000b00047224 */ /* 0x000fe200078e0204 */
[----:B---3--:R-:W-:-:S03]  /*6260*/  IABS R11, R13 ;  /* 0x0000000d000b7213 */ /* 0x008fc60000000000 */
[----:B------:R-:W-:Y:S01]  /*6270*/  @!P6 IMAD.IADD R2, R2, 0x1, -R0 ;  /* 0x000000010202e824 */ /* 0x000fe200078e0a00 */
[----:B------:R-:W-:Y:S01]  /*6280*/  IABS R6, R14 ;  /* 0x0000000e00067213 */ /* 0x000fe20000000000 */
[----:B------:R-:W-:-:S03]  /*6290*/  IMAD.HI.U32 R14, R21, R11, RZ ;  /* 0x0000000b150e7227 */ /* 0x000fc600078e00ff */
[----:B------:R-:W-:Y:S01]  /*62a0*/  ISETP.GT.U32.AND P6, PT, R0, R2, PT ;  /* 0x000000020000720c */ /* 0x000fe20003fc4070 */
[----:B------:R-:W-:Y:S02]  /*62b0*/  IMAD.MOV R14, RZ, RZ, -R14 ;  /* 0x000000ffff0e7224 */ /* 0x000fe400078e0a0e */
[----:B------:R-:W-:-:S04]  /*62c0*/  IMAD.HI.U32 R13, R21, R6, RZ ;  /* 0x00000006150d7227 */ /* 0x000fc800078e00ff */
[--C-:B------:R-:W-:Y:S02]  /*62d0*/  @!P5 IMAD.IADD R8, R8, 0x1, -R0.reuse ;  /* 0x000000010808d824 */ /* 0x100fe400078e0a00 */
[----:B------:R-:W-:Y:S02]  /*62e0*/  IMAD R11, R0, R14, R11 ;  /* 0x0000000e000b7224 */ /* 0x000fe400078e020b */
[----:B------:R-:W-:Y:S02]  /*62f0*/  IMAD.MOV R13, RZ, RZ, -R13 ;  /* 0x000000ffff0d7224 */ /* 0x000fe400078e0a0d */
[----:B------:R-:W-:Y:S02]  /*6300*/  @!P6 IMAD.IADD R2, R2, 0x1, -R0 ;  /* 0x000000010202e824 */ /* 0x000fe400078e0a00 */
[----:B------:R-:W-:Y:S02]  /*6310*/  IMAD R6, R0, R13, R6 ;  /* 0x0000000d00067224 */ /* 0x000fe400078e0206 */
[----:B------:R-:W-:-:S04]  /*6320*/  IMAD.MOV.U32 R13, RZ, RZ, R2 ;  /* 0x000000ffff0d7224 */ /* 0x000fc800078e0002 */
[----:B------:R-:W-:Y:S02]  /*6330*/  @!P0 IMAD.MOV R13, RZ, RZ, -R13 ;  /* 0x000000ffff0d8224 */ /* 0x000fe400078e0a0d */
[----:B--2---:R-:W-:Y:S02]  /*6340*/  IMAD.MOV.U32 R14, RZ, RZ, R12 ;  /* 0x000000ffff0e7224 */ /* 0x004fe400078e000c */
[----:B------:R-:W-:Y:S02]  /*6350*/  IMAD.MOV.U32 R12, RZ, RZ, R8 ;  /* 0x000000ffff0c7224 */ /* 0x000fe400078e0008 */
[----:B------:R-:W2:Y:S02]  /*6360*/  LDL R8, [R1+0x290] ;  /* 0x0002900001087983 */ /* 0x000ea40000100800 */
[----:B------:R-:W-:-:S05]  /*6370*/  @!P3 IMAD.MOV R12, RZ, RZ, -R12 ;  /* 0x000000ffff0cb224 */ /* 0x000fca00078e0a0c */
[----:B------:R0:W-:Y:S04]  /*6380*/  STL [R1+0x41c], R12 ;  /* 0x00041c0c01007387 */ /* 0x0001e80000100800 */
[----:B0-----:R-:W3:Y:S04]  /*6390*/  LDL.LU R12, [R1+0x27c] ;  /* 0x00027c00010c7983 */ /* 0x001ee80000300800 */
[----:B------:R-:W3:Y:S04]  /*63a0*/  LDL R2, [R1+0x294] ;  /* 0x0002940001027983 */ /* 0x000ee80000100800 */
[----:B------:R0:W-:Y:S04]  /*63b0*/  STL [R1+0x2170], R23 ;  /* 0x0021701701007387 */ /* 0x0001e80000100800 */
[----:B0-----:R-:W3:Y:S04]  /*63c0*/  LDL.LU R23, [R1+0x280] ;  /* 0x0002800001177983 */ /* 0x001ee80000300800 */
[----:B------:R0:W-:Y:S04]  /*63d0*/  STL [R1+0x418], R13 ;  /* 0x0004180d01007387 */ /* 0x0001e80000100800 */
[----:B0-----:R-:W3:Y:S01]  /*63e0*/  LDL.LU R13, [R1+0x284] ;  /* 0x00028400010d7983 */ /* 0x001ee20000300800 */
[----:B----4-:R-:W-:-:S02]  /*63f0*/  ISETP.GT.U32.AND P2, PT, R0, R10, PT ;  /* 0x0000000a0000720c */ /* 0x010fc40003f44070 */
[C---:B------:R-:W-:Y:S02]  /*6400*/  ISETP.GT.U32.AND P6, PT, R0.reuse, R4, PT ;  /* 0x000000040000720c */ /* 0x040fe40003fc4070 */
[C---:B------:R-:W-:Y:S02]  /*6410*/  ISETP.GT.U32.AND P5, PT, R0.reuse, R5, PT ;  /* 0x000000050000720c */ /* 0x040fe40003fa4070 */
[----:B------:R-:W-:-:S07]  /*6420*/  ISETP.GT.U32.AND P0, PT, R0, R7, PT ;  /* 0x000000070000720c */ /* 0x000fce0003f04070 */
[--C-:B------:R-:W-:Y:S02]  /*6430*/  @!P2 IMAD.IADD R10, R10, 0x1, -R0.reuse ;  /* 0x000000010a0aa824 */ /* 0x100fe400078e0a00 */
[----:B------:R-:W-:Y:S02]  /*6440*/  @!P6 IADD3 R4, PT, PT, R4, -R0, RZ ;  /* 0x800000000404e210 */ /* 0x000fe40007ffe0ff */
[--C-:B------:R-:W-:Y:S01]  /*6450*/  @!P5 IMAD.IADD R5, R5, 0x1, -R0.reuse ;  /* 0x000000010505d824 */ /* 0x100fe200078e0a00 */
[C---:B------:R-:W-:Y:S02]  /*6460*/  ISETP.GT.U32.AND P5, PT, R0.reuse, R10, PT ;  /* 0x0000000a0000720c */ /* 0x040fe40003fa4070 */
[----:B------:R-:W-:Y:S01]  /*6470*/  ISETP.GT.U32.AND P3, PT, R0, R4, PT ;  /* 0x000000040000720c */ /* 0x000fe20003f64070 */
[----:B------:R-:W-:-:S10]  /*6480*/  @!P0 IMAD.IADD R7, R7, 0x1, -R0 ;  /* 0x0000000107078824 */ /* 0x000fd400078e0a00 */
[--C-:B------:R-:W-:Y:S02]  /*6490*/  @!P5 IMAD.IADD R10, R10, 0x1, -R0.reuse ;  /* 0x000000010a0ad824 */ /* 0x100fe400078e0a00 */
[----:B------:R-:W-:Y:S01]  /*64a0*/  @!P3 IMAD.IADD R4, R4, 0x1, -R0 ;  /* 0x000000010404b824 */ /* 0x000fe200078e0a00 */
[----:B--2---:R-:W-:Y:S02]  /*64b0*/  IABS R8, R8 ;  /* 0x0000000800087213 */ /* 0x004fe40000000000 */
[----:B---3--:R-:W-:Y:S02]  /*64c0*/  ISETP.GE.AND P5, PT, R12, RZ, PT ;  /* 0x000000ff0c00720c */ /* 0x008fe40003fa6270 */
[----:B------:R-:W-:Y:S01]  /*64d0*/  IABS R2, R2 ;  /* 0x0000000200027213 */ /* 0x000fe20000000000 */
[----:B------:R-:W-:Y:S01]  /*64e0*/  IMAD.HI.U32 R12, R21, R8, RZ ;  /* 0x00000008150c7227 */ /* 0x000fe200078e00ff */
[----:B------:R-:W-:Y:S02]  /*64f0*/  ISETP.GE.AND P3, PT, R23, RZ, PT ;  /* 0x000000ff1700720c */ /* 0x000fe40003f66270 */
[----:B------:R-:W2:Y:S04]  /*6500*/  LDL.LU R23, [R1+0x2170] ;  /* 0x0021700001177983 */ /* 0x000ea80000300800 */
[----:B------:R0:W-:Y:S01]  /*6510*/  STL [R1+0x2164], R21 ;  /* 0x0021641501007387 */ /* 0x0001e20000100800 */
[----:B------:R-:W-:Y:S01]  /*6520*/  ISETP.GE.AND P0, PT, R13, RZ, PT ;  /* 0x000000ff0d00720c */ /* 0x000fe20003f06270 */
[----:B------:R-:W-:-:S02]  /*6530*/  IMAD.HI.U32 R13, R21, R2, RZ ;  /* 0x00000002150d7227 */ /* 0x000fc400078e00ff */
[----:B0-----:R-:W3:Y:S01]  /*6540*/  LDL.LU R21, [R1+0x288] ;  /* 0x0002880001157983 */ /* 0x001ee20000300800 */
[----:B------:R-:W-:Y:S01]  /*6550*/  ISETP.GT.U32.AND P2, PT, R0, R9, PT ;  /* 0x000000090000720c */ /* 0x000fe20003f44070 */
[----:B------:R-:W-:-:S04]  /*6560*/  IMAD.MOV R12, RZ, RZ, -R12 ;  /* 0x000000ffff0c7224 */ /* 0x000fc800078e0a0c */
[----:B------:R-:W-:-:S08]  /*6570*/  IMAD R8, R0, R12, R8 ;  /* 0x0000000c00087224 */ /* 0x000fd000078e0208 */
[----:B------:R-:W-:Y:S01]  /*6580*/  @!P2 IMAD.IADD R9, R9, 0x1, -R0 ;  /* 0x000000010909a824 */ /* 0x000fe200078e0a00 */
[C---:B------:R-:W-:Y:S01]  /*6590*/  ISETP.GT.U32.AND P2, PT, R0.reuse, R11, PT ;  /* 0x0000000b0000720c */ /* 0x040fe20003f44070 */
[----:B------:R-:W-:Y:S02]  /*65a0*/  STL [R1+0x216c], R8 ;  /* 0x00216c0801007387 */ /* 0x000fe40000100800 */
[----:B------:R-:W-:Y:S02]  /*65b0*/  @!P4 IMAD.MOV R9, RZ, RZ, -R9 ;  /* 0x000000ffff09c224 */ /* 0x000fe400078e0a09 */
[----:B------:R-:W-:Y:S01]  /*65c0*/  @!P1 IMAD.MOV R10, RZ, RZ, -R10 ;  /* 0x000000ffff0a9224 */ /* 0x000fe200078e0a0a */
[----:B------:R-:W4:Y:S04]  /*65d0*/  LDL.LU R12, [R1+0x298] ;  /* 0x00029800010c7983 */ /* 0x000f280000300800 */
[----:B------:R-:W-:Y:S03]  /*65e0*/  STL [R1+0x2168], R17 ;  /* 0x0021681101007387 */ /* 0x000fe60000100800 */
[----:B------:R-:W-:Y:S01]  /*65f0*/  @!P2 IMAD.IADD R11, R11, 0x1, -R0 ;  /* 0x000000010b0ba824 */ /* 0x000fe200078e0a00 */
[----:B------:R-:W-:Y:S01]  /*6600*/  STL [R1+0x414], R9 ;  /* 0x0004140901007387 */ /* 0x000fe20000100800 */
[----:B------:R-:W-:-:S02]  /*6610*/  ISETP.GT.U32.AND P6, PT, R0, R5, PT ;  /* 0x000000050000720c */ /* 0x000fc40003fc4070 */
[----:B---3--:R-:W-:Y:S02]  /*6620*/  ISETP.GE.AND P2, PT, R21, RZ, PT ;  /* 0x000000ff1500720c */ /* 0x008fe40003f46270 */
[----:B------:R-:W3:Y:S04]  /*6630*/  LDL.LU R21, [R1+0x28c] ;  /* 0x00028c0001157983 */ /* 0x000ee80000300800 */
[----:B------:R0:W-:Y:S04]  /*6640*/  STL [R1+0x410], R10 ;  /* 0x0004100a01007387 */ /* 0x0001e80000100800 */
[----:B0-----:R-:W2:Y:S01]  /*6650*/  LDL.LU R10, [R1+0x290] ;  /* 0x00029000010a7983 */ /* 0x001ea20000300800 */
[----:B------:R-:W-:-:S02]  /*6660*/  @!P6 IMAD.IADD R5, R5, 0x1, -R0 ;  /* 0x000000010505e824 */ /* 0x000fc400078e0a00 */
[----:B------:R-:W-:Y:S01]  /*6670*/  IMAD.MOV R13, RZ, RZ, -R13 ;  /* 0x000000ffff0d7224 */ /* 0x000fe200078e0a0d */
[----:B------:R-:W4:Y:S01]  /*6680*/  LDL.LU R9, [R1+0x294] ;  /* 0x0002940001097983 */ /* 0x000f220000300800 */
[----:B------:R-:W-:Y:S02]  /*6690*/  IMAD.MOV.U32 R8, RZ, RZ, R5 ;  /* 0x000000ffff087224 */ /* 0x000fe400078e0005 */
[C---:B------:R-:W-:Y:S02]  /*66a0*/  IMAD R2, R0.reuse, R13, R2 ;  /* 0x0000000d00027224 */ /* 0x040fe400078e0202 */
[----:B------:R-:W-:Y:S01]  /*66b0*/  @!P5 IMAD.MOV R8, RZ, RZ, -R8 ;  /* 0x000000ffff08d224 */ /* 0x000fe200078e0a08 */
[----:B------:R-:W4:Y:S04]  /*66c0*/  LDL.LU R13, [R1+0x2a0] ;  /* 0x0002a000010d7983 */ /* 0x000f280000300800 */
[----:B------:R-:W4:Y:S01]  /*66d0*/  LDL R5, [R1+0x29c] ;  /* 0x00029c0001057983 */ /* 0x000f220000100800 */
[----:B------:R-:W-:-:S03]  /*66e0*/  ISETP.GT.U32.AND P1, PT, R0, R11, PT ;  /* 0x0000000b0000720c */ /* 0x000fc60003f24070 */
[----:B------:R0:W-:Y:S01]  /*66f0*/  STL [R1+0x40c], R8 ;  /* 0x00040c0801007387 */ /* 0x0001e20000100800 */
[----:B------:R-:W-:-:S03]  /*6700*/  IMAD.MOV.U32 R17, RZ, RZ, R4 ;  /* 0x000000ffff117224 */ /* 0x000fc600078e0004 */
[----:B0-----:R-:W4:Y:S01]  /*6710*/  LDL.LU R8, [R1+0x216c] ;  /* 0x00216c0001087983 */ /* 0x001f220000300800 */
[----:B------:R-:W-:-:S05]  /*6720*/  @!P3 IMAD.MOV R17, RZ, RZ, -R17 ;  /* 0x000000ffff11b224 */ /* 0x000fca00078e0a11 */
[----:B------:R-:W-:Y:S01]  /*6730*/  @!P1 IMAD.IADD R11, R11, 0x1, -R0 ;  /* 0x000000010b0b9824 */ /* 0x000fe200078e0a00 */
[----:B------:R0:W-:Y:S04]  /*6740*/  STL [R1+0x408], R17 ;  /* 0x0004081101007387 */ /* 0x0001e80000100800 */
[----:B0-----:R-:W4:Y:S01]  /*6750*/  LDL.LU R17, [R1+0x2168] ;  /* 0x0021680001117983 */ /* 0x001f220000300800 */
[----:B---3--:R-:W-:-:S03]  /*6760*/  ISETP.GE.AND P3, PT, R21, RZ, PT ;  /* 0x000000ff1500720c */ /* 0x008fc60003f66270 */
[----:B------:R-:W3:Y:S01]  /*6770*/  LDL.LU R21, [R1+0x2164] ;  /* 0x0021640001157983 */ /* 0x000ee20000300800 */
[----:B--2---:R-:W-:-:S03]  /*6780*/  ISETP.GE.AND P1, PT, R10, RZ, PT ;  /* 0x000000ff0a00720c */ /* 0x004fc60003f26270 */
[----:B------:R-:W2:Y:S01]  /*6790*/  LDL.LU R10, [R1+0x2a4] ;  /* 0x0002a400010a7983 */ /* 0x000ea20000300800 */
[C---:B------:R-:W-:Y:S02]  /*67a0*/  ISETP.GT.U32.AND P4, PT, R0.reuse, R7, PT ;  /* 0x000000070000720c */ /* 0x040fe40003f84070 */
[----:B------:R-:W-:-:S11]  /*67b0*/  ISETP.GT.U32.AND P6, PT, R0, R6, PT ;  /* 0x000000060000720c */ /* 0x000fd60003fc4070 */
[--C-:B------:R-:W-:Y:S01]  /*67c0*/  @!P4 IMAD.IADD R7, R7, 0x1, -R0.reuse ;  /* 0x000000010707c824 */ /* 0x100fe200078e0a00 */
[C---:B------:R-:W-:Y:S02]  /*67d0*/  ISETP.GT.U32.AND P4, PT, R0.reuse, R2, PT ;  /* 0x000000020000720c */ /* 0x040fe40003f84070 */
[----:B----4-:R-:W-:Y:S01]  /*67e0*/  ISETP.GT.U32.AND P5, PT, R0, R8, PT ;  /* 0x000000080000720c */ /* 0x010fe20003fa4070 */
[----:B------:R-:W-:-:S10]  /*67f0*/  @!P6 IMAD.IADD R6, R6, 0x1, -R0 ;  /* 0x000000010606e824 */ /* 0x000fd400078e0a00 */
[--C-:B------:R-:W-:Y:S01]  /*6800*/  @!P4 IMAD.IADD R2, R2, 0x1, -R0.reuse ;  /* 0x000000010202c824 */ /* 0x100fe200078e0a00 */
[----:B------:R-:W-:Y:S01]  /*6810*/  ISETP.GT.U32.AND P6, PT, R0, R6, PT ;  /* 0x000000060000720c */ /* 0x000fe20003fc4070 */
[----:B------:R-:W-:-:S05]  /*6820*/  @!P5 IMAD.IADD R8, R8, 0x1, -R0 ;  /* 0x000000010808d824 */ /* 0x000fca00078e0a00 */
[----:B------:R-:W-:Y:S02]  /*6830*/  ISETP.GT.U32.AND P4, PT, R0, R8, PT ;  /* 0x000000080000720c */ /* 0x000fe40003f84070 */
[----:B------:R-:W-:Y:S02]  /*6840*/  IABS R4, R12 ;  /* 0x0000000c00047213 */ /* 0x000fe40000000000 */
[----:B------:R-:W-:-:S03]  /*6850*/  ISETP.GE.AND P5, PT, R12, RZ, PT ;  /* 0x000000ff0c00720c */ /* 0x000fc60003fa6270 */
[----:B------:R-:W-:Y:S01]  /*6860*/  @!P6 IMAD.IADD R6, R6, 0x1, -R0 ;  /* 0x000000010606e824 */ /* 0x000fe200078e0a00 */
[----:B------:R-:W-:-:S03]  /*6870*/  ISETP.GE.AND P6, PT, R9, RZ, PT ;  /* 0x000000ff0900720c */ /* 0x000fc60003fc6270 */
[----:B------:R-:W-:Y:S02]  /*6880*/  @!P3 IMAD.MOV R6, RZ, RZ, -R6 ;  /* 0x000000ffff06b224 */ /* 0x000fe400078e0a06 */
[----:B------:R-:W-:-:S04]  /*6890*/  @!P4 IMAD.IADD R8, R8, 0x1, -R0 ;  /* 0x000000010808c824 */ /* 0x000fc800078e0a00 */
[----:B------:R-:W-:Y:S02]  /*68a0*/  @!P1 IMAD.MOV R8, RZ, RZ, -R8 ;  /* 0x000000ffff089224 */ /* 0x000fe400078e0a08 */
[----:B---3--:R-:W-:Y:S01]  /*68b0*/  IMAD.HI.U32 R9, R21, R4, RZ ;  /* 0x0000000415097227 */ /* 0x008fe200078e00ff */
[----:B--2---:R0:W-:Y:S04]  /*68c0*/  STL [R1+0x2160], R10 ;  /* 0x0021600a01007387 */ /* 0x0041e80000100800 */
[----:B------:R-:W2:Y:S01]  /*68d0*/  LDL.LU R12, [R1+0x2a8] ;  /* 0x0002a800010c7983 */ /* 0x000ea20000300800 */
[----:B0-----:R-:W-:-:S04]  /*68e0*/  IMAD.MOV.U32 R10, RZ, RZ, R7 ;  /* 0x000000ffff0a7224 */ /* 0x001fc800078e0007 */
[----:B------:R-:W-:Y:S01]  /*68f0*/  @!P0 IMAD.MOV R10, RZ, RZ, -R10 ;  /* 0x000000ffff0a8224 */ /* 0x000fe200078e0a0a */
[----:B------:R-:W-:-:S04]  /*6900*/  ISETP.GT.U32.AND P0, PT, R0, R2, PT ;  /* 0x000000020000720c */ /* 0x000fc80003f04070 */
[----:B------:R0:W-:Y:S01]  /*6910*/  STL [R1+0x404], R10 ;  /* 0x0004040a01007387 */ /* 0x0001e20000100800 */
[----:B------:R-:W-:Y:S02]  /*6920*/  IMAD.MOV R9, RZ, RZ, -R9 ;  /* 0x000000ffff097224 */ /* 0x000fe400078e0a09 */
[----:B0-----:R-:W-:Y:S02]  /*6930*/  IMAD.MOV.U32 R10, RZ, RZ, R11 ;  /* 0x000000ffff0a7224 */ /* 0x001fe400078e000b */
[----:B------:R-:W3:Y:S02]  /*6940*/  LDL.LU R11, [R1+0x29c] ;  /* 0x00029c00010b7983 */ /* 0x000ee40000300800 */
[----:B------:R-:W-:Y:S02]  /*6950*/  @!P2 IMAD.MOV R10, RZ, RZ, -R10 ;  /* 0x000000ffff0aa224 */ /* 0x000fe400078e0a0a */
[----:B------:R-:W-:-:S03]  /*6960*/  IMAD R4, R0, R9, R4 ;  /* 0x0000000900047224 */ /* 0x000fc600078e0204 */
[----:B------:R0:W-:Y:S01]  /*6970*/  STL [R1+0x400], R10 ;  /* 0x0004000a01007387 */ /* 0x0001e20000100800 */
[----:B------:R-:W-:Y:S01]  /*6980*/  @!P0 IMAD.IADD R2, R2, 0x1, -R0 ;  /* 0x0000000102028824 */ /* 0x000fe200078e0a00 */
[----:B------:R-:W-:Y:S02]  /*6990*/  IABS R9, R13 ;  /* 0x0000000d00097213 */ /* 0x000fe40000000000 */
[----:B------:R-:W-:Y:S01]  /*69a0*/  ISETP.GE.AND P0, PT, R13, RZ, PT ;  /* 0x000000ff0d00720c */ /* 0x000fe20003f06270 */
[----:B0-----:R-:W4:Y:S04]  /*69b0*/  LDL.LU R10, [R1+0x2160] ;  /* 0x00216000010a7983 */ /* 0x001f280000300800 */
[----:B------:R0:W-:Y:S04]  /*69c0*/  STL [R1+0x3fc], R6 ;  /* 0x0003fc0601007387 */ /* 0x0001e80000100800 */
[----:B------:R-:W-:Y:S04]  /*69d0*/  STL [R1+0x2a0], R8 ;  /* 0x0002a00801007387 */ /* 0x000fe80000100800 */
[----:B------:R-:W2:Y:S01]  /*69e0*/  LDL.LU R13, [R1+0x2b4] ;  /* 0x0002b400010d7983 */ /* 0x000ea20000300800 */
[----:B------:R-:W-:-:S02]  /*69f0*/  ISETP.GT.U32.AND P2, PT, R0, R4, PT ;  /* 0x000000040000720c */ /* 0x000fc40003f44070 */
[----:B------:R-:W-:-:S11]  /*6a00*/  IABS R5, R5 ;  /* 0x0000000500057213 */ /* 0x000fd60000000000 */
[----:B------:R-:W-:-:S04]  /*6a10*/  @!P2 IADD3 R4, PT, PT, R4, -R0, RZ ;  /* 0x800000000404a210 */ /* 0x000fc80007ffe0ff */
[----:B------:R-:W-:Y:S01]  /*6a20*/  ISETP.GT.U32.AND P2, PT, R0, R4, PT ;  /* 0x000000040000720c */ /* 0x000fe20003f44070 */
[----:B------:R-:W-:-:S04]  /*6a30*/  IMAD.HI.U32 R7, R21, R5, RZ ;  /* 0x0000000515077227 */ /* 0x000fc800078e00ff */
[----:B0-----:R-:W-:-:S04]  /*6a40*/  IMAD.HI.U32 R6, R21, R9, RZ ;  /* 0x0000000915067227 */ /* 0x001fc800078e00ff */
[----:B------:R-:W-:Y:S02]  /*6a50*/  IMAD.MOV R7, RZ, RZ, -R7 ;  /* 0x000000ffff077224 */ /* 0x000fe400078e0a07 */
[----:B------:R-:W-:Y:S01]  /*6a60*/  IMAD.MOV R6, RZ, RZ, -R6 ;  /* 0x000000ffff067224 */ /* 0x000fe200078e0a06 */
[----:B--2---:R0:W-:Y:S04]  /*6a70*/  STL [R1+0x215c], R13 ;  /* 0x00215c0d01007387 */ /* 0x0041e80000100800 */
[----:B0-----:R-:W2:Y:S01]  /*6a80*/  LDL.LU R13, [R1+0x2ac] ;  /* 0x0002ac00010d7983 */ /* 0x001ea20000300800 */
[----:B------:R-:W-:Y:S01]  /*6a90*/  IMAD R5, R0, R7, R5 ;  /* 0x0000000700057224 */ /* 0x000fe200078e0205 */
[----:B----4-:R-:W-:Y:S01]  /*6aa0*/  IABS R7, R10 ;  /* 0x0000000a00077213 */ /* 0x010fe20000000000 */
[----:B------:R-:W-:Y:S01]  /*6ab0*/  @!P2 IMAD.IADD R4, R4, 0x1, -R0 ;  /* 0x000000010404a824 */ /* 0x000fe200078e0a00 */
[----:B------:R-:W-:Y:S01]  /*6ac0*/  ISETP.GE.AND P1, PT, R10, RZ, PT ;  /* 0x000000ff0a00720c */ /* 0x000fe20003f26270 */
[----:B------:R-:W-:Y:S01]  /*6ad0*/  IMAD.MOV.U32 R10, RZ, RZ, R2 ;  /* 0x000000ffff0a7224 */ /* 0x000fe200078e0002 */
[----:B------:R-:W-:Y:S01]  /*6ae0*/  ISETP.GE.AND P2, PT, R12, RZ, PT ;  /* 0x000000ff0c00720c */ /* 0x000fe20003f46270 */
[----:B------:R-:W-:Y:S01]  /*6af0*/  IMAD R6, R0, R6, R9 ;  /* 0x0000000600067224 */ /* 0x000fe200078e0209 */
[----:B------:R-:W-:Y:S01]  /*6b00*/  IABS R9, R12 ;  /* 0x0000000c00097213 */ /* 0x000fe20000000000 */
[----:B------:R-:W-:-:S02]  /*6b10*/  IMAD.MOV.U32 R12, RZ, RZ, R4 ;  /* 0x000000ffff0c7224 */ /* 0x000fc400078e0004 */
[----:B------:R-:W-:Y:S02]  /*6b20*/  @!P6 IMAD.MOV R10, RZ, RZ, -R10 ;  /* 0x000000ffff0ae224 */ /* 0x000fe400078e0a0a */
[----:B------:R-:W-:Y:S01]  /*6b30*/  @!P5 IMAD.MOV R12, RZ, RZ, -R12 ;  /* 0x000000ffff0cd224 */ /* 0x000fe200078e0a0c */
[----:B---3--:R-:W-:Y:S02]  /*6b40*/  ISETP.GE.AND P3, PT, R11, RZ, PT ;  /* 0x000000ff0b00720c */ /* 0x008fe40003f66270 */
[----:B------:R-:W-:Y:S04]  /*6b50*/  STL [R1+0x29c], R10 ;  /* 0x00029c0a01007387 */ /* 0x000fe80000100800 */
[----:B------:R-:W3:Y:S04]  /*6b60*/  LDL R11, [R1+0x2b8] ;  /* 0x0002b800010b7983 */ /* 0x000ee80000100800 */
[----:B------:R-:W4:Y:S04]  /*6b70*/  LDL.LU R4, [R1+0x2b0] ;  /* 0x0002b00001047983 */ /* 0x000f280000300800 */
[----:B------:R0:W-:Y:S04]  /*6b80*/  STL [R1+0x298], R12 ;  /* 0x0002980c01007387 */ /* 0x0001e80000100800 */
[----:B0-----:R-:W3:Y:S01]  /*6b90*/  LDL R12, [R1+0x2bc] ;  /* 0x0002bc00010c7983 */ /* 0x001ee20000100800 */
[----:B------:R-:W-:-:S02]  /*6ba0*/  ISETP.GT.U32.AND P4, PT, R0, R5, PT ;  /* 0x000000050000720c */ /* 0x000fc40003f84070 */
[----:B------:R-:W-:Y:S01]  /*6bb0*/  ISETP.GT.U32.AND P6, PT, R0, R6, PT ;  /* 0x000000060000720c */ /* 0x000fe20003fc4070 */
[----:B------:R-:W-:Y:S01]  /*6bc0*/  IMAD.HI.U32 R8, R21, R7, RZ ;  /* 0x0000000715087227 */ /* 0x000fe200078e00ff */
[----:B--2---:R-:W-:Y:S02]  /*6bd0*/  IABS R2, R13 ;  /* 0x0000000d00027213 */ /* 0x004fe40000000000 */
[----:B------:R-:W-:Y:S02]  /*6be0*/  ISETP.GE.AND P5, PT, R13, RZ, PT ;  /* 0x000000ff0d00720c */ /* 0x000fe40003fa6270 */
[----:B------:R-:W2:Y:S05]  /*6bf0*/  LDL.LU R13, [R1+0x215c] ;  /* 0x00215c00010d7983 */ /* 0x000eaa0000300800 */
[----:B------:R-:W-:-:S05]  /*6c00*/  @!P4 IMAD.IADD R5, R5, 0x1, -R0 ;  /* 0x000000010505c824 */ /* 0x000fca00078e0a00 */
[----:B------:R-:W-:Y:S01]  /*6c10*/  ISETP.GT.U32.AND P4, PT, R0, R5, PT ;  /* 0x000000050000720c */ /* 0x000fe20003f84070 */
[----:B------:R-:W-:-:S04]  /*6c20*/  IMAD.MOV R8, RZ, RZ, -R8 ;  /* 0x000000ffff087224 */ /* 0x000fc800078e0a08 */
[----:B------:R-:W-:Y:S02]  /*6c30*/  IMAD R7, R0, R8, R7 ;  /* 0x0000000800077224 */ /* 0x000fe400078e0207 */
[----:B------:R-:W-:-:S06]  /*6c40*/  @!P6 IMAD.IADD R6, R6, 0x1, -R0 ;  /* 0x000000010606e824 */ /* 0x000fcc00078e0a00 */
[----:B------:R-:W-:Y:S01]  /*6c50*/  @!P4 IMAD.IADD R5, R5, 0x1, -R0 ;  /* 0x000000010505c824 */ /* 0x000fe200078e0a00 */
[C---:B------:R-:W-:Y:S02]  /*6c60*/  ISETP.GT.U32.AND P4, PT, R0.reuse, R7, PT ;  /* 0x000000070000720c */ /* 0x040fe40003f84070 */
[----:B------:R-:W-:Y:S01]  /*6c70*/  ISETP.GT.U32.AND P6, PT, R0, R6, PT ;  /* 0x000000060000720c */ /* 0x000fe20003fc4070 */
[----:B------:R-:W-:-:S04]  /*6c80*/  IMAD.HI.U32 R8, R21, R2, RZ ;  /* 0x0000000215087227 */ /* 0x000fc800078e00ff */
[----:B------:R-:W-:Y:S02]  /*6c90*/  @!P3 IMAD.MOV R5, RZ, RZ, -R5 ;  /* 0x000000ffff05b224 */ /* 0x000fe400078e0a05 */
[----:B------:R-:W-:Y:S02]  /*6ca0*/  IMAD.MOV R8, RZ, RZ, -R8 ;  /* 0x000000ffff087224 */ /* 0x000fe400078e0a08 */
[----:B------:R-:W-:Y:S01]  /*6cb0*/  IMAD.HI.U32 R10, R21, R9, RZ ;  /* 0x00000009150a7227 */ /* 0x000fe200078e00ff */
[----:B------:R0:W-:Y:S03]  /*6cc0*/  STL [R1+0x294], R5 ;  /* 0x0002940501007387 */ /* 0x0001e60000100800 */
[--C-:B------:R-:W-:Y:S01]  /*6cd0*/  @!P4 IMAD.IADD R7, R7, 0x1, -R0.reuse ;  /* 0x000000010707c824 */ /* 0x100fe200078e0a00 */
[----:B---3--:R-:W-:Y:S01]  /*6ce0*/  IABS R12, R12 ;  /* 0x0000000c000c7213 */ /* 0x008fe20000000000 */
[----:B------:R-:W-:Y:S01]  /*6cf0*/  @!P6 IMAD.IADD R6, R6, 0x1, -R0 ;  /* 0x000000010606e824 */ /* 0x000fe200078e0a00 */
[----:B------:R1:W-:Y:S01]  /*6d00*/  STL [R1+0x2158], R20 ;  /* 0x0021581401007387 */ /* 0x0003e20000100800 */
[C---:B------:R-:W-:Y:S01]  /*6d10*/  IMAD R2, R0.reuse, R8, R2 ;  /* 0x0000000800027224 */ /* 0x040fe200078e0202 */
[----:B------:R-:W-:-:S02]  /*6d20*/  ISETP.GT.U32.AND P4, PT, R0, R7, PT ;  /* 0x000000070000720c */ /* 0x000fc40003f84070 */
[----:B0-----:R-:W-:Y:S01]  /*6d30*/  IABS R5, R11 ;  /* 0x0000000b00057213 */ /* 0x001fe20000000000 */
[----:B------:R-:W-:Y:S01]  /*6d40*/  IMAD.MOV R10, RZ, RZ, -R10 ;  /* 0x000000ffff0a7224 */ /* 0x000fe200078e0a0a */
[----:B----4-:R-:W-:Y:S01]  /*6d50*/  IABS R8, R4 ;  /* 0x0000000400087213 */ /* 0x010fe20000000000 */
[----:B-1----:R-:W-:Y:S02]  /*6d60*/  IMAD.MOV.U32 R20, RZ, RZ, R6 ;  /* 0x000000ffff147224 */ /* 0x002fe400078e0006 */
[----:B------:R-:W-:Y:S02]  /*6d70*/  IMAD.MOV.U32 R6, RZ, RZ, R12 ;  /* 0x000000ffff067224 */ /* 0x000fe400078e000c */
[----:B------:R-:W-:-:S04]  /*6d80*/  IMAD.HI.U32 R12, R21, R5, RZ ;  /* 0x00000005150c7227 */ /* 0x000fc800078e00ff */
[----:B------:R-:W-:Y:S02]  /*6d90*/  IMAD R9, R0, R10, R9 ;  /* 0x0000000a00097224 */ /* 0x000fe400078e0209 */
[----:B------:R-:W-:-:S04]  /*6da0*/  IMAD.HI.U32 R10, R21, R8, RZ ;  /* 0x00000008150a7227 */ /* 0x000fc800078e00ff */
[----:B------:R-:W-:Y:S02]  /*6db0*/  @!P0 IMAD.MOV R20, RZ, RZ, -R20 ;  /* 0x000000ffff148224 */ /* 0x000fe400078e0a14 */
[----:B------:R-:W-:Y:S02]  /*6dc0*/  IMAD.MOV R12, RZ, RZ, -R12 ;  /* 0x000000ffff0c7224 */ /* 0x000fe400078e0a0c */
[----:B------:R-:W-:Y:S01]  /*6dd0*/  IMAD.MOV R10, RZ, RZ, -R10 ;  /* 0x000000ffff0a7224 */ /* 0x000fe200078e0a0a */
[----:B------:R-:W-:Y:S01]  /*6de0*/  ISETP.GE.AND P3, PT, R4, RZ, PT ;  /* 0x000000ff0400720c */ /* 0x000fe20003f66270 */
[C---:B------:R-:W-:Y:S01]  /*6df0*/  IMAD R5, R0.reuse, R12, R5 ;  /* 0x0000000c00057224 */ /* 0x040fe200078e0205 */
[----:B------:R0:W-:Y:S01]  /*6e00*/  STL [R1+0x290], R20 ;  /* 0x0002901401007387 */ /* 0x0001e20000100800 */
[----:B------:R-:W-:Y:S02]  /*6e10*/  @!P4 IMAD.IADD R7, R7, 0x1, -R0 ;  /* 0x000000010707c824 */ /* 0x000fe400078e0a00 */
[----:B------:R-:W-:Y:S01]  /*6e20*/  IMAD R8, R0, R10, R8 ;  /* 0x0000000a00087224 */ /* 0x000fe200078e0208 */
[----:B0-----:R-:W3:Y:S04]  /*6e30*/  LDL.LU R20, [R1+0x2158] ;  /* 0x0021580001147983 */ /* 0x001ee80000300800 */
[----:B------:R-:W4:Y:S01]  /*6e40*/  LDL R10, [R1+0x2c0] ;  /* 0x0002c000010a7983 */ /* 0x000f220000100800 */
[----:B--2---:R-:W-:-:S02]  /*6e50*/  IABS R4, R13 ;  /* 0x0000000d00047213 */ /* 0x004fc40000000000 */
[----:B------:R-:W-:Y:S02]  /*6e60*/  ISETP.GE.AND P4, PT, R13, RZ, PT ;  /* 0x000000ff0d00720c */ /* 0x000fe40003f86270 */
[----:B------:R-:W2:Y:S04]  /*6e70*/  LDL R13, [R1+0x2c4] ;  /* 0x0002c400010d7983 */ /* 0x000ea80000100800 */
[----:B------:R0:W-:Y:S04]  /*6e80*/  STL [R1+0x2154], R5 ;  /* 0x0021540501007387 */ /* 0x0001e80000100800 */
[----:B0-----:R-:W3:Y:S01]  /*6e90*/  LDL R5, [R1+0x2c8] ;  /* 0x0002c80001057983 */ /* 0x001ee20000100800 */
[----:B------:R-:W-:-:S04]  /*6ea0*/  IMAD.HI.U32 R11, R21, R4, RZ ;  /* 0x00000004150b7227 */ /* 0x000fc800078e00ff */
[----:B------:R-:W-:-:S04]  /*6eb0*/  IMAD.MOV R11, RZ, RZ, -R11 ;  /* 0x000000ffff0b7224 */ /* 0x000fc800078e0a0b */
[----:B------:R-:W-:Y:S02]  /*6ec0*/  IMAD R4, R0, R11, R4 ;  /* 0x0000000b00047224 */ /* 0x000fe400078e0204 */
[----:B------:R-:W-:-:S04]  /*6ed0*/  IMAD.HI.U32 R11, R21, R6, RZ ;  /* 0x00000006150b7227 */ /* 0x000fc800078e00ff */
[----:B------:R-:W-:-:S04]  /*6ee0*/  IMAD.MOV R11, RZ, RZ, -R11 ;  /* 0x000000ffff0b7224 */ /* 0x000fc800078e0a0b */
[C---:B------:R-:W-:Y:S01]  /*6ef0*/  IMAD R6, R0.reuse, R11, R6 ;  /* 0x0000000b00067224 */ /* 0x040fe200078e0206 */
[C---:B------:R-:W-:Y:S02]  /*6f00*/  ISETP.GT.U32.AND P6, PT, R0.reuse, R9, PT ;  /* 0x000000090000720c */ /* 0x040fe40003fc4070 */
[----:B------:R-:W-:Y:S02]  /*6f10*/  ISETP.GT.U32.AND P0, PT, R0, R2, PT ;  /* 0x000000020000720c */ /* 0x000fe40003f04070 */
[----:B--2---:R-:W-:Y:S02]  /*6f20*/  IABS R13, R13 ;  /* 0x0000000d000d7213 */ /* 0x004fe40000000000 */
[----:B---3--:R-:W-:Y:S01]  /*6f30*/  IABS R11, R5 ;  /* 0x00000005000b7213 */ /* 0x008fe20000000000 */
[----:B------:R-:W-:Y:S02]  /*6f40*/  IMAD.MOV.U32 R5, RZ, RZ, R7 ;  /* 0x000000ffff057224 */ /* 0x000fe400078e0007 */
[----:B------:R-:W-:-:S02]  /*6f50*/  IMAD.MOV.U32 R7, RZ, RZ, R13 ;  /* 0x000000ffff077224 */ /* 0x000fc400078e000d */
[----:B------:R-:W2:Y:S01]  /*6f60*/  LDL R13, [R1+0x2cc] ;  /* 0x0002cc00010d7983 */ /* 0x000ea20000100800 */
[----:B------:R-:W-:-:S03]  /*6f70*/  @!P1 IMAD.MOV R5, RZ, RZ, -R5 ;  /* 0x000000ffff059224 */ /* 0x000fc600078e0a05 */
[----:B------:R0:W-:Y:S04]  /*6f80*/  STL [R1+0x2150], R28 ;  /* 0x0021501c01007387 */ /* 0x0001e80000100800 */
[----:B------:R1:W-:Y:S04]  /*6f90*/  STL [R1+0x28c], R5 ;  /* 0x00028c0501007387 */ /* 0x0003e80000100800 */
[----:B0-----:R-:W3:Y:S01]  /*6fa0*/  LDL.LU R28, [R1+0x2b8] ;  /* 0x0002b800011c7983 */ /* 0x001ee20000300800 */
[--C-:B------:R-:W-:Y:S02]  /*6fb0*/  @!P6 IMAD.IADD R9, R9, 0x1, -R0.reuse ;  /* 0x000000010909e824 */ /* 0x100fe400078e0a00 */
[----:B------:R-:W-:-:S03]  /*6fc0*/  @!P0 IMAD.IADD R2, R2, 0x1, -R0 ;  /* 0x0000000102028824 */ /* 0x000fc600078e0a00 */
[----:B------:R-:W-:-:S13]  /*6fd0*/  ISETP.GT.U32.AND P0, PT, R0, R9, PT ;  /* 0x000000090000720c */ /* 0x000fda0003f04070 */
[----:B------:R-:W-:-:S04]  /*6fe0*/  @!P0 IMAD.IADD R9, R9, 0x1, -R0 ;  /* 0x0000000109098824 */ /* 0x000fc800078e0a00 */
[----:B-1----:R-:W-:-:S04]  /*6ff0*/  IMAD.MOV.U32 R5, RZ, RZ, R9 ;  /* 0x000000ffff057224 */ /* 0x002fc800078e0009 */
[----:B------:R-:W-:-:S05]  /*7000*/  @!P2 IMAD.MOV R5, RZ, RZ, -R5 ;  /* 0x000000ffff05a224 */ /* 0x000fca00078e0a05 */
[----:B------:R0:W-:Y:S01]  /*7010*/  STL [R1+0x288], R5 ;  /* 0x0002880501007387 */ /* 0x0001e20000100800 */
[----:B----4-:R-:W-:-:S03]  /*7020*/  IABS R10, R10 ;  /* 0x0000000a000a7213 */ /* 0x010fc60000000000 */
[----:B0-----:R-:W4:Y:S02]  /*7030*/  LDL.LU R5, [R1+0x2154] ;  /* 0x0021540001057983 */ /* 0x001f240000300800 */
[----:B------:R-:W-:Y:S01]  /*7040*/  IMAD.HI.U32 R12, R21, R10, RZ ;  /* 0x0000000a150c7227 */ /* 0x000fe200078e00ff */
[----:B------:R-:W-:-:S03]  /*7050*/  ISETP.GT.U32.AND P0, PT, R0, R4, PT ;  /* 0x000000040000720c */ /* 0x000fc60003f04070 */
[----:B------:R-:W-:-:S04]  /*7060*/  IMAD.MOV R12, RZ, RZ, -R12 ;  /* 0x000000ffff0c7224 */ /* 0x000fc800078e0a0c */
[----:B------:R-:W-:-:S06]  /*7070*/  IMAD R10, R0, R12, R10 ;  /* 0x0000000c000a7224 */ /* 0x000fcc00078e020a */
[----:B------:R-:W-:Y:S01]  /*7080*/  @!P0 IMAD.IADD R4, R4, 0x1, -R0 ;  /* 0x0000000104048824 */ /* 0x000fe200078e0a00 */
[----:B--2---:R-:W-:Y:S01]  /*7090*/  IABS R12, R13 ;  /* 0x0000000d000c7213 */ /* 0x004fe20000000000 */
[----:B------:R-:W-:-:S04]  /*70a0*/  IMAD.HI.U32 R13, R21, R11, RZ ;  /* 0x0000000b150d7227 */ /* 0x000fc800078e00ff */
[----:B------:R-:W-:-:S04]  /*70b0*/  IMAD.MOV R13, RZ, RZ, -R13 ;  /* 0x000000ffff0d7224 */ /* 0x000fc800078e0a0d */
[----:B------:R-:W-:Y:S01]  /*70c0*/  IMAD R11, R0, R13, R11 ;  /* 0x0000000d000b7224 */ /* 0x000fe200078e020b */
[----:B---3--:R-:W-:Y:S02]  /*70d0*/  ISETP.GE.AND P0, PT, R28, RZ, PT ;  /* 0x000000ff1c00720c */ /* 0x008fe40003f06270 */
[----:B------:R-:W2:Y:S04]  /*70e0*/  LDL.LU R28, [R1+0x2150] ;  /* 0x00215000011c7983 */ /* 0x000ea80000300800 */
[----:B------:R-:W3:Y:S01]  /*70f0*/  LDL R13, [R1+0x2d0] ;  /* 0x0002d000010d7983 */ /* 0x000ee20000100800 */
[C---:B------:R-:W-:Y:S02]  /*7100*/  ISETP.GT.U32.AND P6, PT, R0.reuse, R8, PT ;  /* 0x000000080000720c */ /* 0x040fe40003fc4070 */
[----:B------:R-:W-:-:S11]  /*7110*/  ISETP.GT.U32.AND P1, PT, R0, R2, PT ;  /* 0x000000020000720c */ /* 0x000fd60003f24070 */
[----:B------:R-:W-:-:S05]  /*7120*/  @!P6 IMAD.IADD R8, R8, 0x1, -R0 ;  /* 0x000000010808e824 */ /* 0x000fca00078e0a00 */
[C---:B------:R-:W-:Y:S02]  /*7130*/  ISETP.GT.U32.AND P6, PT, R0.reuse, R8, PT ;  /* 0x000000080000720c */ /* 0x040fe40003fc4070 */
[----:B----4-:R-:W-:Y:S01]  /*7140*/  ISETP.GT.U32.AND P2, PT, R0, R5, PT ;  /* 0x000000050000720c */ /* 0x010fe20003f44070 */
[----:B------:R-:W-:-:S10]  /*7150*/  @!P1 IMAD.IADD R2, R2, 0x1, -R0 ;  /* 0x0000000102029824 */ /* 0x000fd400078e0a00 */
[--C-:B------:R-:W-:Y:S02]  /*7160*/  @!P6 IMAD.IADD R8, R8, 0x1, -R0.reuse ;  /* 0x000000010808e824 */ /* 0x100fe400078e0a00 */
[----:B------:R-:W-:Y:S01]  /*7170*/  @!P2 IMAD.IADD R5, R5, 0x1, -R0 ;  /* 0x000000010505a824 */ /* 0x000fe200078e0a00 */
[----:B------:R-:W-:Y:S01]  /*7180*/  ISETP.GT.U32.AND P2, PT, R0, R4, PT ;  /* 0x000000040000720c */ /* 0x000fe20003f44070 */
[----:B------:R-:W-:Y:S02]  /*7190*/  @!P5 IMAD.MOV R2, RZ, RZ, -R2 ;  /* 0x000000ffff02d224 */ /* 0x000fe400078e0a02 */
[----:B------:R-:W-:-:S03]  /*71a0*/  @!P3 IMAD.MOV R8, RZ, RZ, -R8 ;  /* 0x000000ffff08b224 */ /* 0x000fc600078e0a08 */
[----:B------:R-:W-:Y:S04]  /*71b0*/  STL [R1+0x284], R2 ;  /* 0x0002840201007387 */ /* 0x000fe80000100800 */
[----:B------:R0:W-:Y:S03]  /*71c0*/  STL [R1+0x280], R8 ;  /* 0x0002800801007387 */ /* 0x0001e60000100800 */
[----:B------:R-:W-:Y:S01]  /*71d0*/  @!P2 IMAD.IADD R4, R4, 0x1, -R0 ;  /* 0x000000010404a824 */ /* 0x000fe200078e0a00 */
[----:B0-----:R-:W4:Y:S01]  /*71e0*/  LDL.LU R8, [R1+0x2c0] ;  /* 0x0002c00001087983 */ /* 0x001f220000300800 */
[----:B---3--:R-:W-:-:S03]  /*71f0*/  IABS R2, R13 ;  /* 0x0000000d00027213 */ /* 0x008fc60000000000 */
[----:B------:R-:W3:Y:S04]  /*7200*/  LDL R13, [R1+0x2d4] ;  /* 0x0002d400010d7983 */ /* 0x000ee80000100800 */
[----:B------:R0:W-:Y:S04]  /*7210*/  STL [R1+0x2148], R4 ;  /* 0x0021480401007387 */ /* 0x0001e80000100800 */
[----:B0-----:R-:W2:Y:S04]  /*7220*/  LDL.LU R4, [R1+0x2bc] ;  /* 0x0002bc0001047983 */ /* 0x001ea80000300800 */
[----:B------:R0:W-:Y:S04]  /*7230*/  STL [R1+0x214c], R16 ;  /* 0x00214c1001007387 */ /* 0x0001e80000100800 */
[----:B0-----:R-:W3:Y:S01]  /*7240*/  LDL.LU R16, [R1+0x2c4] ;  /* 0x0002c40001107983 */ /* 0x001ee20000300800 */
[----:B------:R-:W-:-:S02]  /*7250*/  ISETP.GT.U32.AND P1, PT, R0, R6, PT ;  /* 0x000000060000720c */ /* 0x000fc40003f24070 */
[----:B------:R-:W-:Y:S01]  /*7260*/  ISETP.GT.U32.AND P6, PT, R0, R10, PT ;  /* 0x0000000a0000720c */ /* 0x000fe20003fc4070 */
[----:B------:R-:W-:-:S05]  /*7270*/  IMAD.HI.U32 R9, R21, R7, RZ ;  /* 0x0000000715097227 */ /* 0x000fca00078e00ff */
[----:B------:R-:W-:-:S05]  /*7280*/  IADD3 R9, PT, PT, -R9, RZ, RZ ;  /* 0x000000ff09097210 */ /* 0x000fca0007ffe1ff */
[--C-:B------:R-:W-:Y:S01]  /*7290*/  @!P1 IMAD.IADD R6, R6, 0x1, -R0.reuse ;  /* 0x0000000106069824 */ /* 0x100fe200078e0a00 */
[----:B--2---:R-:W-:Y:S02]  /*72a0*/  ISETP.GE.AND P2, PT, R4, RZ, PT ;  /* 0x000000ff0400720c */ /* 0x004fe40003f46270 */
[----:B------:R-:W2:Y:S01]  /*72b0*/  LDL.LU R4, [R1+0x2c8] ;  /* 0x0002c80001047983 */ /* 0x000ea20000300800 */
[----:B------:R-:W-:Y:S01]  /*72c0*/  ISETP.GT.U32.AND P1, PT, R0, R5, PT ;  /* 0x000000050000720c */ /* 0x000fe20003f24070 */
[----:B------:R-:W-:Y:S01]  /*72d0*/  @!P6 IMAD.IADD R10, R10, 0x1, -R0 ;  /* 0x000000010a0ae824 */ /* 0x000fe200078e0a00 */
[C---:B------:R-:W-:Y:S01]  /*72e0*/  ISETP.GT.U32.AND P6, PT, R0.reuse, R6, PT ;  /* 0x000000060000720c */ /* 0x040fe20003fc4070 */
[----:B------:R-:W-:-:S05]  /*72f0*/  IMAD R7, R0, R9, R7 ;  /* 0x0000000900077224 */ /* 0x000fca00078e0207 */
[----:B------:R-:W-:-:S05]  /*7300*/  ISETP.GT.U32.AND P3, PT, R0, R7, PT ;  /* 0x000000070000720c */ /* 0x000fca0003f64070 */
[----:B------:R-:W-:Y:S01]  /*7310*/  @!P1 IMAD.IADD R5, R5, 0x1, -R0 ;  /* 0x0000000105059824 */ /* 0x000fe200078e0a00 */
[----:B------:R-:W-:Y:S01]  /*7320*/  ISETP.GT.U32.AND P1, PT, R0, R11, PT ;  /* 0x0000000b0000720c */ /* 0x000fe20003f24070 */
[----:B------:R-:W-:-:S04]  /*7330*/  IMAD.HI.U32 R9, R21, R12, RZ ;  /* 0x0000000c15097227 */ /* 0x000fc800078e00ff */
[----:B------:R-:W-:Y:S01]  /*7340*/  @!P6 IMAD.IADD R6, R6, 0x1, -R0 ;  /* 0x000000010606e824 */ /* 0x000fe200078e0a00 */
[----:B----4-:R-:W-:Y:S02]  /*7350*/  ISETP.GE.AND P6, PT, R8, RZ, PT ;  /* 0x000000ff0800720c */ /* 0x010fe40003fc6270 */
[----:B---3--:R-:W-:Y:S01]  /*7360*/  IABS R8, R13 ;  /* 0x0000000d00087213 */ /* 0x008fe20000000000 */
[----:B------:R-:W-:-:S04]  /*7370*/  IMAD.HI.U32 R13, R21, R2, RZ ;  /* 0x00000002150d7227 */ /* 0x000fc800078e00ff */
[----:B------:R-:W-:Y:S02]  /*7380*/  IMAD.MOV R9, RZ, RZ, -R9 ;  /* 0x000000ffff097224 */ /* 0x000fe400078e0a09 */
[----:B------:R-:W-:Y:S02]  /*7390*/  IMAD.MOV R13, RZ, RZ, -R13 ;  /* 0x000000ffff0d7224 */ /* 0x000fe400078e0a0d */
[----:B------:R-:W-:Y:S02]  /*73a0*/  IMAD R9, R0, R9, R12 ;  /* 0x0000000900097224 */ /* 0x000fe400078e020c */
[--C-:B------:R-:W-:Y:S01]  /*73b0*/  @!P3 IMAD.IADD R7, R7, 0x1, -R0.reuse ;  /* 0x000000010707b824 */ /* 0x100fe200078e0a00 */
[----:B------:R-:W3:Y:S01]  /*73c0*/  LDL R12, [R1+0x2d8] ;  /* 0x0002d800010c7983 */ /* 0x000ee20000100800 */
[----:B------:R-:W-:Y:S01]  /*73d0*/  ISETP.GE.AND P3, PT, R16, RZ, PT ;  /* 0x000000ff1000720c */ /* 0x000fe20003f66270 */
[----:B------:R-:W-:Y:S02]  /*73e0*/  @!P1 IMAD.IADD R11, R11, 0x1, -R0 ;  /* 0x000000010b0b9824 */ /* 0x000fe400078e0a00 */
[----:B------:R-:W4:Y:S01]  /*73f0*/  LDL.LU R16, [R1+0x214c] ;  /* 0x00214c0001107983 */ /* 0x000f220000300800 */
[----:B------:R-:W-:Y:S01]  /*7400*/  IMAD R2, R0, R13, R2 ;  /* 0x0000000d00027224 */ /* 0x000fe200078e0202 */
[----:B--2---:R-:W-:-:S02]  /*7410*/  ISETP.GE.AND P1, PT, R4, RZ, PT ;  /* 0x000000ff0400720c */ /* 0x004fc40003f26270 */
[----:B------:R-:W2:Y:S04]  /*7420*/  LDL.LU R4, [R1+0x2148] ;  /* 0x0021480001047983 */ /* 0x000ea80000300800 */
[----:B------:R0:W-:Y:S04]  /*7430*/  STL [R1+0x2144], R14 ;  /* 0x0021440e01007387 */ /* 0x0001e80000100800 */
[----:B------:R-:W2:Y:S01]  /*7440*/  LDL.LU R13, [R1+0x2e0] ;  /* 0x0002e000010d7983 */ /* 0x000ea20000300800 */
[----:B------:R-:W-:Y:S01]  /*7450*/  ISETP.GT.U32.AND P5, PT, R0, R10, PT ;  /* 0x0000000a0000720c */ /* 0x000fe20003fa4070 */
[----:B0-----:R-:W-:-:S04]  /*7460*/  IMAD.MOV.U32 R14, RZ, RZ, R5 ;  /* 0x000000ffff0e7224 */ /* 0x001fc800078e0005 */
[----:B------:R-:W-:-:S08]  /*7470*/  @!P0 IMAD.MOV R14, RZ, RZ, -R14 ;  /* 0x000000ffff0e8224 */ /* 0x000fd000078e0a0e */
[----:B------:R-:W-:Y:S01]  /*7480*/  @!P5 IMAD.IADD R10, R10, 0x1, -R0 ;  /* 0x000000010a0ad824 */ /* 0x000fe200078e0a00 */
[----:B--2---:R0:W-:Y:S04]  /*7490*/  STL [R1+0x2140], R13 ;  /* 0x0021400d01007387 */ /* 0x0041e80000100800 */
[----:B------:R-:W2:Y:S01]  /*74a0*/  LDL.LU R5, [R1+0x2cc] ;  /* 0x0002cc0001057983 */ /* 0x000ea20000300800 */
[----:B0-----:R-:W-:-:S04]  /*74b0*/  IMAD.MOV.U32 R13, RZ, RZ, R4 ;  /* 0x000000ffff0d7224 */ /* 0x001fc800078e0004 */
[----:B------:R-:W-:-:S05]  /*74c0*/  @!P4 IMAD.MOV R13, RZ, RZ, -R13 ;  /* 0x000000ffff0dc224 */ /* 0x000fca00078e0a0d */
[----:B------:R0:W-:Y:S04]  /*74d0*/  STL [R1+0x27c], R13 ;  /* 0x00027c0d01007387 */ /* 0x0001e80000100800 */
[----:B------:R1:W-:Y:S01]  /*74e0*/  STL [R1+0x278], R14 ;  /* 0x0002780e01007387 */ /* 0x0003e20000100800 */
[----:B0-----:R-:W-:-:S03]  /*74f0*/  IMAD.MOV.U32 R13, RZ, RZ, R6 ;  /* 0x000000ffff0d7224 */ /* 0x001fc600078e0006 */
[----:B------:R-:W2:Y:S01]  /*7500*/  LDL.LU R6, [R1+0x2d0] ;  /* 0x0002d00001067983 */ /* 0x000ea20000300800 */
[----:B-1----:R-:W-:-:S03]  /*7510*/  IMAD.MOV.U32 R14, RZ, RZ, R10 ;  /* 0x000000ffff0e7224 */ /* 0x002fc600078e000a */
[----:B------:R-:W3:Y:S01]  /*7520*/  LDL.LU R10, [R1+0x2dc] ;  /* 0x0002dc00010a7983 */ /* 0x000ee20000300800 */
[----:B------:R-:W-:Y:S01]  /*7530*/  ISETP.GT.U32.AND P4, PT, R0, R7, PT ;  /* 0x000000070000720c */ /* 0x000fe20003f84070 */
[----:B------:R-:W-:-:S04]  /*7540*/  IMAD.HI.U32 R4, R21, R8, RZ ;  /* 0x0000000815047227 */ /* 0x000fc800078e00ff */
[----:B------:R-:W-:Y:S02]  /*7550*/  @!P2 IMAD.MOV R13, RZ, RZ, -R13 ;  /* 0x000000ffff0da224 */ /* 0x000fe400078e0a0d */
[----:B------:R-:W-:Y:S02]  /*7560*/  @!P6 IMAD.MOV R14, RZ, RZ, -R14 ;  /* 0x000000ffff0ee224 */ /* 0x000fe400078e0a0e */
[----:B------:R-:W-:Y:S01]  /*7570*/  IMAD.MOV R4, RZ, RZ, -R4 ;  /* 0x000000ffff047224 */ /* 0x000fe200078e0a04 */
[----:B------:R0:W-:Y:S03]  /*7580*/  STL [R1+0x274], R13 ;  /* 0x0002740d01007387 */ /* 0x0001e60000100800 */
[----:B------:R-:W-:Y:S02]  /*7590*/  IMAD R4, R0, R4, R8 ;  /* 0x0000000400047224 */ /* 0x000fe400078e0208 */
[----:B------:R-:W-:Y:S01]  /*75a0*/  @!P4 IMAD.IADD R7, R7, 0x1, -R0 ;  /* 0x000000010707c824 */ /* 0x000fe200078e0a00 */
[----:B0-----:R-:W4:Y:S04]  /*75b0*/  LDL.LU R13, [R1+0x2d4] ;  /* 0x0002d400010d7983 */ /* 0x001f280000300800 */
[----:B------:R0:W-:Y:S04]  /*75c0*/  STL [R1+0x270], R14 ;  /* 0x0002700e01007387 */ /* 0x0001e80000100800 */
[----:B0-----:R-:W4:Y:S04]  /*75d0*/  LDL.LU R14, [R1+0x2144] ;  /* 0x00214400010e7983 */ /* 0x001f280000300800 */
[----:B------:R-:W4:Y:S01]  /*75e0*/  LDL R8, [R1+0x2e4] ;  /* 0x0002e40001087983 */ /* 0x000f220000100800 */
[----:B--2---:R-:W-:-:S02]  /*75f0*/  ISETP.GE.AND P4, PT, R6, RZ, PT ;  /* 0x000000ff0600720c */ /* 0x004fc40003f86270 */
[----:B---3--:R-:W-:Y:S01]  /*7600*/  IABS R6, R10 ;  /* 0x0000000a00067213 */ /* 0x008fe20000000000 */
[----:B------:R0:W-:Y:S04]  /*7610*/  STL [R1+0x213c], R10 ;  /* 0x00213c0a01007387 */ /* 0x0001e80000100800 */
[----:B0-----:R-:W2:Y:S01]  /*7620*/  LDL.LU R10, [R1+0x2d8] ;  /* 0x0002d800010a7983 */ /* 0x001ea20000300800 */
[C---:B------:R-:W-:Y:S02]  /*7630*/  ISETP.GT.U32.AND P5, PT, R0.reuse, R9, PT ;  /* 0x000000090000720c */ /* 0x040fe40003fa4070 */
[----:B------:R-:W-:-:S11]  /*7640*/  ISETP.GT.U32.AND P2, PT, R0, R2, PT ;  /* 0x000000020000720c */ /* 0x000fd60003f44070 */
[----:B------:R-:W-:Y:S01]  /*7650*/  @!P5 IMAD.IADD R9, R9, 0x1, -R0 ;  /* 0x000000010909d824 */ /* 0x000fe200078e0a00 */
[----:B------:R-:W-:-:S04]  /*7660*/  ISETP.GT.U32.AND P5, PT, R0, R11, PT ;  /* 0x0000000b0000720c */ /* 0x000fc80003fa4070 */
[----:B------:R-:W-:Y:S01]  /*7670*/  ISETP.GT.U32.AND P0, PT, R0, R9, PT ;  /* 0x000000090000720c */ /* 0x000fe20003f04070 */
[----:B------:R-:W-:Y:S01]  /*7680*/  @!P2 IMAD.IADD R2, R2, 0x1, -R0 ;  /* 0x000000010202a824 */ /* 0x000fe200078e0a00 */
[----:B------:R-:W-:-:S07]  /*7690*/  ISETP.GE.AND P6, PT, R5, RZ, PT ;  /* 0x000000ff0500720c */ /* 0x000fce0003fc6270 */
[----:B------:R-:W-:-:S04]  /*76a0*/  @!P5 IMAD.IADD R11, R11, 0x1, -R0 ;  /* 0x000000010b0bd824 */ /* 0x000fc800078e0a00 */
[----:B------:R-:W-:Y:S01]  /*76b0*/  @!P0 IMAD.IADD R9, R9, 0x1, -R0 ;  /* 0x0000000109098824 */ /* 0x000fe200078e0a00 */
[----:B----4-:R-:W-:Y:S02]  /*76c0*/  ISETP.GE.AND P0, PT, R13, RZ, PT ;  /* 0x000000ff0d00720c */ /* 0x010fe40003f06270 */
[----:B------:R-:W3:Y:S01]  /*76d0*/  LDL.LU R13, [R1+0x2140] ;  /* 0x00214000010d7983 */ /* 0x000ee20000300800 */
[----:B------:R-:W-:Y:S01]  /*76e0*/  @!P1 IMAD.MOV R11, RZ, RZ, -R11 ;  /* 0x000000ffff0b9224 */ /* 0x000fe200078e0a0b */
[----:B--2---:R-:W-:Y:S01]  /*76f0*/  ISETP.GE.AND P2, PT, R10, RZ, PT ;  /* 0x000000ff0a00720c */ /* 0x004fe20003f46270 */
[----:B------:R-:W-:-:S04]  /*7700*/  IMAD.MOV.U32 R10, RZ, RZ, R7 ;  /* 0x000000ffff0a7224 */ /* 0x000fc800078e0007 */
[----:B------:R-:W-:-:S05]  /*7710*/  @!P3 IMAD.MOV R10, RZ, RZ, -R10 ;  /* 0x000000ffff0ab224 */ /* 0x000fca00078e0a0a */
[----:B------:R0:W-:Y:S02]  /*7720*/  STL [R1+0x26c], R10 ;  /* 0x00026c0a01007387 */ /* 0x0001e40000100800 */
[----:B0-----:R-:W-:Y:S02]  /*7730*/  IMAD.MOV.U32 R10, RZ, RZ, R9 ;  /* 0x000000ffff0a7224 */ /* 0x001fe400078e0009 */
[----:B------:R-:W2:Y:S02]  /*7740*/  LDL R9, [R1+0x2e8] ;  /* 0x0002e80001097983 */ /* 0x000ea40000100800 */
[----:B------:R-:W-:Y:S02]  /*7750*/  @!P6 IMAD.MOV R10, RZ, RZ, -R10 ;  /* 0x000000ffff0ae224 */ /* 0x000fe400078e0a0a */
[----:B------:R0:W-:Y:S04]  /*7760*/  STL [R1+0x268], R11 ;  /* 0x0002680b01007387 */ /* 0x0001e80000100800 */
[----:B0-----:R-:W4:Y:S04]  /*7770*/  LDL.LU R11, [R1+0x2e4] ;  /* 0x0002e400010b7983 */ /* 0x001f280000300800 */
[----:B------:R0:W-:Y:S04]  /*7780*/  STL [R1+0x264], R10 ;  /* 0x0002640a01007387 */ /* 0x0001e80000100800 */
[----:B0-----:R-:W2:Y:S01]  /*7790*/  LDL.LU R10, [R1+0x213c] ;  /* 0x00213c00010a7983 */ /* 0x001ea20000300800 */
[----:B------:R-:W-:-:S05]  /*77a0*/  IABS R12, R12 ;  /* 0x0000000c000c7213 */ /* 0x000fca0000000000 */
[----:B------:R-:W-:-:S04]  /*77b0*/  IMAD.HI.U32 R5, R21, R12, RZ ;  /* 0x0000000c15057227 */ /* 0x000fc800078e00ff */
[----:B------:R-:W-:Y:S01]  /*77c0*/  IMAD.MOV R5, RZ, RZ, -R5 ;  /* 0x000000ffff057224 */ /* 0x000fe200078e0a05 */
[----:B------:R-:W-:-:S03]  /*77d0*/  ISETP.GT.U32.AND P3, PT, R0, R2, PT ;  /* 0x000000020000720c */ /* 0x000fc60003f64070 */
[----:B------:R-:W-:Y:S02]  /*77e0*/  IMAD R12, R0, R5, R12 ;  /* 0x00000005000c7224 */ /* 0x000fe400078e020c */
[----:B------:R-:W-:-:S03]  /*77f0*/  IMAD.HI.U32 R7, R21, R6, RZ ;  /* 0x0000000615077227 */ /* 0x000fc600078e00ff */
[C---:B------:R-:W-:Y:S01]  /*7800*/  ISETP.GT.U32.AND P1, PT, R0.reuse, R12, PT ;  /* 0x0000000c0000720c */ /* 0x040fe20003f24070 */
[----:B------:R-:W-:Y:S01]  /*7810*/  IMAD.MOV R7, RZ, RZ, -R7 ;  /* 0x000000ffff077224 */ /* 0x000fe200078e0a07 */
[----:B---3--:R-:W-:Y:S02]  /*7820*/  IABS R5, R13 ;  /* 0x0000000d00057213 */ /* 0x008fe40000000000 */
[----:B------:R-:W-:Y:S01]  /*7830*/  IABS R8, R8 ;  /* 0x0000000800087213 */ /* 0x000fe20000000000 */
[----:B------:R-:W-:Y:S02]  /*7840*/  IMAD R6, R0, R7, R6 ;  /* 0x0000000700067224 */ /* 0x000fe400078e0206 */
[----:B------:R-:W-:Y:S02]  /*7850*/  @!P3 IMAD.IADD R2, R2, 0x1, -R0 ;  /* 0x000000010202b824 */ /* 0x000fe400078e0a00 */
[----:B------:R-:W-:-:S04]  /*7860*/  IMAD.HI.U32 R7, R21, R5, RZ ;  /* 0x0000000515077227 */ /* 0x000fc800078e00ff */
[----:B------:R-:W-:Y:S02]  /*7870*/  @!P1 IMAD.IADD R12, R12, 0x1, -R0 ;  /* 0x000000010c0c9824 */ /* 0x000fe400078e0a00 */
[----:B------:R-:W-:Y:S01]  /*7880*/  IMAD.MOV R7, RZ, RZ, -R7 ;  /* 0x000000ffff077224 */ /* 0x000fe200078e0a07 */
[----:B------:R-:W-:Y:S02]  /*7890*/  ISETP.GE.AND P3, PT, R13, RZ, PT ;  /* 0x000000ff0d00720c */ /* 0x000fe40003f66270 */
[----:B------:R-:W3:Y:S01]  /*78a0*/  LDL R13, [R1+0x2f4] ;  /* 0x0002f400010d7983 */ /* 0x000ee20000100800 */
[----:B------:R-:W-:Y:S01]  /*78b0*/  IMAD R7, R0, R7, R5 ;  /* 0x0000000700077224 */ /* 0x000fe200078e0205 */
[----:B----4-:R-:W-:Y:S01]  /*78c0*/  ISETP.GE.AND P1, PT, R11, RZ, PT ;  /* 0x000000ff0b00720c */ /* 0x010fe20003f26270 */
[----:B------:R-:W-:-:S04]  /*78d0*/  IMAD.MOV.U32 R11, RZ, RZ, R2 ;  /* 0x000000ffff0b7224 */ /* 0x000fc800078e0002 */
[----:B------:R-:W-:Y:S01]  /*78e0*/  @!P4 IMAD.MOV R11, RZ, RZ, -R11 ;  /* 0x000000ffff0bc224 */ /* 0x000fe200078e0a0b */
[----:B--2---:R-:W-:Y:S01]  /*78f0*/  ISETP.GE.AND P6, PT, R10, RZ, PT ;  /* 0x000000ff0a00720c */ /* 0x004fe20003fc6270 */
[----:B------:R-:W-:-:S04]  /*7900*/  IMAD.HI.U32 R10, R21, R8, RZ ;  /* 0x00000008150a7227 */ /* 0x000fc800078e00ff */
[----:B------:R-:W-:-:S04]  /*7910*/  IMAD.MOV R10, RZ, RZ, -R10 ;  /* 0x000000ffff0a7224 */ /* 0x000fc800078e0a0a */
[----:B------:R-:W-:Y:S02]  /*7920*/  IMAD R5, R0, R10, R8 ;  /* 0x0000000a00057224 */ /* 0x000fe400078e0208 */
[----:B------:R-:W2:Y:S01]  /*7930*/  LDL R8, [R1+0x2f0] ;  /* 0x0002f00001087983 */ /* 0x000ea20000100800 */
[----:B------:R-:W-:-:S03]  /*7940*/  IABS R10, R29 ;  /* 0x0000001d000a7213 */ /* 0x000fc60000000000 */
[----:B------:R0:W-:Y:S04]  /*7950*/  STL [R1+0x2138], R29 ;  /* 0x0021381d01007387 */ /* 0x0001e80000100800 */
[----:B------:R3:W-:Y:S04]  /*7960*/  STL [R1+0x260], R11 ;  /* 0x0002600b01007387 */ /* 0x0007e80000100800 */
[----:B0-----:R-:W4:Y:S01]  /*7970*/  LDL.LU R29, [R1+0x2e8] ;  /* 0x0002e800011d7983 */ /* 0x001f220000300800 */
[----:B------:R-:W-:-:S13]  /*7980*/  ISETP.GT.U32.AND P5, PT, R0, R4, PT ;  /* 0x000000040000720c */ /* 0x000fda0003fa4070 */
[----:B------:R-:W-:-:S04]  /*7990*/  @!P5 IADD3 R4, PT, PT, R4, -R0, RZ ;  /* 0x800000000404d210 */ /* 0x000fc80007ffe0ff */
[----:B------:R-:W-:-:S13]  /*79a0*/  ISETP.GT.U32.AND P5, PT, R0, R4, PT ;  /* 0x000000040000720c */ /* 0x000fda0003fa4070 */
[----:B------:R-:W-:-:S04]  /*79b0*/  @!P5 IMAD.IADD R4, R4, 0x1, -R0 ;  /* 0x000000010404d824 */ /* 0x000fc800078e0a00 */
[----:B------:R-:W-:Y:S01]  /*79c0*/  @!P0 IMAD.MOV R4, RZ, RZ, -R4 ;  /* 0x000000ffff048224 */ /* 0x000fe200078e0a04 */
[----:B------:R-:W-:-:S04]  /*79d0*/  ISETP.GT.U32.AND P0, PT, R0, R7, PT ;  /* 0x000000070000720c */ /* 0x000fc80003f04070 */
[----:B------:R0:W-:Y:S09]  /*79e0*/  STL [R1+0x25c], R4 ;  /* 0x00025c0401007387 */ /* 0x0001f20000100800 */
[----:B------:R-:W-:Y:S01]  /*79f0*/  @!P0 IMAD.IADD R7, R7, 0x1, -R0 ;  /* 0x0000000107078824 */ /* 0x000fe200078e0a00 */
[----:B------:R-:W-:-:S02]  /*7a00*/  ISETP.GT.U32.AND P5, PT, R0, R6, PT ;  /* 0x000000060000720c */ /* 0x000fc40003fa4070 */
[----:B----4-:R-:W-:Y:S02]  /*7a10*/  ISETP.GE.AND P0, PT, R29, RZ, PT ;  /* 0x000000ff1d00720c */ /* 0x010fe40003f06270 */
[----:B------:R-:W4:Y:S09]  /*7a20*/  LDL.LU R29, [R1+0x2138] ;  /* 0x00213800011d7983 */ /* 0x000f320000300800 */
[----:B------:R-:W-:Y:S01]  /*7a30*/  @!P5 IMAD.IADD R6, R6, 0x1, -R0 ;  /* 0x000000010606d824 */ /* 0x000fe200078e0a00 */
[----:B------:R-:W-:-:S02]  /*7a40*/  ISETP.GT.U32.AND P5, PT, R0, R12, PT ;  /* 0x0000000c0000720c */ /* 0x000fc40003fa4070 */
[----:B--2---:R-:W-:Y:S02]  /*7a50*/  IABS R8, R8 ;  /* 0x0000000800087213 */ /* 0x004fe40000000000 */
[----:B---3--:R-:W-:-:S03]  /*7a60*/  IABS R11, R13 ;  /* 0x0000000d000b7213 */ /* 0x008fc60000000000 */
[----:B------:R-:W-:Y:S01]  /*7a70*/  IMAD.HI.U32 R13, R21, R8, RZ ;  /* 0x00000008150d7227 */ /* 0x000fe200078e00ff */
[----:B------:R-:W-:-:S03]  /*7a80*/  ISETP.GT.U32.AND P4, PT, R0, R6, PT ;  /* 0x000000060000720c */ /* 0x000fc60003f84070 */
[----:B0-----:R-:W-:Y:S02]  /*7a90*/  IMAD.MOV.U32 R4, RZ, RZ, R11 ;  /* 0x000000ffff047224 */ /* 0x001fe400078e000b */
[----:B------:R-:W-:Y:S02]  /*7aa0*/  IMAD.MOV R13, RZ, RZ, -R13 ;  /* 0x000000ffff0d7224 */ /* 0x000fe400078e0a0d */
[----:B------:R-:W-:Y:S02]  /*7ab0*/  @!P5 IMAD.IADD R12, R12, 0x1, -R0 ;  /* 0x000000010c0cd824 */ /* 0x000fe400078e0a00 */
[----:B------:R-:W-:-:S04]  /*7ac0*/  IMAD.HI.U32 R11, R21, R4, RZ ;  /* 0x00000004150b7227 */ /* 0x000fc800078e00ff */
[----:B------:R-:W-:Y:S02]  /*7ad0*/  IMAD R8, R0, R13, R8 ;  /* 0x0000000d00087224 */ /* 0x000fe400078e0208 */
[----:B------:R-:W-:Y:S02]  /*7ae0*/  IMAD.MOV.U32 R13, RZ, RZ, R12 ;  /* 0x000000ffff0d7224 */ /* 0x000fe400078e000c */
[----:B------:R-:W-:Y:S01]  /*7af0*/  IMAD.MOV R11, RZ, RZ, -R11 ;  /* 0x000000ffff0b7224 */ /* 0x000fe200078e0a0b */
[----:B------:R-:W2:Y:S01]  /*7b00*/  LDL R12, [R1+0x2fc] ;  /* 0x0002fc00010c7983 */ /* 0x000ea20000100800 */
[----:B------:R-:W-:Y:S02]  /*7b10*/  @!P2 IMAD.MOV R13, RZ, RZ, -R13 ;  /* 0x000000ffff0da224 */ /* 0x000fe400078e0a0d */
[----:B------:R-:W-:Y:S02]  /*7b20*/  @!P4 IMAD.IADD R6, R6, 0x1, -R0 ;  /* 0x000000010606c824 */ /* 0x000fe400078e0a00 */
[----:B------:R-:W-:-:S02]  /*7b30*/  IMAD R4, R0, R11, R4 ;  /* 0x0000000b00047224 */ /* 0x000fc400078e0204 */
[----:B------:R-:W3:Y:S04]  /*7b40*/  LDL R11, [R1+0x300] ;  /* 0x00030000010b7983 */ /* 0x000ee80000100800 */
[----:B------:R0:W-:Y:S02]  /*7b50*/  STL [R1+0x258], R13 ;  /* 0x0002580d01007387 */ /* 0x0001e40000100800 */
[----:B0-----:R-:W-:-:S04]  /*7b60*/  IMAD.MOV.U32 R13, RZ, RZ, R6 ;  /* 0x000000ffff0d7224 */ /* 0x001fc800078e0006 */
[----:B------:R-:W-:-:S05]  /*7b70*/  @!P6 IMAD.MOV R13, RZ, RZ, -R13 ;  /* 0x000000ffff0de224 */ /* 0x000fca00078e0a0d */
[----:B------:R4:W-:Y:S02]  /*7b80*/  STL [R1+0x254], R13 ;  /* 0x0002540d01007387 */ /* 0x0009e40000100800 */
[----:B----4-:R-:W-:Y:S02]  /*7b90*/  IMAD.MOV.U32 R13, RZ, RZ, R29 ;  /* 0x000000ffff0d7224 */ /* 0x010fe400078e001d */
[----:B------:R-:W4:Y:S01]  /*7ba0*/  LDL.LU R29, [R1+0x304] ;  /* 0x00030400011d7983 */ /* 0x000f220000300800 */
[----:B------:R-:W-:-:S05]  /*7bb0*/  IABS R9, R9 ;  /* 0x0000000900097213 */ /* 0x000fca0000000000 */
[----:B------:R-:W-:-:S04]  /*7bc0*/  IMAD.HI.U32 R2, R21, R9, RZ ;  /* 0x0000000915027227 */ /* 0x000fc800078e00ff */
[----:B------:R-:W-:-:S04]  /*7bd0*/  IMAD.MOV R2, RZ, RZ, -R2 ;  /* 0x000000ffff027224 */ /* 0x000fc800078e0a02 */
[----:B------:R-:W-:Y:S02]  /*7be0*/  IMAD R2, R0, R2, R9 ;  /* 0x0000000200027224 */ /* 0x000fe400078e0209 */
[----:B------:R-:W-:-:S04]  /*7bf0*/  IMAD.HI.U32 R9, R21, R10, RZ ;  /* 0x0000000a15097227 */ /* 0x000fc800078e00ff */
[----:B------:R-:W-:-:S04]  /*7c00*/  IMAD.MOV R9, RZ, RZ, -R9 ;  /* 0x000000ffff097224 */ /* 0x000fc800078e0a09 */
[C---:B------:R-:W-:Y:S01]  /*7c10*/  IMAD R9, R0.reuse, R9, R10 ;  /* 0x0000000900097224 */ /* 0x040fe200078e020a */
[----:B------:R-:W-:Y:S01]  /*7c20*/  IABS R10, R14 ;  /* 0x0000000e000a7213 */ /* 0x000fe20000000000 */
[----:B----4-:R0:W-:Y:S02]  /*7c30*/  STL [R1+0x2134], R29 ;  /* 0x0021341d01007387 */ /* 0x0101e40000100800 */
[----:B0-----:R-:W-:Y:S02]  /*7c40*/  IMAD.MOV.U32 R29, RZ, RZ, R14 ;  /* 0x000000ffff1d7224 */ /* 0x001fe400078e000e */
[----:B------:R-:W4:Y:S01]  /*7c50*/  LDL.LU R14, [R1+0x308] ;  /* 0x00030800010e7983 */ /* 0x000f220000300800 */
[----:B------:R-:W-:-:S13]  /*7c60*/  ISETP.GT.U32.AND P5, PT, R0, R5, PT ;  /* 0x000000050000720c */ /* 0x000fda0003fa4070 */
[--C-:B------:R-:W-:Y:S01]  /*7c70*/  @!P5 IMAD.IADD R5, R5, 0x1, -R0.reuse ;  /* 0x000000010505d824 */ /* 0x100fe200078e0a00 */
[C---:B------:R-:W-:Y:S01]  /*7c80*/  ISETP.GT.U32.AND P5, PT, R0.reuse, R7, PT ;  /* 0x000000070000720c */ /* 0x040fe20003fa4070 */
[----:B----4-:R0:W-:Y:S02]  /*7c90*/  STL [R1+0x2130], R14 ;  /* 0x0021300e01007387 */ /* 0x0101e40000100800 */
[----:B0-----:R-:W-:Y:S02]  /*7ca0*/  IMAD.MOV.U32 R14, RZ, RZ, R29 ;  /* 0x000000ffff0e7224 */ /* 0x001fe400078e001d */
[----:B------:R-:W4:Y:S08]  /*7cb0*/  LDL.LU R29, [R1+0x2f0] ;  /* 0x0002f000011d7983 */ /* 0x000f300000300800 */
[----:B------:R-:W-:Y:S01]  /*7cc0*/  @!P5 IMAD.IADD R7, R7, 0x1, -R0 ;  /* 0x000000010707d824 */ /* 0x000fe200078e0a00 */
[----:B------:R-:W-:-:S13]  /*7cd0*/  ISETP.GT.U32.AND P5, PT, R0, R8, PT ;  /* 0x000000080000720c */ /* 0x000fda0003fa4070 */
[----:B------:R-:W-:Y:S01]  /*7ce0*/  @!P5 IMAD.IADD R8, R8, 0x1, -R0 ;  /* 0x000000010808d824 */ /* 0x000fe200078e0a00 */
[----:B------:R-:W-:Y:S01]  /*7cf0*/  ISETP.GT.U32.AND P4, PT, R0, R2, PT ;  /* 0x000000020000720c */ /* 0x000fe20003f84070 */
[----:B------:R-:W-:Y:S01]  /*7d00*/  IMAD.HI.U32 R6, R21, R10, RZ ;  /* 0x0000000a15067227 */ /* 0x000fe200078e00ff */
[----:B--2---:R-:W-:-:S03]  /*7d10*/  IABS R12, R12 ;  /* 0x0000000c000c7213 */ /* 0x004fc60000000000 */
[----:B------:R-:W-:-:S08]  /*7d20*/  IMAD.MOV R6, RZ, RZ, -R6 ;  /* 0x000000ffff067224 */ /* 0x000fd000078e0a06 */
[----:B------:R-:W-:Y:S01]  /*7d30*/  @!P4 IMAD.IADD R2, R2, 0x1, -R0 ;  /* 0x000000010202c824 */ /* 0x000fe200078e0a00 */
[----:B----4-:R-:W-:Y:S02]  /*7d40*/  ISETP.GE.AND P5, PT, R29, RZ, PT ;  /* 0x000000ff1d00720c */ /* 0x010fe40003fa6270 */
[----:B------:R-:W2:Y:S01]  /*7d50*/  LDL.LU R29, [R1+0x2134] ;  /* 0x00213400011d7983 */ /* 0x000ea20000300800 */
[C---:B------:R-:W-:Y:S02]  /*7d60*/  ISETP.GT.U32.AND P4, PT, R0.reuse, R5, PT ;  /* 0x000000050000720c */ /* 0x040fe40003f84070 */
[C---:B------:R-:W-:Y:S01]  /*7d70*/  ISETP.GT.U32.AND P2, PT, R0.reuse, R2, PT ;  /* 0x000000020000720c */ /* 0x040fe20003f44070 */
[----:B------:R-:W-:Y:S02]  /*7d80*/  IMAD R6, R0, R6, R10 ;  /* 0x0000000600067224 */ /* 0x000fe400078e020a */
[----:B------:R-:W-:Y:S02]  /*7d90*/  @!P3 IMAD.MOV R7, RZ, RZ, -R7 ;  /* 0x000000ffff07b224 */ /* 0x000fe400078e0a07 */
[----:B------:R-:W-:-:S03]  /*7da0*/  IMAD.HI.U32 R10, R21, R12, RZ ;  /* 0x0000000c150a7227 */ /* 0x000fc600078e00ff */
[----:B------:R0:W-:Y:S03]  /*7db0*/  STL [R1+0x250], R7 ;  /* 0x0002500701007387 */ /* 0x0001e60000100800 */
[----:B------:R-:W-:Y:S01]  /*7dc0*/  @!P4 IADD3 R5, PT, PT, R5, -R0, RZ ;  /* 0x800000000505c210 */ /* 0x000fe20007ffe0ff */
[----:B------:R-:W-:Y:S02]  /*7dd0*/  IMAD.MOV R10, RZ, RZ, -R10 ;  /* 0x000000ffff0a7224 */ /* 0x000fe400078e0a0a */
[----:B------:R-:W-:Y:S02]  /*7de0*/  @!P2 IMAD.IADD R2, R2, 0x1, -R0 ;  /* 0x000000010202a824 */ /* 0x000fe400078e0a00 */
[----:B0-----:R-:W-:Y:S02]  /*7df0*/  IMAD.MOV.U32 R7, RZ, RZ, R14 ;  /* 0x000000ffff077224 */ /* 0x001fe400078e000e */
[----:B------:R-:W-:-:S02]  /*7e00*/  IMAD.MOV.U32 R14, RZ, RZ, R5 ;  /* 0x000000ffff0e7224 */ /* 0x000fc400078e0005 */
[----:B------:R-:W-:Y:S01]  /*7e10*/  IMAD R10, R0, R10, R12 ;  /* 0x0000000a000a7224 */ /* 0x000fe200078e020c */
[----:B------:R-:W4:Y:S01]  /*7e20*/  LDL.LU R5, [R1+0x2f4] ;  /* 0x0002f40001057983 */ /* 0x000f220000300800 */
[----:B------:R-:W-:Y:S02]  /*7e30*/  IMAD.MOV.U32 R12, RZ, RZ, R2 ;  /* 0x000000ffff0c7224 */ /* 0x000fe400078e0002 */
[----:B------:R-:W-:Y:S02]  /*7e40*/  @!P1 IMAD.MOV R14, RZ, RZ, -R14 ;  /* 0x000000ffff0e9224 */ /* 0x000fe400078e0a0e */
[----:B------:R-:W-:-:S03]  /*7e50*/  @!P0 IMAD.MOV R12, RZ, RZ, -R12 ;  /* 0x000000ffff0c8224 */ /* 0x000fc600078e0a0c */
[----:B------:R0:W-:Y:S04]  /*7e60*/  STL [R1+0x24c], R14 ;  /* 0x00024c0e01007387 */ /* 0x0001e80000100800 */
[----:B0-----:R-:W4:Y:S04]  /*7e70*/  LDL.LU R14, [R1+0x2130] ;  /* 0x00213000010e7983 */ /* 0x001f280000300800 */
[----:B--2---:R-:W-:Y:S01]  /*7e80*/  STL [R1+0x212c], R29 ;  /* 0x00212c1d01007387 */ /* 0x004fe20000100800 */
[----:B------:R-:W-:-:S03]  /*7e90*/  IABS R2, R29 ;  /* 0x0000001d00027213 */ /* 0x000fc60000000000 */
[----:B------:R0:W-:Y:S04]  /*7ea0*/  STL [R1+0x248], R12 ;  /* 0x0002480c01007387 */ /* 0x0001e80000100800 */
[----:B0-----:R-:W2:Y:S04]  /*7eb0*/  LDL R12, [R1+0x30c] ;  /* 0x00030c00010c7983 */ /* 0x001ea80000100800 */
[----:B------:R-:W2:Y:S01]  /*7ec0*/  LDL.LU R29, [R1+0x300] ;  /* 0x00030000011d7983 */ /* 0x000ea20000300800 */
[----:B------:R-:W-:Y:S02]  /*7ed0*/  ISETP.GT.U32.AND P6, PT, R0, R9, PT ;  /* 0x000000090000720c */ /* 0x000fe40003fc4070 */
[----:B---3--:R-:W-:-:S02]  /*7ee0*/  IABS R11, R11 ;  /* 0x0000000b000b7213 */ /* 0x008fc40000000000 */
[----:B------:R-:W-:-:S03]  /*7ef0*/  ISETP.GE.AND P2, PT, R13, RZ, PT ;  /* 0x000000ff0d00720c */ /* 0x000fc60003f46270 */
[----:B------:R-:W-:-:S06]  /*7f00*/  IMAD.HI.U32 R13, R21, R11, RZ ;  /* 0x0000000b150d7227 */ /* 0x000fcc00078e00ff */
[----:B------:R-:W-:Y:S02]  /*7f10*/  @!P6 IMAD.IADD R9, R9, 0x1, -R0 ;  /* 0x000000010909e824 */ /* 0x000fe400078e0a00 */
[----:B------:R-:W-:-:S03]  /*7f20*/  IMAD.MOV R13, RZ, RZ, -R13 ;  /* 0x000000ffff0d7224 */ /* 0x000fc600078e0a0d */
[C---:B------:R-:W-:Y:S01]  /*7f30*/  ISETP.GT.U32.AND P3, PT, R0.reuse, R9, PT ;  /* 0x000000090000720c */ /* 0x040fe20003f64070 */
[C---:B------:R-:W-:Y:S02]  /*7f40*/  IMAD R11, R0.reuse, R13, R11 ;  /* 0x0000000d000b7224 */ /* 0x040fe400078e020b */
[----:B------:R-:W3:Y:S10]  /*7f50*/  LDL.LU R13, [R1+0x2fc] ;  /* 0x0002fc00010d7983 */ /* 0x000ef40000300800 */
[----:B------:R-:W-:Y:S01]  /*7f60*/  @!P3 IMAD.IADD R9, R9, 0x1, -R0 ;  /* 0x000000010909b824 */ /* 0x000fe200078e0a00 */
[----:B------:R-:W-:-:S13]  /*7f70*/  ISETP.GT.U32.AND P3, PT, R0, R10, PT ;  /* 0x0000000a0000720c */ /* 0x000fda0003f64070 */
[----:B------:R-:W-:Y:S01]  /*7f80*/  @!P3 IMAD.IADD R10, R10, 0x1, -R0 ;  /* 0x000000010a0ab824 */ /* 0x000fe200078e0a00 */
[C---:B------:R-:W-:Y:S02]  /*7f90*/  ISETP.GT.U32.AND P4, PT, R0.reuse, R4, PT ;  /* 0x000000040000720c */ /* 0x040fe40003f84070 */
[----:B------:R-:W-:Y:S02]  /*7fa0*/  ISETP.GT.U32.AND P6, PT, R0, R6, PT ;  /* 0x000000060000720c */ /* 0x000fe40003fc4070 */
[----:B--2---:R-:W-:Y:S01]  /*7fb0*/  ISETP.GE.AND P3, PT, R29, RZ, PT ;  /* 0x000000ff1d00720c */ /* 0x004fe20003f66270 */
[----:B------:R-:W-:Y:S02]  /*7fc0*/  IMAD.MOV.U32 R29, RZ, RZ, R9 ;  /* 0x000000ffff1d7224 */ /* 0x000fe400078e0009 */
[----:B------:R-:W2:Y:S02]  /*7fd0*/  LDL.LU R9, [R1+0x30c] ;  /* 0x00030c0001097983 */ /* 0x000ea40000300800 */
[----:B------:R-:W-:-:S05]  /*7fe0*/  @!P2 IMAD.MOV R29, RZ, RZ, -R29 ;  /* 0x000000ffff1da224 */ /* 0x000fca00078e0a1d */
[----:B------:R0:W-:Y:S04]  /*7ff0*/  STL [R1+0x244], R29 ;  /* 0x0002441d01007387 */ /* 0x0001e80000100800 */
[----:B0-----:R-:W2:Y:S01]  /*8000*/  LDL.LU R29, [R1+0x212c] ;  /* 0x00212c00011d7983 */ /* 0x001ea20000300800 */
[--C-:B------:R-:W-:Y:S01]  /*8010*/  @!P4 IMAD.IADD R4, R4, 0x1, -R0.reuse ;  /* 0x000000010404c824 */ /* 0x100fe200078e0a00 */
[----:B------:R-:W-:Y:S01]  /*8020*/  ISETP.GT.U32.AND P4, PT, R0, R8, PT ;  /* 0x000000080000720c */ /* 0x000fe20003f84070 */
[----:B------:R-:W-:-:S03]  /*8030*/  @!P6 IMAD.IADD R6, R6, 0x1, -R0 ;  /* 0x000000010606e824 */ /* 0x000fc600078e0a00 */
[C---:B------:R-:W-:Y:S02]  /*8040*/  ISETP.GT.U32.AND P6, PT, R0.reuse, R4, PT ;  /* 0x000000040000720c */ /* 0x040fe40003fc4070 */
[----:B------:R-:W-:Y:S02]  /*8050*/  ISETP.GT.U32.AND P1, PT, R0, R6, PT ;  /* 0x000000060000720c */ /* 0x000fe40003f24070 */
[----:B----4-:R-:W-:Y:S02]  /*8060*/  ISETP.GE.AND P0, PT, R5, RZ, PT ;  /* 0x000000ff0500720c */ /* 0x010fe40003f06270 */
[----:B------:R-:W-:-:S03]  /*8070*/  IABS R5, R14 ;  /* 0x0000000e00057213 */ /* 0x000fc60000000000 */
[----:B------:R-:W-:Y:S01]  /*8080*/  @!P4 IMAD.IADD R8, R8, 0x1, -R0 ;  /* 0x000000010808c824 */ /* 0x000fe200078e0a00 */
[----:B------:R-:W-:Y:S01]  /*8090*/  ISETP.GE.AND P4, PT, R7, RZ, PT ;  /* 0x000000ff0700720c */ /* 0x000fe20003f86270 */
[----:B------:R-:W-:-:S04]  /*80a0*/  IMAD.HI.U32 R7, R21, R2, RZ ;  /* 0x0000000215077227 */ /* 0x000fc800078e00ff */
[--C-:B------:R-:W-:Y:S01]  /*80b0*/  @!P1 IMAD.IADD R6, R6, 0x1, -R0.reuse ;  /* 0x0000000106069824 */ /* 0x100fe200078e0a00 */
[----:B---3--:R-:W-:Y:S01]  /*80c0*/  ISETP.GE.AND P1, PT, R13, RZ, PT ;  /* 0x000000ff0d00720c */ /* 0x008fe20003f26270 */
[----:B------:R-:W-:Y:S01]  /*80d0*/  @!P6 IMAD.IADD R4, R4, 0x1, -R0 ;  /* 0x000000010404e824 */ /* 0x000fe200078e0a00 */
[----:B------:R-:W-:Y:S01]  /*80e0*/  ISETP.GT.U32.AND P6, PT, R0, R11, PT ;  /* 0x0000000b0000720c */ /* 0x000fe20003fc4070 */
[----:B------:R-:W-:Y:S02]  /*80f0*/  IMAD.MOV R7, RZ, RZ, -R7 ;  /* 0x000000ffff077224 */ /* 0x000fe400078e0a07 */
[----:B------:R-:W-:-:S04]  /*8100*/  IMAD.HI.U32 R13, R21, R5, RZ ;  /* 0x00000005150d7227 */ /* 0x000fc800078e00ff */
[C---:B------:R-:W-:Y:S02]  /*8110*/  IMAD R2, R0.reuse, R7, R2 ;  /* 0x0000000700027224 */ /* 0x040fe400078e0202 */
[----:B------:R-:W-:Y:S02]  /*8120*/  IMAD.MOV R13, RZ, RZ, -R13 ;  /* 0x000000ffff0d7224 */ /* 0x000fe400078e0a0d */
[----:B------:R-:W-:Y:S01]  /*8130*/  IMAD.MOV.U32 R7, RZ, RZ, R8 ;  /* 0x000000ffff077224 */ /* 0x000fe200078e0008 */
[C---:B------:R-:W-:Y:S01]  /*8140*/  ISETP.GT.U32.AND P2, PT, R0.reuse, R10, PT ;  /* 0x0000000a0000720c */ /* 0x040fe20003f44070 */
[----:B------:R-:W-:Y:S01]  /*8150*/  IMAD R5, R0, R13, R5 ;  /* 0x0000000d00057224 */ /* 0x000fe200078e0205 */
[----:B------:R-:W3:Y:S01]  /*8160*/  LDL.LU R8, [R1+0x310] ;  /* 0x0003100001087983 */ /* 0x000ee20000300800 */
[----:B------:R-:W-:Y:S02]  /*8170*/  IMAD.MOV.U32 R13, RZ, RZ, R7 ;  /* 0x000000ffff0d7224 */ /* 0x000fe400078e0007 */
[----:B------:R-:W-:-:S02]  /*8180*/  @!P6 IMAD.IADD R11, R11, 0x1, -R0 ;  /* 0x000000010b0be824 */ /* 0x000fc400078e0a00 */
[----:B------:R-:W-:Y:S01]  /*8190*/  @!P5 IMAD.MOV R13, RZ, RZ, -R13 ;  /* 0x000000ffff0dd224 */ /* 0x000fe200078e0a0d */
[----:B------:R-:W-:Y:S01]  /*81a0*/  STL [R1+0x240], R7 ;  /* 0x0002400701007387 */ /* 0x000fe20000100800 */
[----:B------:R-:W-:-:S03]  /*81b0*/  @!P0 IMAD.MOV R4, RZ, RZ, -R4 ;  /* 0x000000ffff048224 */ /* 0x000fc600078e0a04 */
[----:B------:R-:W-:Y:S01]  /*81c0*/  @!P5 STL [R1+0x240], R13 ;  /* 0x0002400d0100d387 */ /* 0x000fe20000100800 */
[----:B------:R-:W-:Y:S01]  /*81d0*/  ISETP.GT.U32.AND P5, PT, R0, R11, PT ;  /* 0x0000000b0000720c */ /* 0x000fe20003fa4070 */
[----:B------:R-:W-:Y:S02]  /*81e0*/  @!P4 IMAD.MOV R6, RZ, RZ, -R6 ;  /* 0x000000ffff06c224 */ /* 0x000fe400078e0a06 */
[----:B------:R-:W-:Y:S01]  /*81f0*/  @!P2 IMAD.IADD R10, R10, 0x1, -R0 ;  /* 0x000000010a0aa824 */ /* 0x000fe200078e0a00 */
[----:B------:R-:W-:Y:S04]  /*8200*/  STL [R1+0x23c], R4 ;  /* 0x00023c0401007387 */ /* 0x000fe80000100800 */
[----:B------:R0:W-:Y:S01]  /*8210*/  STL [R1+0x238], R6 ;  /* 0x0002380601007387 */ /* 0x0001e20000100800 */
[----:B------:R-:W-:-:S02]  /*8220*/  ISETP.GT.U32.AND P6, PT, R0, R2, PT ;  /* 0x000000020000720c */ /* 0x000fc40003fc4070 */
[----:B------:R-:W-:Y:S01]  /*8230*/  ISETP.GE.AND P2, PT, R14, RZ, PT ;  /* 0x000000ff0e00720c */ /* 0x000fe20003f46270 */
[----:B0-----:R-:W-:Y:S02]  /*8240*/  IMAD.MOV.U32 R6, RZ, RZ, R10 ;  /* 0x000000ffff067224 */ /* 0x001fe400078e000a */
[----:B------:R-:W-:Y:S02]  /*8250*/  @!P5 IMAD.IADD R11, R11, 0x1, -R0 ;  /* 0x000000010b0bd824 */ /* 0x000fe400078e0a00 */
[----:B------:R-:W-:-:S06]  /*8260*/  @!P1 IMAD.MOV R6, RZ, RZ, -R6 ;  /* 0x000000ffff069224 */ /* 0x000fcc00078e0a06 */
[----:B------:R-:W-:Y:S01]  /*8270*/  @!P6 IADD3 R2, PT, PT, R2, -R0, RZ ;  /* 0x800000000202e210 */ /* 0x000fe20007ffe0ff */
[----:B--2---:R-:W-:Y:S02]  /*8280*/  IMAD.MOV.U32 R13, RZ, RZ, R9 ;  /* 0x000000ffff0d7224 */ /* 0x004fe400078e0009 */
[----:B------:R-:W2:Y:S01]  /*8290*/  LDL.LU R9, [R1+0x314] ;  /* 0x0003140001097983 */ /* 0x000ea20000300800 */
[----:B------:R-:W-:-:S03]  /*82a0*/  ISETP.GE.AND P0, PT, R29, RZ, PT ;  /* 0x000000ff1d00720c */ /* 0x000fc60003f06270 */
[----:B------:R-:W4:Y:S04]  /*82b0*/  LDL.LU R29, [R1+0x31c] ;  /* 0x00031c00011d7983 */ /* 0x000f280000300800 */
[----:B------:R-:W2:Y:S04]  /*82c0*/  LDL.LU R14, [R1+0x318] ;  /* 0x00031800010e7983 */ /* 0x000ea80000300800 */
[----:B------:R0:W-:Y:S01]  /*82d0*/  STL [R1+0x234], R6 ;  /* 0x0002340601007387 */ /* 0x0001e20000100800 */
[----:B------:R-:W-:Y:S01]  /*82e0*/  ISETP.GE.AND P6, PT, R13, RZ, PT ;  /* 0x000000ff0d00720c */ /* 0x000fe20003fc6270 */
[----:B0-----:R-:W-:-:S04]  /*82f0*/  IMAD.MOV.U32 R6, RZ, RZ, R11 ;  /* 0x000000ffff067224 */ /* 0x001fc800078e000b */
[----:B------:R-:W-:-:S05]  /*8300*/  @!P3 IMAD.MOV R6, RZ, RZ, -R6 ;  /* 0x000000ffff06b224 */ /* 0x000fca00078e0a06 */
[----:B------:R-:W-:Y:S04]  /*8310*/  STL [R1+0x230], R6 ;  /* 0x0002300601007387 */ /* 0x000fe80000100800 */
[----:B------:R-:W2:Y:S01]  /*8320*/  LDL.LU R13, [R1+0x32c] ;  /* 0x00032c00010d7983 */ /* 0x000ea20000300800 */
[----:B------:R-:W-:-:S05]  /*8330*/  IABS R12, R12 ;  /* 0x0000000c000c7213 */ /* 0x000fca0000000000 */
[----:B------:R-:W-:-:S04]  /*8340*/  IMAD.HI.U32 R7, R21, R12, RZ ;  /* 0x0000000c15077227 */ /* 0x000fc800078e00ff */
[----:B------:R-:W-:Y:S01]  /*8350*/  IMAD.MOV R7, RZ, RZ, -R7 ;  /* 0x000000ffff077224 */ /* 0x000fe200078e0a07 */
[----:B------:R-:W-:-:S03]  /*8360*/  ISETP.GT.U32.AND P4, PT, R0, R5, PT ;  /* 0x000000050000720c */ /* 0x000fc60003f84070 */
[----:B------:R-:W-:-:S05]  /*8370*/  IMAD R12, R0, R7, R12 ;  /* 0x00000007000c7224 */ /* 0x000fca00078e020c */
[C---:B------:R-:W-:Y:S01]  /*8380*/  ISETP.GT.U32.AND P5, PT, R0.reuse, R12, PT ;  /* 0x0000000c0000720c */ /* 0x040fe20003fa4070 */
[----:B--2---:R0:W-:Y:S04]  /*8390*/  STL [R1+0x2128], R13 ;  /* 0x0021280d01007387 */ /* 0x0041e80000100800 */
[----:B0-----:R-:W2:Y:S01]  /*83a0*/  LDL R13, [R1+0x320] ;  /* 0x00032000010d7983 */ /* 0x001ea20000100800 */
[----:B------:R-:W-:Y:S01]  /*83b0*/  @!P4 IMAD.IADD R5, R5, 0x1, -R0 ;  /* 0x000000010505c824 */ /* 0x000fe200078e0a00 */
[----:B------:R-:W-:-:S06]  /*83c0*/  ISETP.GT.U32.AND P1, PT, R0, R2, PT ;  /* 0x000000020000720c */ /* 0x000fcc0003f24070 */
[----:B------:R-:W-:Y:S01]  /*83d0*/  @!P5 IMAD.IADD R12, R12, 0x1, -R0 ;  /* 0x000000010c0cd824 */ /* 0x000fe200078e0a00 */
[----:B---3--:R-:W-:Y:S02]  /*83e0*/  IABS R4, R8 ;  /* 0x0000000800047213 */ /* 0x008fe40000000000 */
[C---:B------:R-:W-:Y:S02]  /*83f0*/  ISETP.GT.U32.AND P3, PT, R0.reuse, R5, PT ;  /* 0x000000050000720c */ /* 0x040fe40003f64070 */
[----:B------:R-:W-:Y:S02]  /*8400*/  ISETP.GT.U32.AND P5, PT, R0, R12, PT ;  /* 0x0000000c0000720c */ /* 0x000fe40003fa4070 */
[----:B------:R-:W-:Y:S01]  /*8410*/  ISETP.GE.AND P4, PT, R8, RZ, PT ;  /* 0x000000ff0800720c */ /* 0x000fe20003f86270 */
[----:B------:R-:W-:Y:S01]  /*8420*/  IMAD.HI.U32 R8, R21, R4, RZ ;  /* 0x0000000415087227 */ /* 0x000fe200078e00ff */
[----:B------:R-:W-:-:S03]  /*8430*/  IABS R7, R9 ;  /* 0x0000000900077213 */ /* 0x000fc60000000000 */
[----:B------:R-:W-:Y:S02]  /*8440*/  IMAD.MOV R8, RZ, RZ, -R8 ;  /* 0x000000ffff087224 */ /* 0x000fe400078e0a08 */
[----:B------:R-:W-:Y:S02]  /*8450*/  @!P1 IMAD.IADD R2, R2, 0x1, -R0 ;  /* 0x0000000102029824 */ /* 0x000fe400078e0a00 */
[----:B------:R-:W-:Y:S02]  /*8460*/  IMAD R4, R0, R8, R4 ;  /* 0x0000000800047224 */ /* 0x000fe400078e0204 */
[----:B------:R-:W-:Y:S01]  /*8470*/  IMAD.HI.U32 R11, R21, R7, RZ ;  /* 0x00000007150b7227 */ /* 0x000fe200078e00ff */
[----:B------:R-:W-:-:S03]  /*8480*/  IABS R6, R14 ;  /* 0x0000000e00067213 */ /* 0x000fc60000000000 */
[--C-:B------:R-:W-:Y:S02]  /*8490*/  @!P3 IMAD.IADD R5, R5, 0x1, -R0.reuse ;  /* 0x000000010505b824 */ /* 0x100fe400078e0a00 */
[----:B------:R-:W-:Y:S01]  /*84a0*/  @!P5 IMAD.IADD R12, R12, 0x1, -R0 ;  /* 0x000000010c0cd824 */ /* 0x000fe200078e0a00 */
[----:B------:R-:W-:Y:S01]  /*84b0*/  ISETP.GE.AND P5, PT, R14, RZ, PT ;  /* 0x000000ff0e00720c */ /* 0x000fe20003fa6270 */
[----:B------:R-:W-:Y:S02]  /*84c0*/  IMAD.MOV R11, RZ, RZ, -R11 ;  /* 0x000000ffff0b7224 */ /* 0x000fe400078e0a0b */
[----:B------:R-:W-:Y:S02]  /*84d0*/  IMAD.MOV.U32 R14, RZ, RZ, R5 ;  /* 0x000000ffff0e7224 */ /* 0x000fe400078e0005 */
[----:B------:R-:W-:Y:S02]  /*84e0*/  IMAD R7, R0, R11, R7 ;  /* 0x0000000b00077224 */ /* 0x000fe400078e0207 */
[----:B------:R-:W-:Y:S01]  /*84f0*/  @!P2 IMAD.MOV R14, RZ, RZ, -R14 ;  /* 0x000000ffff0ea224 */ /* 0x000fe200078e0a0e */
[----:B------:R-:W3:Y:S01]  /*8500*/  LDL R11, [R1+0x324] ;  /* 0x00032400010b7983 */ /* 0x000ee20000100800 */
[----:B------:R-:W-:Y:S01]  /*8510*/  IMAD.MOV.U32 R5, RZ, RZ, R12 ;  /* 0x000000ffff057224 */ /* 0x000fe200078e000c */
[----:B--2---:R-:W-:Y:S01]  /*8520*/  IABS R8, R13 ;  /* 0x0000000d00087213 */ /* 0x004fe20000000000 */
[----:B------:R-:W-:-:S04]  /*8530*/  IMAD.MOV.U32 R13, RZ, RZ, R2 ;  /* 0x000000ffff0d7224 */ /* 0x000fc800078e0002 */
[----:B------:R-:W-:-:S05]  /*8540*/  @!P0 IMAD.MOV R13, RZ, RZ, -R13 ;  /* 0x000000ffff0d8224 */ /* 0x000fca00078e0a0d */
[----:B------:R0:W-:Y:S04]  /*8550*/  STL [R1+0x94], R13 ;  /* 0x0000940d01007387 */ /* 0x0001e80000100800 */
[----:B0-----:R-:W2:Y:S04]  /*8560*/  LDL.LU R13, [R1+0x2128] ;  /* 0x00212800010d7983 */ /* 0x001ea80000300800 */
[----:B------:R-:W2:Y:S04]  /*8570*/  LDL.LU R12, [R1+0x328] ;  /* 0x00032800010c7983 */ /* 0x000ea80000300800 */
[----:B------:R0:W-:Y:S04]  /*8580*/  STL [R1+0x70], R14 ;  /* 0x0000700e01007387 */ /* 0x0001e80000100800 */
[----:B0-----:R-:W2:Y:S01]  /*8590*/  LDL.LU R14, [R1+0x330] ;  /* 0x00033000010e7983 */ /* 0x001ea20000300800 */
[----:B------:R-:W-:Y:S01]  /*85a0*/  ISETP.GT.U32.AND P3, PT, R0, R4, PT ;  /* 0x000000040000720c */ /* 0x000fe20003f64070 */
[----:B------:R-:W-:-:S12]  /*85b0*/  @!P6 IMAD.MOV R5, RZ, RZ, -R5 ;  /* 0x000000ffff05e224 */ /* 0x000fd800078e0a05 */
[----:B------:R-:W-:-:S05]  /*85c0*/  @!P3 IMAD.IADD R4, R4, 0x1, -R0 ;  /* 0x000000010404b824 */ /* 0x000fca00078e0a00 */
[----:B------:R-:W-:Y:S02]  /*85d0*/  ISETP.GT.U32.AND P3, PT, R0, R4, PT ;  /* 0x000000040000720c */ /* 0x000fe40003f64070 */
[----:B------:R-:W-:Y:S02]  /*85e0*/  ISETP.GE.AND P1, PT, R9, RZ, PT ;  /* 0x000000ff0900720c */ /* 0x000fe40003f26270 */
[----:B----4-:R-:W-:Y:S02]  /*85f0*/  IABS R9, R29 ;  /* 0x0000001d00097213 */ /* 0x010fe40000000000 */
[----:B------:R-:W-:-:S07]  /*8600*/  ISETP.GE.AND P2, PT, R29, RZ, PT ;  /* 0x000000ff1d00720c */ /* 0x000fce0003f46270 */
[----:B------:R-:W-:Y:S01]  /*8610*/  @!P3 IMAD.IADD R4, R4, 0x1, -R0 ;  /* 0x000000010404b824 */ /* 0x000fe200078e0a00 */
[----:B------:R-:W-:Y:S01]  /*8620*/  ISETP.GT.U32.AND P0, PT, R0, R7, PT ;  /* 0x000000070000720c */ /* 0x000fe20003f04070 */
[----:B------:R-:W-:Y:S01]  /*8630*/  IMAD.HI.U32 R10, R21, R6, RZ ;  /* 0x00000006150a7227 */ /* 0x000fe200078e00ff */
[----:B--2---:R0:W-:Y:S04]  /*8640*/  STL [R1+0x2124], R14 ;  /* 0x0021240e01007387 */ /* 0x0041e80000100800 */
[----:B------:R-:W2:Y:S04]  /*8650*/  LDL.LU R29, [R1+0x334] ;  /* 0x00033400011d7983 */ /* 0x000ea80000300800 */
[----:B------:R3:W-:Y:S01]  /*8660*/  STL [R1+0x44], R5 ;  /* 0x0000440501007387 */ /* 0x0007e20000100800 */
[----:B0-----:R-:W-:Y:S01]  /*8670*/  IMAD.MOV.U32 R14, RZ, RZ, R4 ;  /* 0x000000ffff0e7224 */ /* 0x001fe200078e0004 */
[----:B---3--:R-:W-:-:S03]  /*8680*/  IABS R5, R11 ;  /* 0x0000000b00057213 */ /* 0x008fc60000000000 */
[----:B------:R-:W-:Y:S02]  /*8690*/  @!P4 IMAD.MOV R14, RZ, RZ, -R14 ;  /* 0x000000ffff0ec224 */ /* 0x000fe400078e0a0e */
[----:B------:R-:W-:-:S04]  /*86a0*/  IMAD.HI.U32 R11, R21, R5, RZ ;  /* 0x00000005150b7227 */ /* 0x000fc800078e00ff */
[----:B------:R-:W-:Y:S01]  /*86b0*/  IMAD.MOV R11, RZ, RZ, -R11 ;  /* 0x000000ffff0b7224 */ /* 0x000fe200078e0a0b */
[----:B------:R0:W-:Y:S03]  /*86c0*/  STL [R1+0x40], R14 ;  /* 0x0000400e01007387 */ /* 0x0001e60000100800 */
[----:B------:R-:W-:Y:S02]  /*86d0*/  IMAD R5, R0, R11, R5 ;  /* 0x0000000b00057224 */ /* 0x000fe400078e0205 */
[----:B------:R-:W3:Y:S01]  /*86e0*/  LDL.LU R11, [R1+0x324] ;  /* 0x00032400010b7983 */ /* 0x000ee20000300800 */
[----:B------:R-:W-:-:S04]  /*86f0*/  IMAD.MOV R10, RZ, RZ, -R10 ;  /* 0x000000ffff0a7224 */ /* 0x000fc800078e0a0a */
[----:B------:R-:W-:Y:S02]  /*8700*/  IMAD R6, R0, R10, R6 ;  /* 0x0000000a00067224 */ /* 0x000fe400078e0206 */
[----:B------:R-:W-:-:S04]  /*8710*/  IMAD.HI.U32 R10, R21, R9, RZ ;  /* 0x00000009150a7227 */ /* 0x000fc800078e00ff */
[----:B------:R-:W-:Y:S02]  /*8720*/  @!P0 IMAD.IADD R7, R7, 0x1, -R0 ;  /* 0x0000000107078824 */ /* 0x000fe400078e0a00 */
[----:B------:R-:W-:-:S03]  /*8730*/  IMAD.MOV R10, RZ, RZ, -R10 ;  /* 0x000000ffff0a7224 */ /* 0x000fc600078e0a0a */
[C---:B------:R-:W-:Y:S01]  /*8740*/  ISETP.GT.U32.AND P0, PT, R0.reuse, R7, PT ;  /* 0x000000070000720c */ /* 0x040fe20003f04070 */
[C---:B------:R-:W-:Y:S01]  /*8750*/  IMAD R9, R0.reuse, R10, R9 ;  /* 0x0000000a00097224 */ /* 0x040fe200078e0209 */
[----:B------:R-:W-:-:S04]  /*8760*/  ISETP.GT.U32.AND P6, PT, R0, R6, PT ;  /* 0x000000060000720c */ /* 0x000fc80003fc4070 */
[----:B------:R-:W-:-:S07]  /*8770*/  ISETP.GT.U32.AND P3, PT, R0, R9, PT ;  /* 0x000000090000720c */ /* 0x000fce0003f64070 */
[--C-:B------:R-:W-:Y:S02]  /*8780*/  @!P0 IMAD.IADD R7, R7, 0x1, -R0.reuse ;  /* 0x0000000107078824 */ /* 0x100fe400078e0a00 */
[--C-:B------:R-:W-:Y:S02]  /*8790*/  @!P6 IMAD.IADD R6, R6, 0x1, -R0.reuse ;  /* 0x000000010606e824 */ /* 0x100fe400078e0a00 */
[----:B0-----:R-:W-:Y:S02]  /*87a0*/  IMAD.MOV.U32 R14, RZ, RZ, R7 ;  /* 0x000000ffff0e7224 */ /* 0x001fe400078e0007 */
[----:B------:R-:W-:Y:S01]  /*87b0*/  @!P3 IMAD.IADD R9, R9, 0x1, -R0 ;  /* 0x000000010909b824 */ /* 0x000fe200078e0a00 */
[C---:B------:R-:W-:Y:S01]  /*87c0*/  ISETP.GT.U32.AND P6, PT, R0.reuse, R6, PT ;  /* 0x000000060000720c */ /* 0x040fe20003fc4070 */
[----:B------:R-:W-:Y:S01]  /*87d0*/  @!P1 IMAD.MOV R14, RZ, RZ, -R14 ;  /* 0x000000ffff0e9224 */ /* 0x000fe200078e0a0e */
[----:B------:R-:W4:Y:S02]  /*87e0*/  LDL.LU R7, [R1+0x320] ;  /* 0x0003200001077983 */ /* 0x000f240000300800 */
[----:B------:R-:W-:-:S02]  /*87f0*/  ISETP.GT.U32.AND P3, PT, R0, R9, PT ;  /* 0x000000090000720c */ /* 0x000fc40003f64070 */
[----:B------:R0:W-:Y:S04]  /*8800*/  STL [R1+0x3c], R14 ;  /* 0x00003c0e01007387 */ /* 0x0001e80000100800 */
[----:B0-----:R-:W2:Y:S03]  /*8810*/  LDL.LU R14, [R1+0x2124] ;  /* 0x00212400010e7983 */ /* 0x001ea60000300800 */
[----:B------:R-:W-:-:S04]  /*8820*/  @!P6 IMAD.IADD R6, R6, 0x1, -R0 ;  /* 0x000000010606e824 */ /* 0x000fc800078e0a00 */
[----:B------:R-:W-:Y:S01]  /*8830*/  @!P3 IMAD.IADD R9, R9, 0x1, -R0 ;  /* 0x000000010909b824 */ /* 0x000fe200078e0a00 */
[----:B---3--:R-:W-:Y:S01]  /*8840*/  ISETP.GE.AND P3, PT, R11, RZ, PT ;  /* 0x000000ff0b00720c */ /* 0x008fe20003f66270 */
[----:B------:R-:W-:-:S04]  /*8850*/  IMAD.MOV.U32 R11, RZ, RZ, R6 ;  /* 0x000000ffff0b7224 */ /* 0x000fc800078e0006 */
[----:B------:R-:W-:-:S05]  /*8860*/  @!P5 IMAD.MOV R11, RZ, RZ, -R11 ;  /* 0x000000ffff0bd224 */ /* 0x000fca00078e0a0b */
[----:B------:R0:W-:Y:S04]  /*8870*/  STL [R1+0x38], R11 ;  /* 0x0000380b01007387 */ /* 0x0001e80000100800 */
[----:B0-----:R-:W3:Y:S01]  /*8880*/  LDL.LU R11, [R1+0x338] ;  /* 0x00033800010b7983 */ /* 0x001ee20000300800 */
[----:B------:R-:W-:Y:S01]  /*8890*/  IMAD.HI.U32 R2, R21, R8, RZ ;  /* 0x0000000815027227 */ /* 0x000fe200078e00ff */
[----:B------:R-:W-:-:S03]  /*88a0*/  IABS R10, R12 ;  /* 0x0000000c000a7213 */ /* 0x000fc60000000000 */
[----:B------:R-:W-:Y:S02]  /*88b0*/  IMAD.MOV R2, RZ, RZ, -R2 ;  /* 0x000000ffff027224 */ /* 0x000fe400078e0a02 */
[----:B------:R-:W-:-:S04]  /*88c0*/  IMAD.HI.U32 R4, R21, R10, RZ ;  /* 0x0000000a15047227 */ /* 0x000fc800078e00ff */
[----:B------:R-:W-:Y:S02]  /*88d0*/  IMAD R8, R0, R2, R8 ;  /* 0x0000000200087224 */ /* 0x000fe400078e0208 */
[----:B------:R-:W-:-:S03]  /*88e0*/  IMAD.MOV R4, RZ, RZ, -R4 ;  /* 0x000000ffff047224 */ /* 0x000fc600078e0a04 */
[C---:B------:R-:W-:Y:S01]  /*88f0*/  ISETP.GT.U32.AND P4, PT, R0.reuse, R8, PT ;  /* 0x000000080000720c */ /* 0x040fe20003f84070 */
[C---:B------:R-:W-:Y:S01]  /*8900*/  IMAD R4, R0.reuse, R4, R10 ;  /* 0x0000000400047224 */ /* 0x040fe200078e020a */
[----:B------:R-:W-:-:S04]  /*8910*/  ISETP.GT.U32.AND P0, PT, R0, R5, PT ;  /* 0x000000050000720c */ /* 0x000fc80003f04070 */
[----:B------:R-:W-:Y:S02]  /*8920*/  ISETP.GT.U32.AND P6, PT, R0, R4, PT ;  /* 0x000000040000720c */ /* 0x000fe40003fc4070 */
[----:B------:R-:W-:-:S05]  /*8930*/  IABS R2, R13 ;  /* 0x0000000d00027213 */ /* 0x000fca0000000000 */
[----:B------:R-:W-:Y:S02]  /*8940*/  @!P4 IMAD.IADD R8, R8, 0x1, -R0 ;  /* 0x000000010808c824 */ /* 0x000fe400078e0a00 */
[----:B------:R-:W-:-:S03]  /*8950*/  IMAD.HI.U32 R10, R21, R2, RZ ;  /* 0x00000002150a7227 */ /* 0x000fc600078e00ff */
[----:B------:R-:W-:Y:S01]  /*8960*/  ISETP.GT.U32.AND P4, PT, R0, R8, PT ;  /* 0x000000080000720c */ /* 0x000fe20003f84070 */
[--C-:B------:R-:W-:Y:S01]  /*8970*/  @!P0 IMAD.IADD R5, R5, 0x1, -R0.reuse ;  /* 0x0000000105058824 */ /* 0x100fe200078e0a00 */
[----:B----4-:R-:W-:Y:S01]  /*8980*/  ISETP.GE.AND P1, PT, R7, RZ, PT ;  /* 0x000000ff0700720c */ /* 0x010fe20003f26270 */
[----:B------:R-:W-:Y:S01]  /*8990*/  @!P6 IMAD.IADD R4, R4, 0x1, -R0 ;  /* 0x000000010404e824 */ /* 0x000fe200078e0a00 */
[----:B------:R-:W-:Y:S02]  /*89a0*/  IADD3 R10, PT, PT, -R10, RZ, RZ ;  /* 0x000000ff0a0a7210 */ /* 0x000fe40007ffe1ff */
[----:B--2---:R-:W-:Y:S02]  /*89b0*/  IABS R7, R14 ;  /* 0x0000000e00077213 */ /* 0x004fe40000000000 */
[C---:B------:R-:W-:Y:S01]  /*89c0*/  ISETP.GT.U32.AND P5, PT, R0.reuse, R5, PT ;  /* 0x000000050000720c */ /* 0x040fe20003fa4070 */
[C---:B------:R-:W-:Y:S01]  /*89d0*/  IMAD R2, R0.reuse, R10, R2 ;  /* 0x0000000a00027224 */ /* 0x040fe200078e0202 */
[----:B------:R-:W-:Y:S01]  /*89e0*/  ISETP.GT.U32.AND P6, PT, R0, R4, PT ;  /* 0x000000040000720c */ /* 0x000fe20003fc4070 */
[----:B------:R-:W-:Y:S01]  /*89f0*/  IMAD.HI.U32 R10, R21, R7, RZ ;  /* 0x00000007150a7227 */ /* 0x000fe200078e00ff */
[----:B------:R-:W-:-:S03]  /*8a00*/  ISETP.GE.AND P0, PT, R12, RZ, PT ;  /* 0x000000ff0c00720c */ /* 0x000fc60003f06270 */
[----:B------:R-:W-:Y:S02]  /*8a10*/  IMAD.MOV.U32 R12, RZ, RZ, R9 ;  /* 0x000000ffff0c7224 */ /* 0x000fe400078e0009 */
[----:B------:R-:W-:Y:S02]  /*8a20*/  @!P4 IMAD.IADD R8, R8, 0x1, -R0 ;  /* 0x000000010808c824 */ /* 0x000fe400078e0a00 */
[----:B------:R-:W-:Y:S01]  /*8a30*/  IMAD.MOV R9, RZ, RZ, -R10 ;  /* 0x000000ffff097224 */ /* 0x000fe200078e0a0a */
[----:B------:R0:W-:Y:S01]  /*8a40*/  STL [R1+0x34], R12 ;  /* 0x0000340c01007387 */ /* 0x0001e20000100800 */
[----:B------:R-:W-:Y:S01]  /*8a50*/  IMAD.MOV.U32 R10, RZ, RZ, R12 ;  /* 0x000000ffff0a7224 */ /* 0x000fe200078e000c */
[----:B------:R-:W-:Y:S01]  /*8a60*/  IABS R6, R29 ;  /* 0x0000001d00067213 */ /* 0x000fe20000000000 */
[----:B------:R-:W-:Y:S02]  /*8a70*/  @!P5 IMAD.IADD R5, R5, 0x1, -R0 ;  /* 0x000000010505d824 */ /* 0x000fe400078e0a00 */
[----:B------:R-:W-:-:S02]  /*8a80*/  @!P2 IMAD.MOV R10, RZ, RZ, -R10 ;  /* 0x000000ffff0aa224 */ /* 0x000fc400078e0a0a */
[----:B0-----:R-:W-:Y:S02]  /*8a90*/  IMAD.MOV.U32 R12, RZ, RZ, R8 ;  /* 0x000000ffff0c7224 */ /* 0x001fe400078e0008 */
[----:B------:R-:W-:Y:S02]  /*8aa0*/  @!P6 IMAD.IADD R4, R4, 0x1, -R0 ;  /* 0x000000010404e824 */ /* 0x000fe400078e0a00 */
[----:B------:R-:W-:Y:S01]  /*8ab0*/  @!P1 IMAD.MOV R12, RZ, RZ, -R12 ;  /* 0x000000ffff0c9224 */ /* 0x000fe200078e0a0c */
[----:B------:R0:W-:Y:S01]  /*8ac0*/  @!P2 STL [R1+0x34], R10 ;  /* 0x0000340a0100a387 */ /* 0x0001e20000100800 */
[----:B------:R-:W-:Y:S01]  /*8ad0*/  IMAD.MOV.U32 R8, RZ, RZ, R6 ;  /* 0x000000ffff087224 */ /* 0x000fe200078e0006 */
[----:B------:R-:W-:Y:S01]  /*8ae0*/  ISETP.GE.AND P1, PT, R14, RZ, PT ;  /* 0x000000ff0e00720c */ /* 0x000fe20003f26270 */
[----:B------:R-:W-:Y:S01]  /*8af0*/  IMAD R6, R0, R9, R7 ;  /* 0x0000000900067224 */ /* 0x000fe200078e0207 */
[----:B------:R1:W-:Y:S01]  /*8b00*/  STL [R1+0x10], R12 ;  /* 0x0000100c01007387 */ /* 0x0003e20000100800 */
[----:B------:R-:W-:Y:S01]  /*8b10*/  @!P3 IMAD.MOV R5, RZ, RZ, -R5 ;  /* 0x000000ffff05b224 */ /* 0x000fe200078e0a05 */
[----:B------:R-:W-:Y:S01]  /*8b20*/  ISETP.GE.AND P2, PT, R13, RZ, PT ;  /* 0x000000ff0d00720c */ /* 0x000fe20003f46270 */
[----:B0-----:R-:W-:Y:S01]  /*8b30*/  IMAD.MOV.U32 R10, RZ, RZ, R4 ;  /* 0x000000ffff0a7224 */ /* 0x001fe200078e0004 */
[----:B------:R-:W-:Y:S01]  /*8b40*/  ISETP.GE.AND P5, PT, R29, RZ, PT ;  /* 0x000000ff1d00720c */ /* 0x000fe20003fa6270 */
[----:B-1----:R-:W2:Y:S02]  /*8b50*/  LDL.LU R12, [R1+0x33c] ;  /* 0x00033c00010c7983 */ /* 0x002ea40000300800 */
[----:B------:R-:W-:-:S02]  /*8b60*/  @!P0 IMAD.MOV R10, RZ, RZ, -R10 ;  /* 0x000000ffff0a8224 */ /* 0x000fc400078e0a0a */
[----:B------:R-:W4:Y:S04]  /*8b70*/  LDL R14, [R1+0x344] ;  /* 0x00034400010e7983 */ /* 0x000f280000100800 */
[----:B------:R-:W2:Y:S04]  /*8b80*/  LDL R13, [R1+0x340] ;  /* 0x00034000010d7983 */ /* 0x000ea80000100800 */
[----:B------:R-:W2:Y:S04]  /*8b90*/  LDL R29, [R1+0x348] ;  /* 0x00034800011d7983 */ /* 0x000ea80000100800 */
[----:B------:R0:W-:Y:S04]  /*8ba0*/  STL [R1+0xc], R5 ;  /* 0x00000c0501007387 */ /* 0x0001e80000100800 */
[----:B------:R1:W-:Y:S01]  /*8bb0*/  STL [R1+0x4], R10 ;  /* 0x0000040a01007387 */ /* 0x0003e20000100800 */
[----:B---3--:R-:W-:-:S05]  /*8bc0*/  IABS R9, R11 ;  /* 0x0000000b00097213 */ /* 0x008fca0000000000 */
[----:B0-----:R-:W-:-:S04]  /*8bd0*/  IMAD.MOV.U32 R5, RZ, RZ, R9 ;  /* 0x000000ffff057224 */ /* 0x001fc800078e0009 */
[----:B-1----:R-:W-:-:S04]  /*8be0*/  IMAD.HI.U32 R10, R21, R5, RZ ;  /* 0x00000005150a7227 */ /* 0x002fc800078e00ff */
[----:B------:R-:W-:-:S04]  /*8bf0*/  IMAD.MOV R10, RZ, RZ, -R10 ;  /* 0x000000ffff0a7224 */ /* 0x000fc800078e0a0a */
[C---:B------:R-:W-:Y:S02]  /*8c00*/  IMAD R5, R0.reuse, R10, R5 ;  /* 0x0000000a00057224 */ /* 0x040fe400078e0205 */
[----:B------:R-:W3:Y:S04]  /*8c10*/  LDL R10, [R1+0x34c] ;  /* 0x00034c00010a7983 */ /* 0x000ee80000100800 */
[----:B------:R0:W-:Y:S04]  /*8c20*/  STL [R1+0x211c], R18 ;  /* 0x00211c1201007387 */ /* 0x0001e80000100800 */
[----:B0-----:R-:W3:Y:S01]  /*8c30*/  LDL.LU R18, [R1+0x374] ;  /* 0x0003740001127983 */ /* 0x001ee20000300800 */
[----:B------:R-:W-:Y:S01]  /*8c40*/  ISETP.GT.U32.AND P4, PT, R0, R2, PT ;  /* 0x000000020000720c */ /* 0x000fe20003f84070 */
[----:B------:R-:W-:-:S12]  /*8c50*/  IMAD.HI.U32 R7, R21, R8, RZ ;  /* 0x0000000815077227 */ /* 0x000fd800078e00ff */
[----:B------:R-:W-:-:S05]  /*8c60*/  @!P4 IMAD.IADD R2, R2, 0x1, -R0 ;  /* 0x000000010202c824 */ /* 0x000fca00078e0a00 */
[C---:B------:R-:W-:Y:S01]  /*8c70*/  ISETP.GT.U32.AND P4, PT, R0.reuse, R2, PT ;  /* 0x000000020000720c */ /* 0x040fe20003f84070 */
[----:B------:R-:W-:Y:S01]  /*8c80*/  IMAD.MOV R7, RZ, RZ, -R7 ;  /* 0x000000ffff077224 */ /* 0x000fe200078e0a07 */
[----:B------:R-:W-:-:S03]  /*8c90*/  ISETP.GT.U32.AND P6, PT, R0, R6, PT ;  /* 0x000000060000720c */ /* 0x000fc60003fc4070 */
[----:B------:R-:W-:-:S08]  /*8ca0*/  IMAD R7, R0, R7, R8 ;  /* 0x0000000700077224 */ /* 0x000fd000078e0208 */
[--C-:B------:R-:W-:Y:S01]  /*8cb0*/  @!P4 IMAD.IADD R2, R2, 0x1, -R0.reuse ;  /* 0x000000010202c824 */ /* 0x100fe200078e0a00 */
[----:B------:R-:W-:Y:S01]  /*8cc0*/  ISETP.GT.U32.AND P4, PT, R0, R7, PT ;  /* 0x000000070000720c */ /* 0x000fe20003f84070 */
[----:B------:R-:W-:Y:S01]  /*8cd0*/  @!P6 IMAD.IADD R6, R6, 0x1, -R0 ;  /* 0x000000010606e824 */ /* 0x000fe200078e0a00 */
[----:B------:R-:W-:-:S04]  /*8ce0*/  ISETP.GE.AND P3, PT, R11, RZ, PT ;  /* 0x000000ff0b00720c */ /* 0x000fc80003f66270 */
[----:B------:R-:W-:-:S07]  /*8cf0*/  ISETP.GT.U32.AND P6, PT, R0, R6, PT ;  /* 0x000000060000720c */ /* 0x000fce0003fc4070 */
[----:B------:R-:W-:-:S05]  /*8d00*/  @!P4 IMAD.IADD R7, R7, 0x1, -R0 ;  /* 0x000000010707c824 */ /* 0x000fca00078e0a00 */
[----:B------:R-:W-:Y:S02]  /*8d10*/  ISETP.GT.U32.AND P4, PT, R0, R7, PT ;  /* 0x000000070000720c */ /* 0x000fe40003f84070 */
[----:B----4-:R-:W-:Y:S02]  /*8d20*/  IABS R11, R14 ;  /* 0x0000000e000b7213 */ /* 0x010fe40000000000 */
[----:B--2---:R-:W-:Y:S02]  /*8d30*/  IABS R9, R12 ;  /* 0x0000000c00097213 */ /* 0x004fe40000000000 */
[----:B------:R-:W-:Y:S01]  /*8d40*/  IABS R8, R13 ;  /* 0x0000000d00087213 */ /* 0x000fe20000000000 */
[----:B------:R-:W-:Y:S01]  /*8d50*/  IMAD.HI.U32 R13, R21, R11, RZ ;  /* 0x0000000b150d7227 */ /* 0x000fe200078e00ff */
[----:B------:R-:W-:-:S03]  /*8d60*/  IABS R4, R29 ;  /* 0x0000001d00047213 */ /* 0x000fc60000000000 */
[----:B------:R-:W-:Y:S02]  /*8d70*/  IMAD.MOV.U32 R29, RZ, RZ, R28 ;  /* 0x000000ffff1d7224 */ /* 0x000fe400078e001c */
[----:B------:R-:W-:Y:S01]  /*8d80*/  IMAD.MOV.U32 R28, RZ, RZ, R23 ;  /* 0x000000ffff1c7224 */ /* 0x000fe200078e0017 */
[----:B------:R-:W-:Y:S01]  /*8d90*/  IADD3 R13, PT, PT, -R13, RZ, RZ ;  /* 0x000000ff0d0d7210 */ /* 0x000fe20007ffe1ff */
[----:B------:R-:W-:Y:S02]  /*8da0*/  IMAD.MOV.U32 R23, RZ, RZ, R27 ;  /* 0x000000ffff177224 */ /* 0x000fe400078e001b */
[----:B------:R-:W-:Y:S01]  /*8db0*/  IMAD.HI.U32 R14, R21, R8, RZ ;  /* 0x00000008150e7227 */ /* 0x000fe200078e00ff */
[----:B------:R0:W-:Y:S03]  /*8dc0*/  STL [R1+0x2120], R3 ;  /* 0x0021200301007387 */ /* 0x0001e60000100800 */
[----:B------:R-:W-:-:S02]  /*8dd0*/  IMAD.MOV.U32 R27, RZ, RZ, R15 ;  /* 0x000000ffff1b7224 */ /* 0x000fc400078e000f */
[----:B------:R-:W-:-:S04]  /*8de0*/  IMAD.HI.U32 R15, R21, R9, RZ ;  /* 0x00000009150f7227 */ /* 0x000fc800078e00ff */
[----:B------:R-:W-:Y:S02]  /*8df0*/  @!P6 IMAD.IADD R6, R6, 0x1, -R0 ;  /* 0x000000010606e824 */ /* 0x000fe400078e0a00 */
[----:B------:R-:W-:Y:S02]  /*8e00*/  IMAD.MOV R14, RZ, RZ, -R14 ;  /* 0x000000ffff0e7224 */ /* 0x000fe400078e0a0e */
[----:B0-----:R-:W-:Y:S02]  /*8e10*/  IMAD.MOV.U32 R3, RZ, RZ, R2 ;  /* 0x000000ffff037224 */ /* 0x001fe400078e0002 */
[----:B------:R-:W-:Y:S02]  /*8e20*/  IMAD.MOV R15, RZ, RZ, -R15 ;  /* 0x000000ffff0f7224 */ /* 0x000fe400078e0a0f */
[----:B------:R-:W-:Y:S02]  /*8e30*/  IMAD R11, R0, R13, R11 ;  /* 0x0000000d000b7224 */ /* 0x000fe400078e020b */
[----:B------:R-:W-:-:S02]  /*8e40*/  @!P4 IMAD.IADD R7, R7, 0x1, -R0 ;  /* 0x000000010707c824 */ /* 0x000fc400078e0a00 */
[----:B------:R-:W-:Y:S02]  /*8e50*/  IMAD.MOV.U32 R13, RZ, RZ, R6 ;  /* 0x000000ffff0d7224 */ /* 0x000fe400078e0006 */
[C---:B------:R-:W-:Y:S02]  /*8e60*/  IMAD R8, R0.reuse, R14, R8 ;  /* 0x0000000e00087224 */ /* 0x040fe400078e0208 */
[----:B------:R-:W-:Y:S01]  /*8e70*/  @!P2 IMAD.MOV R3, RZ, RZ, -R3 ;  /* 0x000000ffff03a224 */ /* 0x000fe200078e0a03 */
[----:B------:R-:W2:Y:S01]  /*8e80*/  LDL.LU R14, [R1+0x350] ;  /* 0x00035000010e7983 */ /* 0x000ea20000300800 */
[----:B------:R-:W-:Y:S02]  /*8e90*/  IMAD R9, R0, R15, R9 ;  /* 0x0000000f00097224 */ /* 0x000fe400078e0209 */
[----:B------:R-:W-:Y:S01]  /*8ea0*/  @!P1 IMAD.MOV R13, RZ, RZ, -R13 ;  /* 0x000000ffff0d9224 */ /* 0x000fe200078e0a0d */
[----:B------:R-:W4:Y:S04]  /*8eb0*/  LDL.LU R2, [R1+0x340] ;  /* 0x0003400001027983 */ /* 0x000f280000300800 */
[----:B------:R-:W4:Y:S01]  /*8ec0*/  LDL.LU R6, [R1+0x344] ;  /* 0x0003440001067983 */ /* 0x000f220000300800 */
[----:B---3--:R-:W-:-:S02]  /*8ed0*/  IMAD.MOV.U32 R15, RZ, RZ, R18 ;  /* 0x000000ffff0f7224 */ /* 0x008fc400078e0012 */
[----:B------:R-:W-:Y:S02]  /*8ee0*/  IMAD.MOV.U32 R18, RZ, RZ, R7 ;  /* 0x000000ffff127224 */ /* 0x000fe400078e0007 */
[----:B------:R-:W3:Y:S04]  /*8ef0*/  LDL.LU R7, [R1+0x358] ;  /* 0x0003580001077983 */ /* 0x000ee80000300800 */
[----:B------:R0:W-:Y:S04]  /*8f00*/  STL [R1], R3 ;  /* 0x0000000301007387 */ /* 0x0001e80000100800 */
[----:B0-----:R-:W3:Y:S04]  /*8f10*/  LDL.LU R3, [R1+0x2120] ;  /* 0x0021200001037983 */ /* 0x001ee80000300800 */
[----:B------:R0:W-:Y:S04]  /*8f20*/  STL [R1+0x1c0], R13 ;  /* 0x0001c00d01007387 */ /* 0x0001e80000100800 */
[----:B0-----:R-:W3:Y:S01]  /*8f30*/  LDL R13, [R1+0x354] ;  /* 0x00035400010d7983 */ /* 0x001ee20000100800 */
[----:B------:R-:W-:Y:S01]  /*8f40*/  ISETP.GE.AND P0, PT, R12, RZ, PT ;  /* 0x000000ff0c00720c */ /* 0x000fe20003f06270 */
[----:B------:R-:W-:Y:S01]  /*8f50*/  IMAD.HI.U32 R12, R21, R4, RZ ;  /* 0x00000004150c7227 */ /* 0x000fe200078e00ff */
[----:B------:R-:W-:-:S02]  /*8f60*/  ISETP.GT.U32.AND P4, PT, R0, R9, PT ;  /* 0x000000090000720c */ /* 0x000fc40003f84070 */
[----:B------:R-:W-:Y:S01]  /*8f70*/  IABS R10, R10 ;  /* 0x0000000a000a7213 */ /* 0x000fe20000000000 */
[----:B------:R-:W-:-:S04]  /*8f80*/  IMAD.MOV R12, RZ, RZ, -R12 ;  /* 0x000000ffff0c7224 */ /* 0x000fc800078e0a0c */
[----:B------:R-:W-:Y:S02]  /*8f90*/  IMAD R4, R0, R12, R4 ;  /* 0x0000000c00047224 */ /* 0x000fe400078e0204 */
[----:B------:R-:W-:-:S04]  /*8fa0*/  IMAD.HI.U32 R12, R21, R10, RZ ;  /* 0x0000000a150c7227 */ /* 0x000fc800078e00ff */
[----:B------:R-:W-:Y:S02]  /*8fb0*/  @!P5 IMAD.MOV R18, RZ, RZ, -R18 ;  /* 0x000000ffff12d224 */ /* 0x000fe400078e0a12 */
[----:B------:R-:W-:Y:S02]  /*8fc0*/  IMAD.MOV R12, RZ, RZ, -R12 ;  /* 0x000000ffff0c7224 */ /* 0x000fe400078e0a0c */
[----:B------:R-:W-:Y:S01]  /*8fd0*/  @!P4 IMAD.IADD R9, R9, 0x1, -R0 ;  /* 0x000000010909c824 */ /* 0x000fe200078e0a00 */
[----:B------:R0:W-:Y:S04]  /*8fe0*/  STL [R1+0x1f0], R18 ;  /* 0x0001f01201007387 */ /* 0x0001e80000100800 */
[----:B0-----:R-:W3:Y:S04]  /*8ff0*/  LDL.LU R18, [R1+0x211c] ;  /* 0x00211c0001127983 */ /* 0x001ee80000300800 */
[----:B--2---:R0:W-:Y:S01]  /*9000*/  STL [R1+0x2118], R14 ;  /* 0x0021180e01007387 */ /* 0x0041e20000100800 */
[----:B----4-:R-:W-:-:S02]  /*9010*/  ISETP.GE.AND P5, PT, R2, RZ, PT ;  /* 0x000000ff0200720c */ /* 0x010fc40003fa6270 */
[----:B------:R-:W-:Y:S01]  /*9020*/  ISETP.GE.AND P4, PT, R6, RZ, PT ;  /* 0x000000ff0600720c */ /* 0x000fe20003f86270 */
[C---:B------:R-:W-:Y:S01]  /*9030*/  IMAD R6, R0.reuse, R12, R10 ;  /* 0x0000000c00067224 */ /* 0x040fe200078e020a */
[----:B------:R-:W-:Y:S02]  /*9040*/  IABS R2, R14 ;  /* 0x0000000e00027213 */ /* 0x000fe40000000000 */
[----:B---3--:R-:W-:Y:S02]  /*9050*/  IABS R10, R13 ;  /* 0x0000000d000a7213 */ /* 0x008fe40000000000 */
[----:B------:R-:W2:Y:S04]  /*9060*/  LDL.LU R13, [R1+0x348] ;  /* 0x00034800010d7983 */ /* 0x000ea80000300800 */
[----:B0-----:R-:W3:Y:S01]  /*9070*/  LDL.LU R14, [R1+0x34c] ;  /* 0x00034c00010e7983 */ /* 0x001ee20000300800 */
[----:B------:R-:W-:-:S13]  /*9080*/  ISETP.GT.U32.AND P6, PT, R0, R5, PT ;  /* 0x000000050000720c */ /* 0x000fda0003fc4070 */
[----:B------:R-:W-:-:S05]  /*9090*/  @!P6 IMAD.IADD R5, R5, 0x1, -R0 ;  /* 0x000000010505e824 */ /* 0x000fca00078e0a00 */
[----:B------:R-:W-:-:S13]  /*90a0*/  ISETP.GT.U32.AND P6, PT, R0, R5, PT ;  /* 0x000000050000720c */ /* 0x000fda0003fc4070 */
[----:B------:R-:W-:Y:S01]  /*90b0*/  @!P6 IMAD.IADD R5, R5, 0x1, -R0 ;  /* 0x000000010505e824 */ /* 0x000fe200078e0a00 */
[----:B------:R-:W-:-:S03]  /*90c0*/  ISETP.GT.U32.AND P6, PT, R0, R4, PT ;  /* 0x000000040000720c */ /* 0x000fc60003fc4070 */
[----:B------:R-:W-:-:S10]  /*90d0*/  @!P3 IMAD.MOV R5, RZ, RZ, -R5 ;  /* 0x000000ffff05b224 */ /* 0x000fd400078e0a05 */
[----:B------:R-:W-:-:S05]  /*90e0*/  @!P6 IMAD.IADD R4, R4, 0x1, -R0 ;  /* 0x000000010404e824 */ /* 0x000fca00078e0a00 */
[----:B------:R-:W-:Y:S01]  /*90f0*/  ISETP.GT.U32.AND P3, PT, R0, R4, PT ;  /* 0x000000040000720c */ /* 0x000fe20003f64070 */
[----:B------:R0:W-:-:S12]  /*9100*/  STL [R1+0x20c], R5 ;  /* 0x00020c0501007387 */ /* 0x0001d80000100800 */
[----:B------:R-:W-:Y:S01]  /*9110*/  @!P3 IMAD.IADD R4, R4, 0x1, -R0 ;  /* 0x000000010404b824 */ /* 0x000fe200078e0a00 */
[----:B---3--:R-:W-:Y:S02]  /*9120*/  ISETP.GE.AND P3, PT, R14, RZ, PT ;  /* 0x000000ff0e00720c */ /* 0x008fe40003f66270 */
[----:B------:R-:W3:Y:S01]  /*9130*/  LDL.LU R14, [R1+0x2118] ;  /* 0x00211800010e7983 */ /* 0x000ee20000300800 */
[----:B------:R-:W-:-:S13]  /*9140*/  ISETP.GT.U32.AND P2, PT, R0, R8, PT ;  /* 0x000000080000720c */ /* 0x000fda0003f44070 */
[----:B------:R-:W-:Y:S01]  /*9150*/  @!P2 IMAD.IADD R8, R8, 0x1, -R0 ;  /* 0x000000010808a824 */ /* 0x000fe200078e0a00 */
[----:B------:R-:W-:-:S13]  /*9160*/  ISETP.GT.U32.AND P2, PT, R0, R9, PT ;  /* 0x000000090000720c */ /* 0x000fda0003f44070 */
[----:B------:R-:W-:Y:S01]  /*9170*/  @!P2 IMAD.IADD R9, R9, 0x1, -R0 ;  /* 0x000000010909a824 */ /* 0x000fe200078e0a00 */
[----:B------:R-:W-:-:S13]  /*9180*/  ISETP.GT.U32.AND P2, PT, R0, R6, PT ;  /* 0x000000060000720c */ /* 0x000fda0003f44070 */
[----:B------:R-:W-:Y:S01]  /*9190*/  @!P2 IMAD.IADD R6, R6, 0x1, -R0 ;  /* 0x000000010606a824 */ /* 0x000fe200078e0a00 */
[----:B---3--:R-:W-:Y:S02]  /*91a0*/  ISETP.GE.AND P2, PT, R14, RZ, PT ;  /* 0x000000ff0e00720c */ /* 0x008fe40003f46270 */
[----:B------:R-:W3:Y:S01]  /*91b0*/  LDL.LU R14, [R1+0x364] ;  /* 0x00036400010e7983 */ /* 0x000ee20000300800 */
[----:B------:R-:W-:Y:S02]  /*91c0*/  IMAD.MOV.U32 R12, RZ, RZ, R7 ;  /* 0x000000ffff0c7224 */ /* 0x000fe400078e0007 */
[----:B------:R-:W-:-:S04]  /*91d0*/  IMAD.HI.U32 R7, R21, R2, RZ ;  /* 0x0000000215077227 */ /* 0x000fc800078e00ff */
[----:B------:R-:W-:Y:S01]  /*91e0*/  IMAD.MOV R7, RZ, RZ, -R7 ;  /* 0x000000ffff077224 */ /* 0x000fe200078e0a07 */
[----:B0-----:R-:W-:-:S03]  /*91f0*/  IABS R5, R12 ;  /* 0x0000000c00057213 */ /* 0x001fc60000000000 */
[----:B------:R-:W-:Y:S02]  /*9200*/  IMAD R2, R0, R7, R2 ;  /* 0x0000000700027224 */ /* 0x000fe400078e0202 */
[----:B------:R-:W-:Y:S02]  /*9210*/  IMAD.MOV.U32 R7, RZ, RZ, R12 ;  /* 0x000000ffff077224 */ /* 0x000fe400078e000c */
[----:B------:R-:W-:-:S04]  /*9220*/  IMAD.HI.U32 R12, R21, R10, RZ ;  /* 0x0000000a150c7227 */ /* 0x000fc800078e00ff */
[----:B------:R-:W-:-:S04]  /*9230*/  IMAD.MOV R12, RZ, RZ, -R12 ;  /* 0x000000ffff0c7224 */ /* 0x000fc800078e0a0c */
[C---:B------:R-:W-:Y:S01]  /*9240*/  IMAD R10, R0.reuse, R12, R10 ;  /* 0x0000000c000a7224 */ /* 0x040fe200078e020a */
[C---:B------:R-:W-:Y:S01]  /*9250*/  ISETP.GT.U32.AND P1, PT, R0.reuse, R11, PT ;  /* 0x0000000b0000720c */ /* 0x040fe20003f24070 */
[----:B---3--:R0:W-:Y:S04]  /*9260*/  STL [R1+0x2114], R14 ;  /* 0x0021140e01007387 */ /* 0x0081e80000100800 */
[----:B------:R-:W3:Y:S08]  /*9270*/  LDL R12, [R1+0x360] ;  /* 0x00036000010c7983 */ /* 0x000ef00000100800 */
[----:B------:R-:W-:Y:S01]  /*9280*/  @!P1 IMAD.IADD R11, R11, 0x1, -R0 ;  /* 0x000000010b0b9824 */ /* 0x000fe200078e0a00 */
[----:B------:R-:W-:Y:S01]  /*9290*/  ISETP.GT.U32.AND P1, PT, R0, R8, PT ;  /* 0x000000080000720c */ /* 0x000fe20003f24070 */
[----:B0-----:R-:W-:-:S12]  /*92a0*/  IMAD.MOV.U32 R14, RZ, RZ, R7 ;  /* 0x000000ffff0e7224 */ /* 0x001fd800078e0007 */
[----:B------:R-:W-:Y:S01]  /*92b0*/  @!P1 IMAD.IADD R8, R8, 0x1, -R0 ;  /* 0x0000000108089824 */ /* 0x000fe200078e0a00 */
[----:B--2---:R-:W-:Y:S01]  /*92c0*/  ISETP.GE.AND P1, PT, R13, RZ, PT ;  /* 0x000000ff0d00720c */ /* 0x004fe20003f26270 */
[----:B------:R-:W-:-:S04]  /*92d0*/  IMAD.HI.U32 R13, R21, R5, RZ ;  /* 0x00000005150d7227 */ /* 0x000fc800078e00ff */
[----:B------:R-:W-:-:S04]  /*92e0*/  IMAD.MOV R13, RZ, RZ, -R13 ;  /* 0x000000ffff0d7224 */ /* 0x000fc800078e0a0d */
[C---:B------:R-:W-:Y:S02]  /*92f0*/  IMAD R5, R0.reuse, R13, R5 ;  /* 0x0000000d00057224 */ /* 0x040fe400078e0205 */
[----:B------:R-:W-:Y:S02]  /*9300*/  IMAD.MOV.U32 R13, RZ, RZ, R14 ;  /* 0x000000ffff0d7224 */ /* 0x000fe400078e000e */
[----:B------:R-:W-:Y:S01]  /*9310*/  IMAD.MOV.U32 R14, RZ, RZ, R9 ;  /* 0x000000ffff0e7224 */ /* 0x000fe200078e0009 */
[----:B------:R-:W-:-:S04]  /*9320*/  ISETP.GT.U32.AND P6, PT, R0, R11, PT ;  /* 0x0000000b0000720c */ /* 0x000fc80003fc4070 */
[----:B------:R0:W-:Y:S01]  /*9330*/  STL [R1+0x210], R14 ;  /* 0x0002100e01007387 */ /* 0x0001e20000100800 */
[----:B------:R-:W-:-:S08]  /*9340*/  IABS R7, R28 ;  /* 0x0000001c00077213 */ /* 0x000fd00000000000 */
[----:B------:R-:W-:Y:S02]  /*9350*/  @!P6 IMAD.IADD R11, R11, 0x1, -R0 ;  /* 0x000000010b0be824 */ /* 0x000fe400078e0a00 */
[----:B------:R-:W-:Y:S01]  /*9360*/  @!P1 IMAD.MOV R4, RZ, RZ, -R4 ;  /* 0x000000ffff049224 */ /* 0x000fe200078e0a04 */
[----:B---3--:R-:W-:-:S05]  /*9370*/  IABS R12, R12 ;  /* 0x0000000c000c7213 */ /* 0x008fca0000000000 */
[----:B------:R-:W-:Y:S02]  /*9380*/  IMAD.MOV.U32 R9, RZ, RZ, R12 ;  /* 0x000000ffff097224 */ /* 0x000fe400078e000c */
[----:B------:R-:W-:Y:S02]  /*9390*/  IMAD.MOV.U32 R12, RZ, RZ, R14 ;  /* 0x000000ffff0c7224 */ /* 0x000fe400078e000e */
[----:B0-----:R-:W-:-:S03]  /*93a0*/  IMAD.MOV.U32 R14, RZ, RZ, R8 ;  /* 0x000000ffff0e7224 */ /* 0x001fc600078e0008 */
[----:B------:R-:W-:Y:S01]  /*93b0*/  @!P0 IADD3 R12, PT, PT, -R12, RZ, RZ ;  /* 0x000000ff0c0c8210 */ /* 0x000fe20007ffe1ff */
[----:B------:R-:W-:-:S04]  /*93c0*/  @!P5 IMAD.MOV R14, RZ, RZ, -R14 ;  /* 0x000000ffff0ed224 */ /* 0x000fc800078e0a0e */
[----:B------:R0:W-:Y:S01]  /*93d0*/  @!P0 STL [R1+0x210], R12 ;  /* 0x0002100c01008387 */ /* 0x0001e20000100800 */
[----:B------:R-:W-:-:S03]  /*93e0*/  ISETP.GT.U32.AND P0, PT, R0, R6, PT ;  /* 0x000000060000720c */ /* 0x000fc60003f04070 */
[----:B------:R1:W-:Y:S01]  /*93f0*/  STL [R1+0x22c], R14 ;  /* 0x00022c0e01007387 */ /* 0x0003e20000100800 */
[----:B0-----:R-:W-:Y:S02]  /*9400*/  IMAD.MOV.U32 R12, RZ, RZ, R13 ;  /* 0x000000ffff0c7224 */ /* 0x001fe400078e000d */
[----:B------:R-:W-:Y:S02]  /*9410*/  IMAD.MOV.U32 R13, RZ, RZ, R28 ;  /* 0x000000ffff0d7224 */ /* 0x000fe400078e001c */
[----:B------:R-:W-:Y:S02]  /*9420*/  IMAD.MOV.U32 R28, RZ, RZ, R3 ;  /* 0x000000ffff1c7224 */ /* 0x000fe400078e0003 */
[----:B------:R-:W-:Y:S02]  /*9430*/  IMAD.MOV.U32 R3, RZ, RZ, R20 ;  /* 0x000000ffff037224 */ /* 0x000fe400078e0014 */
[----:B------:R-:W-:Y:S02]  /*9440*/  IMAD.MOV.U32 R20, RZ, RZ, R22 ;  /* 0x000000ffff147224 */ /* 0x000fe400078e0016 */
[----:B------:R-:W-:-:S02]  /*9450*/  IMAD.MOV.U32 R22, RZ, RZ, R23 ;  /* 0x000000ffff167224 */ /* 0x000fc400078e0017 */
[----:B------:R-:W2:Y:S01]  /*9460*/  LDL.LU R23, [R1+0x368] ;  /* 0x0003680001177983 */ /* 0x000ea20000300800 */
[----:B-1----:R-:W-:Y:S01]  /*9470*/  IMAD.MOV.U32 R14, RZ, RZ, R11 ;  /* 0x000000ffff0e7224 */ /* 0x002fe200078e000b */
[----:B------:R-:W-:Y:S02]  /*9480*/  ISETP.GT.U32.AND P5, PT, R0, R10, PT ;  /* 0x0000000a0000720c */ /* 0x000fe40003fa4070 */
[----:B------:R-:W3:Y:S01]  /*9490*/  LDL.LU R11, [R1+0x354] ;  /* 0x00035400010b7983 */ /* 0x000ee20000300800 */
[----:B------:R-:W-:Y:S02]  /*94a0*/  @!P4 IMAD.MOV R14, RZ, RZ, -R14 ;  /* 0x000000ffff0ec224 */ /* 0x000fe400078e0a0e */
[--C-:B------:R-:W-:Y:S01]  /*94b0*/  @!P0 IMAD.IADD R6, R6, 0x1, -R0.reuse ;  /* 0x0000000106068824 */ /* 0x100fe200078e0a00 */
[----:B------:R-:W-:Y:S02]  /*94c0*/  ISETP.GE.AND P0, PT, R12, RZ, PT ;  /* 0x000000ff0c00720c */ /* 0x000fe40003f06270 */
[----:B------:R0:W-:Y:S05]  /*94d0*/  STL [R1+0x214], R14 ;  /* 0x0002140e01007387 */ /* 0x0001ea0000100800 */
[----:B------:R-:W-:Y:S01]  /*94e0*/  @!P5 IMAD.IADD R10, R10, 0x1, -R0 ;  /* 0x000000010a0ad824 */ /* 0x000fe200078e0a00 */
[----:B------:R-:W-:Y:S01]  /*94f0*/  ISETP.GE.AND P5, PT, R13, RZ, PT ;  /* 0x000000ff0d00720c */ /* 0x000fe20003fa6270 */
[----:B0-----:R-:W4:Y:S04]  /*9500*/  LDL.LU R14, [R1+0x2114] ;  /* 0x00211400010e7983 */ /* 0x001f280000300800 */
[----:B------:R0:W-:Y:S04]  /*9510*/  STL [R1+0x218], R4 ;  /* 0x0002180401007387 */ /* 0x0001e80000100800 */
[----:B------:R-:W4:Y:S04]  /*9520*/  LDL.LU R12, [R1+0x36c] ;  /* 0x00036c00010c7983 */ /* 0x000f280000300800 */
[----:B------:R-:W4:Y:S01]  /*9530*/  LDL.LU R13, [R1+0x360] ;  /* 0x00036000010d7983 */ /* 0x000f220000300800 */
[C---:B------:R-:W-:Y:S01]  /*9540*/  ISETP.GT.U32.AND P6, PT, R0.reuse, R2, PT ;  /* 0x000000020000720c */ /* 0x040fe20003fc4070 */
[----:B------:R-:W-:Y:S01]  /*9550*/  IMAD.HI.U32 R8, R21, R7, RZ ;  /* 0x0000000715087227 */ /* 0x000fe200078e00ff */
[----:B------:R-:W-:-:S03]  /*9560*/  ISETP.GT.U32.AND P4, PT, R0, R5, PT ;  /* 0x000000050000720c */ /* 0x000fc60003f84070 */
[----:B------:R-:W-:-:S08]  /*9570*/  IMAD.MOV R8, RZ, RZ, -R8 ;  /* 0x000000ffff087224 */ /* 0x000fd000078e0a08 */
[----:B------:R-:W-:-:S05]  /*9580*/  @!P6 IMAD.IADD R2, R2, 0x1, -R0 ;  /* 0x000000010202e824 */ /* 0x000fca00078e0a00 */
[C---:B------:R-:W-:Y:S01]  /*9590*/  ISETP.GT.U32.AND P6, PT, R0.reuse, R2, PT ;  /* 0x000000020000720c */ /* 0x040fe20003fc4070 */
[----:B0-----:R-:W-:Y:S02]  /*95a0*/  IMAD R4, R0, R8, R7 ;  /* 0x0000000800047224 */ /* 0x001fe400078e0207 */
[----:B------:R-:W-:Y:S02]  /*95b0*/  IMAD.MOV.U32 R8, RZ, RZ, R6 ;  /* 0x000000ffff087224 */ /* 0x000fe400078e0006 */
[----:B------:R-:W-:-:S04]  /*95c0*/  IMAD.HI.U32 R7, R21, R9, RZ ;  /* 0x0000000915077227 */ /* 0x000fc800078e00ff */
[----:B------:R-:W-:Y:S02]  /*95d0*/  @!P3 IMAD.MOV R8, RZ, RZ, -R8 ;  /* 0x000000ffff08b224 */ /* 0x000fe400078e0a08 */
[----:B------:R-:W-:Y:S02]  /*95e0*/  IMAD.MOV R6, RZ, RZ, -R7 ;  /* 0x000000ffff067224 */ /* 0x000fe400078e0a07 */
[--C-:B------:R-:W-:Y:S01]  /*95f0*/  @!P6 IMAD.IADD R2, R2, 0x1, -R0.reuse ;  /* 0x000000010202e824 */ /* 0x100fe200078e0a00 */
[----:B------:R0:W-:Y:S01]  /*9600*/  STL [R1+0x224], R8 ;  /* 0x0002240801007387 */ /* 0x0001e20000100800 */
[----:B------:R-:W-:Y:S01]  /*9610*/  @!P4 IMAD.IADD R5, R5, 0x1, -R0 ;  /* 0x000000010505c824 */ /* 0x000fe200078e0a00 */
[C---:B------:R-:W-:Y:S01]  /*9620*/  ISETP.GT.U32.AND P4, PT, R0.reuse, R10, PT ;  /* 0x0000000a0000720c */ /* 0x040fe20003f84070 */
[----:B------:R-:W-:Y:S02]  /*9630*/  IMAD R9, R0, R6, R9 ;  /* 0x0000000600097224 */ /* 0x000fe400078e0209 */
[----:B0-----:R-:W-:-:S04]  /*9640*/  IMAD.MOV.U32 R8, RZ, RZ, R2 ;  /* 0x000000ffff087224 */ /* 0x001fc800078e0002 */
[----:B------:R-:W-:Y:S01]  /*9650*/  @!P2 IMAD.MOV R8, RZ, RZ, -R8 ;  /* 0x000000ffff08a224 */ /* 0x000fe200078e0a08 */
[----:B------:R-:W-:-:S05]  /*9660*/  ISETP.GT.U32.AND P2, PT, R0, R9, PT ;  /* 0x000000090000720c */ /* 0x000fca0003f44070 */
[--C-:B------:R-:W-:Y:S01]  /*9670*/  @!P4 IMAD.IADD R10, R10, 0x1, -R0.reuse ;  /* 0x000000010a0ac824 */ /* 0x100fe200078e0a00 */
[----:B------:R-:W-:Y:S07]  /*9680*/  STL [R1+0x228], R8 ;  /* 0x0002280801007387 */ /* 0x000fee0000100800 */
[----:B------:R-:W-:Y:S01]  /*9690*/  @!P2 IMAD.IADD R9, R9, 0x1, -R0 ;  /* 0x000000010909a824 */ /* 0x000fe200078e0a00 */
[----:B---3--:R-:W-:Y:S02]  /*96a0*/  ISETP.GE.AND P1, PT, R11, RZ, PT ;  /* 0x000000ff0b00720c */ /* 0x008fe40003f26270 */
[----:B--2---:R-:W-:-:S02]  /*96b0*/  IABS R6, R23 ;  /* 0x0000001700067213 */ /* 0x004fc40000000000 */
[----:B------:R-:W-:Y:S01]  /*96c0*/  ISETP.GE.AND P2, PT, R23, RZ, PT ;  /* 0x000000ff1700720c */ /* 0x000fe20003f46270 */
[----:B------:R-:W-:Y:S02]  /*96d0*/  IMAD.MOV.U32 R23, RZ, RZ, R24 ;  /* 0x000000ffff177224 */ /* 0x000fe400078e0018 */
[----:B------:R-:W-:-:S06]  /*96e0*/  IMAD.MOV.U32 R24, RZ, RZ, R26 ;  /* 0x000000ffff187224 */ /* 0x000fcc00078e001a */
[----:B------:R-:W-:Y:S02]  /*96f0*/  @!P1 IMAD.MOV R10, RZ, RZ, -R10 ;  /* 0x000000ffff0a9224 */ /* 0x000fe400078e0a0a */
[----:B------:R-:W-:Y:S01]  /*9700*/  IMAD.MOV.U32 R26, RZ, RZ, R16 ;  /* 0x000000ffff1a7224 */ /* 0x000fe200078e0010 */
[----:B----4-:R-:W-:Y:S02]  /*9710*/  ISETP.GE.AND P4, PT, R13, RZ, PT ;  /* 0x000000ff0d00720c */ /* 0x010fe40003f86270 */
[----:B------:R-:W2:Y:S04]  /*9720*/  LDL.LU R13, [R1+0x370] ;  /* 0x00037000010d7983 */ /* 0x000ea80000300800 */
[----:B------:R0:W-:Y:S04]  /*9730*/  STL [R1+0x21c], R10 ;  /* 0x00021c0a01007387 */ /* 0x0001e80000100800 */
[----:B------:R-:W3:Y:S01]  /*9740*/  LDL R16, [R1+0x378] ;  /* 0x0003780001107983 */ /* 0x000ee20000100800 */
[----:B------:R-:W-:-:S02]  /*9750*/  ISETP.GT.U32.AND P6, PT, R0, R4, PT ;  /* 0x000000040000720c */ /* 0x000fc40003fc4070 */
[----:B------:R-:W-:-:S11]  /*9760*/  ISETP.GT.U32.AND P3, PT, R0, R5, PT ;  /* 0x000000050000720c */ /* 0x000fd60003f64070 */
[----:B------:R-:W-:-:S05]  /*9770*/  @!P6 IMAD.IADD R4, R4, 0x1, -R0 ;  /* 0x000000010404e824 */ /* 0x000fca00078e0a00 */
[----:B------:R-:W-:Y:S01]  /*9780*/  ISETP.GT.U32.AND P6, PT, R0, R4, PT ;  /* 0x000000040000720c */ /* 0x000fe20003fc4070 */
[----:B------:R-:W-:-:S04]  /*9790*/  @!P3 IMAD.IADD R5, R5, 0x1, -R0 ;  /* 0x000000010505b824 */ /* 0x000fc800078e0a00 */
[----:B0-----:R-:W-:Y:S01]  /*97a0*/  IMAD.MOV.U32 R10, RZ, RZ, R5 ;  /* 0x000000ffff0a7224 */ /* 0x001fe200078e0005 */
[----:B------:R-:W-:-:S03]  /*97b0*/  IABS R7, R14 ;  /* 0x0000000e00077213 */ /* 0x000fc60000000000 */
[----:B------:R-:W-:-:S04]  /*97c0*/  @!P0 IMAD.MOV R10, RZ, RZ, -R10 ;  /* 0x000000ffff0a8224 */ /* 0x000fc800078e0a0a */
[----:B------:R-:W-:Y:S01]  /*97d0*/  @!P6 IMAD.IADD R4, R4, 0x1, -R0 ;  /* 0x000000010404e824 */ /* 0x000fe200078e0a00 */
[----:B------:R-:W-:Y:S02]  /*97e0*/  ISETP.GE.AND P3, PT, R14, RZ, PT ;  /* 0x000000ff0e00720c */ /* 0x000fe40003f66270 */
[----:B------:R-:W4:Y:S02]  /*97f0*/  LDL R14, [R1+0x37c] ;  /* 0x00037c00010e7983 */ /* 0x000f240000100800 */
[----:B------:R-:W-:Y:S02]  /*9800*/  @!P5 IADD3 R4, PT, PT, -R4, RZ, RZ ;  /* 0x000000ff0404d210 */ /* 0x000fe40007ffe1ff */
[----:B------:R-:W-:Y:S01]  /*9810*/  STL [R1+0x220], R10 ;  /* 0x0002200a01007387 */ /* 0x000fe20000100800 */
[----:B------:R-:W-:-:S03]  /*9820*/  IMAD.HI.U32 R8, R21, R6, RZ ;  /* 0x0000000615087227 */ /* 0x000fc600078e00ff */
[----:B------:R0:W-:Y:S01]  /*9830*/  STL [R1+0x3f8], R4 ;  /* 0x0003f80401007387 */ /* 0x0001e20000100800 */
[----:B------:R-:W-:Y:S01]  /*9840*/  IMAD.MOV R8, RZ, RZ, -R8 ;  /* 0x000000ffff087224 */ /* 0x000fe200078e0a08 */
[----:B0-----:R-:W-:-:S03]  /*9850*/  IABS R4, R15 ;  /* 0x0000000f00047213 */ /* 0x001fc60000000000 */
[----:B------:R-:W-:Y:S02]  /*9860*/  IMAD R6, R0, R8, R6 ;  /* 0x0000000800067224 */ /* 0x000fe400078e0206 */
[----:B------:R-:W-:-:S04]  /*9870*/  IMAD.HI.U32 R10, R21, R4, RZ ;  /* 0x00000004150a7227 */ /* 0x000fc800078e00ff */
[----:B------:R-:W-:-:S04]  /*9880*/  IMAD.MOV R10, RZ, RZ, -R10 ;  /* 0x000000ffff0a7224 */ /* 0x000fc800078e0a0a */
[----:B------:R-:W-:Y:S01]  /*9890*/  IMAD R4, R0, R10, R4 ;  /* 0x0000000a00047224 */ /* 0x000fe200078e0204 */
[----:B--2---:R-:W-:Y:S02]  /*98a0*/  IABS R8, R13 ;  /* 0x0000000d00087213 */ /* 0x004fe40000000000 */
[----:B---3--:R-:W-:-:S03]  /*98b0*/  IABS R16, R16 ;  /* 0x0000001000107213 */ /* 0x008fc60000000000 */
[----:B------:R-:W-:-:S04]  /*98c0*/  IMAD.HI.U32 R11, R21, R8, RZ ;  /* 0x00000008150b7227 */ /* 0x000fc800078e00ff */
[----:B------:R-:W-:-:S04]  /*98d0*/  IMAD.HI.U32 R10, R21, R16, RZ ;  /* 0x00000010150a7227 */ /* 0x000fc800078e00ff */
[----:B------:R-:W-:Y:S02]  /*98e0*/  IMAD.MOV R10, RZ, RZ, -R10 ;  /* 0x000000ffff0a7224 */ /* 0x000fe400078e0a0a */
[----:B------:R-:W-:Y:S02]  /*98f0*/  IMAD.MOV R11, RZ, RZ, -R11 ;  /* 0x000000ffff0b7224 */ /* 0x000fe400078e0a0b */
[C---:B------:R-:W-:Y:S02]  /*9900*/  IMAD R16, R0.reuse, R10, R16 ;  /* 0x0000000a00107224 */ /* 0x040fe400078e0210 */
[----:B------:R-:W-:Y:S01]  /*9910*/  IMAD R8, R0, R11, R8 ;  /* 0x0000000b00087224 */ /* 0x000fe200078e0208 */
[----:B------:R-:W2:Y:S04]  /*9920*/  LDL R10, [R1+0x384] ;  /* 0x00038400010a7983 */ /* 0x000ea80000100800 */
[----:B------:R-:W3:Y:S01]  /*9930*/  LDL R11, [R1+0x388] ;  /* 0x00038800010b7983 */ /* 0x000ee20000100800 */
[----:B------:R-:W-:-:S04]  /*9940*/  IMAD.HI.U32 R2, R21, R7, RZ ;  /* 0x0000000715027227 */ /* 0x000fc800078e00ff */
[----:B------:R-:W-:-:S04]  /*9950*/  IMAD.MOV R2, RZ, RZ, -R2 ;  /* 0x000000ffff027224 */ /* 0x000fc800078e0a02 */
[C---:B------:R-:W-:Y:S01]  /*9960*/  IMAD R7, R0.reuse, R2, R7 ;  /* 0x0000000200077224 */ /* 0x040fe200078e0207 */
[----:B------:R-:W-:-:S04]  /*9970*/  ISETP.GT.U32.AND P1, PT, R0, R9, PT ;  /* 0x000000090000720c */ /* 0x000fc80003f24070 */
[----:B------:R-:W-:Y:S02]  /*9980*/  ISETP.GT.U32.AND P6, PT, R0, R7, PT ;  /* 0x000000070000720c */ /* 0x000fe40003fc4070 */
[----:B------:R-:W-:Y:S02]  /*9990*/  IABS R2, R12 ;  /* 0x0000000c00027213 */ /* 0x000fe40000000000 */
[----:B----4-:R-:W-:-:S03]  /*99a0*/  IABS R14, R14 ;  /* 0x0000000e000e7213 */ /* 0x010fc60000000000 */
[----:B------:R-:W-:Y:S01]  /*99b0*/  IMAD.HI.U32 R5, R21, R2, RZ ;  /* 0x0000000215057227 */ /* 0x000fe200078e00ff */
[----:B------:R-:W-:-:S03]  /*99c0*/  ISETP.GT.U32.AND P0, PT, R0, R6, PT ;  /* 0x000000060000720c */ /* 0x000fc60003f04070 */
[----:B------:R-:W-:Y:S02]  /*99d0*/  IMAD.MOV R5, RZ, RZ, -R5 ;  /* 0x000000ffff057224 */ /* 0x000fe400078e0a05 */
[--C-:B------:R-:W-:Y:S02]  /*99e0*/  @!P6 IMAD.IADD R7, R7, 0x1, -R0.reuse ;  /* 0x000000010707e824 */ /* 0x100fe400078e0a00 */
[----:B------:R-:W-:Y:S01]  /*99f0*/  @!P1 IMAD.IADD R9, R9, 0x1, -R0 ;  /* 0x0000000109099824 */ /* 0x000fe200078e0a00 */
[----:B------:R-:W-:Y:S01]  /*9a00*/  ISETP.GE.AND P1, PT, R13, RZ, PT ;  /* 0x000000ff0d00720c */ /* 0x000fe20003f26270 */
[C---:B------:R-:W-:Y:S01]  /*9a10*/  IMAD R2, R0.reuse, R5, R2 ;  /* 0x0000000500027224 */ /* 0x040fe200078e0202 */
[----:B------:R-:W-:Y:S01]  /*9a20*/  IABS R5, R29 ;  /* 0x0000001d00057213 */ /* 0x000fe20000000000 */
[----:B------:R-:W-:Y:S01]  /*9a30*/  IMAD.HI.U32 R13, R21, R14, RZ ;  /* 0x0000000e150d7227 */ /* 0x000fe200078e00ff */
[----:B------:R-:W-:Y:S02]  /*9a40*/  ISETP.GT.U32.AND P6, PT, R0, R7, PT ;  /* 0x000000070000720c */ /* 0x000fe40003fc4070 */
[----:B------:R-:W-:Y:S01]  /*9a50*/  ISETP.GE.AND P5, PT, R12, RZ, PT ;  /* 0x000000ff0c00720c */ /* 0x000fe20003fa6270 */
[----:B------:R-:W-:-:S02]  /*9a60*/  IMAD.MOV R13, RZ, RZ, -R13 ;  /* 0x000000ffff0d7224 */ /* 0x000fc400078e0a0d */
[----:B------:R-:W-:-:S04]  /*9a70*/  IMAD.HI.U32 R12, R21, R5, RZ ;  /* 0x00000005150c7227 */ /* 0x000fc800078e00ff */
[----:B------:R-:W-:Y:S02]  /*9a80*/  IMAD R14, R0, R13, R14 ;  /* 0x0000000d000e7224 */ /* 0x000fe400078e020e */
[----:B------:R-:W-:Y:S02]  /*9a90*/  IMAD.MOV.U32 R13, RZ, RZ, R9 ;  /* 0x000000ffff0d7224 */ /* 0x000fe400078e0009 */
[----:B------:R-:W-:Y:S02]  /*9aa0*/  IMAD.MOV R12, RZ, RZ, -R12 ;  /* 0x000000ffff0c7224 */ /* 0x000fe400078e0a0c */
[--C-:B------:R-:W-:Y:S02]  /*9ab0*/  @!P0 IMAD.IADD R6, R6, 0x1, -R0.reuse ;  /* 0x0000000106068824 */ /* 0x100fe400078e0a00 */
[----:B------:R-:W-:Y:S02]  /*9ac0*/  @!P4 IMAD.MOV R13, RZ, RZ, -R13 ;  /* 0x000000ffff0dc224 */ /* 0x000fe400078e0a0d */
[C---:B------:R-:W-:Y:S01]  /*9ad0*/  IMAD R5, R0.reuse, R12, R5 ;  /* 0x0000000c00057224 */ /* 0x040fe200078e0205 */
[----:B------:R-:W-:Y:S01]  /*9ae0*/  ISETP.GT.U32.AND P0, PT, R0, R6, PT ;  /* 0x000000060000720c */ /* 0x000fe20003f04070 */
[----:B------:R-:W-:-:S12]  /*9af0*/  @!P6 IMAD.IADD R7, R7, 0x1, -R0 ;  /* 0x000000010707e824 */ /* 0x000fd800078e0a00 */
[----:B------:R-:W-:-:S04]  /*9b00*/  @!P0 IMAD.IADD R6, R6, 0x1, -R0 ;  /* 0x0000000106068824 */ /* 0x000fc800078e0a00 */
[----:B------:R-:W-:Y:S01]  /*9b10*/  @!P2 IMAD.MOV R6, RZ, RZ, -R6 ;  /* 0x000000ffff06a224 */ /* 0x000fe200078e0a06 */
[----:B--2---:R-:W-:Y:S02]  /*9b20*/  IABS R10, R10 ;  /* 0x0000000a000a7213 */ /* 0x004fe40000000000 */
[----:B---3--:R-:W-:-:S03]  /*9b30*/  IABS R11, R11 ;  /* 0x0000000b000b7213 */ /* 0x008fc60000000000 */
[----:B------:R-:W-:Y:S02]  /*9b40*/  IMAD.MOV.U32 R12, RZ, RZ, R10 ;  /* 0x000000ffff0c7224 */ /* 0x000fe400078e000a */
[----:B------:R-:W-:Y:S02]  /*9b50*/  IMAD.MOV.U32 R10, RZ, RZ, R11 ;  /* 0x000000ffff0a7224 */ /* 0x000fe400078e000b */
[----:B------:R-:W2:Y:S04]  /*9b60*/  LDL R11, [R1+0x38c] ;  /* 0x00038c00010b7983 */ /* 0x000ea80000100800 */
[----:B------:R0:W-:Y:S02]  /*9b70*/  STL [R1+0x208], R13 ;  /* 0x0002080d01007387 */ /* 0x0001e40000100800 */
[----:B0-----:R-:W-:-:S04]  /*9b80*/  IMAD.MOV.U32 R13, RZ, RZ, R7 ;  /* 0x000000ffff0d7224 */ /* 0x001fc800078e0007 */
[----:B------:R-:W-:Y:S02]  /*9b90*/  @!P3 IMAD.MOV R13, RZ, RZ, -R13 ;  /* 0x000000ffff0db224 */ /* 0x000fe400078e0a0d */
[----:B------:R-:W-:-:S03]  /*9ba0*/  IMAD.HI.U32 R9, R21, R12, RZ ;  /* 0x0000000c15097227 */ /* 0x000fc600078e00ff */
[----:B------:R0:W-:Y:S01]  /*9bb0*/  STL [R1+0x204], R13 ;  /* 0x0002040d01007387 */ /* 0x0001e20000100800 */
[----:B------:R-:W-:Y:S02]  /*9bc0*/  IMAD.MOV R9, RZ, RZ, -R9 ;  /* 0x000000ffff097224 */ /* 0x000fe400078e0a09 */
[----:B------:R-:W-:Y:S01]  /*9bd0*/  IMAD.MOV.U32 R7, RZ, RZ, R15 ;  /* 0x000000ffff077224 */ /* 0x000fe200078e000f */
[----:B0-----:R-:W3:Y:S04]  /*9be0*/  LDL.LU R13, [R1+0x37c] ;  /* 0x00037c00010d7983 */ /* 0x001ee80000300800 */
[----:B------:R-:W4:Y:S04]  /*9bf0*/  LDL R15, [R1+0x390] ;  /* 0x00039000010f7983 */ /* 0x000f280000100800 */
[----:B------:R0:W-:Y:S02]  /*9c00*/  STL [R1+0x200], R6 ;  /* 0x0002000601007387 */ /* 0x0001e40000100800 */
[----:B0-----:R-:W-:-:S02]  /*9c10*/  IMAD R6, R0, R9, R12 ;  /* 0x0000000900067224 */ /* 0x001fc400078e020c */
[----:B------:R-:W4:Y:S01]  /*9c20*/  LDL.LU R12, [R1+0x378] ;  /* 0x00037800010c7983 */ /* 0x000f220000300800 */
[C---:B------:R-:W-:Y:S02]  /*9c30*/  ISETP.GT.U32.AND P0, PT, R0.reuse, R8, PT ;  /* 0x000000080000720c */ /* 0x040fe40003f04070 */
[----:B------:R-:W-:-:S11]  /*9c40*/  ISETP.GT.U32.AND P6, PT, R0, R2, PT ;  /* 0x000000020000720c */ /* 0x000fd60003fc4070 */
[--C-:B------:R-:W-:Y:S02]  /*9c50*/  @!P0 IMAD.IADD R8, R8, 0x1, -R0.reuse ;  /* 0x0000000108088824 */ /* 0x100fe400078e0a00 */
[----:B------:R-:W-:Y:S01]  /*9c60*/  @!P6 IMAD.IADD R2, R2, 0x1, -R0 ;  /* 0x000000010202e824 */ /* 0x000fe200078e0a00 */
[C---:B------:R-:W-:Y:S02]  /*9c70*/  ISETP.GT.U32.AND P6, PT, R0.reuse, R4, PT ;  /* 0x000000040000720c */ /* 0x040fe40003fc4070 */
[C---:B------:R-:W-:Y:S02]  /*9c80*/  ISETP.GT.U32.AND P4, PT, R0.reuse, R8, PT ;  /* 0x000000080000720c */ /* 0x040fe40003f84070 */
[C---:B------:R-:W-:Y:S02]  /*9c90*/  ISETP.GT.U32.AND P0, PT, R0.reuse, R2, PT ;  /* 0x000000020000720c */ /* 0x040fe40003f04070 */
[C---:B------:R-:W-:Y:S02]  /*9ca0*/  ISETP.GT.U32.AND P3, PT, R0.reuse, R16, PT ;  /* 0x000000100000720c */ /* 0x040fe40003f64070 */
[----:B------:R-:W-:-:S05]  /*9cb0*/  ISETP.GT.U32.AND P2, PT, R0, R14, PT ;  /* 0x0000000e0000720c */ /* 0x000fca0003f44070 */
[--C-:B------:R-:W-:Y:S02]  /*9cc0*/  @!P6 IMAD.IADD R4, R4, 0x1, -R0.reuse ;  /* 0x000000010404e824 */ /* 0x100fe400078e0a00 */
[--C-:B------:R-:W-:Y:S01]  /*9cd0*/  @!P4 IMAD.IADD R8, R8, 0x1, -R0.reuse ;  /* 0x000000010808c824 */ /* 0x100fe200078e0a00 */
[C---:B------:R-:W-:Y:S02]  /*9ce0*/  ISETP.GT.U32.AND P4, PT, R0.reuse, R5, PT ;  /* 0x000000050000720c */ /* 0x040fe40003f84070 */
[----:B------:R-:W-:Y:S01]  /*9cf0*/  ISETP.GT.U32.AND P6, PT, R0, R4, PT ;  /* 0x000000040000720c */ /* 0x000fe20003fc4070 */
[--C-:B------:R-:W-:Y:S01]  /*9d00*/  @!P0 IMAD.IADD R2, R2, 0x1, -R0.reuse ;  /* 0x0000000102028824 */ /* 0x100fe200078e0a00 */
[----:B------:R-:W-:Y:S01]  /*9d10*/  ISETP.GE.AND P0, PT, R7, RZ, PT ;  /* 0x000000ff0700720c */ /* 0x000fe20003f06270 */
[----:B------:R-:W-:Y:S02]  /*9d20*/  @!P3 IMAD.IADD R16, R16, 0x1, -R0 ;  /* 0x000000011010b824 */ /* 0x000fe400078e0a00 */
[----:B------:R-:W-:-:S04]  /*9d30*/  IMAD.HI.U32 R7, R21, R10, RZ ;  /* 0x0000000a15077227 */ /* 0x000fc800078e00ff */
[----:B------:R-:W-:Y:S02]  /*9d40*/  @!P5 IMAD.MOV R2, RZ, RZ, -R2 ;  /* 0x000000ffff02d224 */ /* 0x000fe400078e0a02 */
[--C-:B------:R-:W-:Y:S01]  /*9d50*/  @!P4 IMAD.IADD R5, R5, 0x1, -R0.reuse ;  /* 0x000000010505c824 */ /* 0x100fe200078e0a00 */
[----:B------:R-:W-:Y:S01]  /*9d60*/  ISETP.GT.U32.AND P4, PT, R0, R16, PT ;  /* 0x000000100000720c */ /* 0x000fe20003f84070 */
[--C-:B------:R-:W-:Y:S02]  /*9d70*/  @!P2 IMAD.IADD R14, R14, 0x1, -R0.reuse ;  /* 0x000000010e0ea824 */ /* 0x100fe400078e0a00 */
[----:B------:R-:W-:Y:S02]  /*9d80*/  IMAD.MOV R7, RZ, RZ, -R7 ;  /* 0x000000ffff077224 */ /* 0x000fe400078e0a07 */
[----:B------:R-:W-:Y:S01]  /*9d90*/  @!P6 IMAD.IADD R4, R4, 0x1, -R0 ;  /* 0x000000010404e824 */ /* 0x000fe200078e0a00 */
[----:B------:R-:W-:Y:S01]  /*9da0*/  @!P1 IADD3 R8, PT, PT, -R8, RZ, RZ ;  /* 0x000000ff08089210 */ /* 0x000fe20007ffe1ff */
[----:B------:R-:W-:-:S06]  /*9db0*/  IMAD R7, R0, R7, R10 ;  /* 0x0000000700077224 */ /* 0x000fcc00078e020a */
[----:B------:R-:W-:Y:S01]  /*9dc0*/  @!P4 IMAD.IADD R16, R16, 0x1, -R0 ;  /* 0x000000011010c824 */ /* 0x000fe200078e0a00 */
[----:B--2---:R-:W-:-:S05]  /*9dd0*/  IABS R11, R11 ;  /* 0x0000000b000b7213 */ /* 0x004fca0000000000 */
[----:B------:R-:W-:-:S04]  /*9de0*/  IMAD.HI.U32 R10, R21, R11, RZ ;  /* 0x0000000b150a7227 */ /* 0x000fc800078e00ff */
[----:B------:R-:W-:-:S04]  /*9df0*/  IMAD.MOV R10, RZ, RZ, -R10 ;  /* 0x000000ffff0a7224 */ /* 0x000fc800078e0a0a */
[----:B------:R-:W-:Y:S01]  /*9e00*/  IMAD R11, R0, R10, R11 ;  /* 0x0000000a000b7224 */ /* 0x000fe200078e020b */
[----:B---3--:R-:W-:Y:S01]  /*9e10*/  ISETP.GE.AND P2, PT, R13, RZ, PT ;  /* 0x000000ff0d00720c */ /* 0x008fe20003f46270 */
[----:B------:R-:W-:Y:S02]  /*9e20*/  IMAD.MOV.U32 R13, RZ, RZ, R29 ;  /* 0x000000ffff0d7224 */ /* 0x000fe400078e001d */
[----:B------:R-:W2:Y:S04]  /*9e30*/  LDL R29, [R1+0x394] ;  /* 0x00039400011d7983 */ /* 0x000ea80000100800 */
[----:B------:R0:W-:Y:S01]  /*9e40*/  STL [R1+0x1fc], R2 ;  /* 0x0001fc0201007387 */ /* 0x0001e20000100800 */
[----:B----4-:R-:W-:-:S03]  /*9e50*/  IABS R9, R15 ;  /* 0x0000000f00097213 */ /* 0x010fc60000000000 */
[----:B------:R1:W-:Y:S01]  /*9e60*/  STL [R1+0x1f8], R8 ;  /* 0x0001f80801007387 */ /* 0x0003e20000100800 */
[----:B0-----:R-:W-:-:S03]  /*9e70*/  IMAD.MOV.U32 R2, RZ, RZ, R4 ;  /* 0x000000ffff027224 */ /* 0x001fc600078e0004 */
[----:B------:R-:W3:Y:S01]  /*9e80*/  LDL.LU R4, [R1+0x388] ;  /* 0x0003880001047983 */ /* 0x000ee20000300800 */
[----:B------:R-:W-:Y:S01]  /*9e90*/  @!P0 IMAD.MOV R2, RZ, RZ, -R2 ;  /* 0x000000ffff028224 */ /* 0x000fe200078e0a02 */
[----:B------:R-:W-:Y:S02]  /*9ea0*/  ISETP.GE.AND P3, PT, R12, RZ, PT ;  /* 0x000000ff0c00720c */ /* 0x000fe40003f66270 */
[----:B-1----:R-:W4:Y:S01]  /*9eb0*/  LDL.LU R8, [R1+0x38c] ;  /* 0x00038c0001087983 */ /* 0x002f220000300800 */
[----:B------:R-:W-:-:S03]  /*9ec0*/  ISETP.GE.AND P4, PT, R13, RZ, PT ;  /* 0x000000ff0d00720c */ /* 0x000fc60003f86270 */
[----:B------:R-:W2:Y:S04]  /*9ed0*/  LDL R15, [R1+0x398] ;  /* 0x00039800010f7983 */ /* 0x000ea80000100800 */
[----:B------:R-:W2:Y:S04]  /*9ee0*/  LDL R12, [R1+0x39c] ;  /* 0x00039c00010c7983 */ /* 0x000ea80000100800 */
[----:B------:R-:W-:Y:S04]  /*9ef0*/  STL [R1+0x1f4], R2 ;  /* 0x0001f40201007387 */ /* 0x000fe80000100800 */
[----:B------:R-:W2:Y:S04]  /*9f00*/  LDL R13, [R1+0x3a0] ;  /* 0x0003a000010d7983 */ /* 0x000ea80000100800 */
[----:B------:R-:W2:Y:S01]  /*9f10*/  LDL.LU R10, [R1+0x384] ;  /* 0x00038400010a7983 */ /* 0x000ea20000300800 */
[----:B------:R-:W-:-:S13]  /*9f20*/  ISETP.GT.U32.AND P5, PT, R0, R14, PT ;  /* 0x0000000e0000720c */ /* 0x000fda0003fa4070 */
[----:B------:R-:W-:Y:S01]  /*9f30*/  @!P5 IMAD.IADD R14, R14, 0x1, -R0 ;  /* 0x000000010e0ed824 */ /* 0x000fe200078e0a00 */
[----:B--2---:R-:W-:Y:S02]  /*9f40*/  ISETP.GE.AND P5, PT, R10, RZ, PT ;  /* 0x000000ff0a00720c */ /* 0x004fe40003fa6270 */
[----:B------:R-:W-:Y:S02]  /*9f50*/  IABS R10, R29 ;  /* 0x0000001d000a7213 */ /* 0x000fe40000000000 */
[----:B------:R-:W2:Y:S01]  /*9f60*/  LDL R29, [R1+0x3a4] ;  /* 0x0003a400011d7983 */ /* 0x000ea20000100800 */
[C---:B------:R-:W-:Y:S02]  /*9f70*/  ISETP.GT.U32.AND P0, PT, R0.reuse, R7, PT ;  /* 0x000000070000720c */ /* 0x040fe40003f04070 */
[----:B------:R-:W-:-:S11]  /*9f80*/  ISETP.GT.U32.AND P6, PT, R0, R6, PT ;  /* 0x000000060000720c */ /* 0x000fd60003fc4070 */
[--C-:B------:R-:W-:Y:S01]  /*9f90*/  @!P0 IMAD.IADD R7, R7, 0x1, -R0.reuse ;  /* 0x0000000107078824 */ /* 0x100fe200078e0a00 */
[----:B----4-:R-:W-:Y:S01]  /*9fa0*/  ISETP.GE.AND P0, PT, R8, RZ, PT ;  /* 0x000000ff0800720c */ /* 0x010fe20003f06270 */
[----:B------:R-:W-:Y:S01]  /*9fb0*/  @!P6 IMAD.IADD R6, R6, 0x1, -R0 ;  /* 0x000000010606e824 */ /* 0x000fe200078e0a00 */
[----:B------:R-:W-:-:S04]  /*9fc0*/  ISETP.GT.U32.AND P6, PT, R0, R5, PT ;  /* 0x000000050000720c */ /* 0x000fc80003fc4070 */
[----:B------:R-:W-:Y:S02]  /*9fd0*/  ISETP.GT.U32.AND P1, PT, R0, R6, PT ;  /* 0x000000060000720c */ /* 0x000fe40003f24070 */
[----:B------:R-:W-:-:S07]  /*9fe0*/  IABS R15, R15 ;  /* 0x0000000f000f7213 */ /* 0x000fce0000000000 */
[----:B------:R-:W-:-:S04]  /*9ff0*/  @!P6 IMAD.IADD R5, R5, 0x1, -R0 ;  /* 0x000000010505e824 */ /* 0x000fc800078e0a00 */
[----:B------:R-:W-:Y:S01]  /*a000*/  @!P1 IMAD.IADD R6, R6, 0x1, -R0 ;  /* 0x0000000106069824 */ /* 0x000fe200078e0a00 */
[----:B--2---:R-:W-:Y:S01]  /*a010*/  IABS R8, R29 ;  /* 0x0000001d00087213 */ /* 0x004fe20000000000 */
[----:B------:R-:W-:Y:S02]  /*a020*/  IMAD.MOV.U32 R29, RZ, RZ, R28 ;  /* 0x000000ffff1d7224 */ /* 0x000fe400078e001c */
[----:B------:R-:W-:Y:S02]  /*a030*/  IMAD.MOV.U32 R28, RZ, RZ, R3 ;  /* 0x000000ffff1c7224 */ /* 0x000fe400078e0003 */
[----:B------:R-:W-:Y:S01]  /*a040*/  IMAD.MOV.U32 R3, RZ, RZ, R22 ;  /* 0x000000ffff037224 */ /* 0x000fe200078e0016 */
[----:B------:R0:W-:Y:S04]  /*a050*/  STL [R1+0x210c], R29 ;  /* 0x00210c1d01007387 */ /* 0x0001e80000100800 */
[----:B------:R1:W-:Y:S01]  /*a060*/  STL [R1+0x2110], R3 ;  /* 0x0021100301007387 */ /* 0x0003e20000100800 */
[----:B0-----:R-:W-:-:S02]  /*a070*/  IMAD.MOV.U32 R29, RZ, RZ, R14 ;  /* 0x000000ffff1d7224 */ /* 0x001fc400078e000e */
[----:B-1----:R-:W-:Y:S02]  /*a080*/  IMAD.MOV.U32 R3, RZ, RZ, R16 ;  /* 0x000000ffff037224 */ /* 0x002fe400078e0010 */
[----:B------:R-:W2:Y:S02]  /*a090*/  LDL.LU R16, [R1+0x3ac] ;  /* 0x0003ac0001107983 */ /* 0x000ea40000300800 */
[----:B------:R-:W-:Y:S02]  /*a0a0*/  @!P3 IMAD.MOV R3, RZ, RZ, -R3 ;  /* 0x000000ffff03b224 */ /* 0x000fe400078e0a03 */
[----:B------:R-:W-:Y:S01]  /*a0b0*/  @!P2 IMAD.MOV R29, RZ, RZ, -R29 ;  /* 0x000000ffff1da224 */ /* 0x000fe200078e0a1d */
[----:B------:R-:W4:Y:S01]  /*a0c0*/  LDL.LU R14, [R1+0x3a8] ;  /* 0x0003a800010e7983 */ /* 0x000f220000300800 */
[----:B------:R-:W-:-:S03]  /*a0d0*/  IMAD.MOV.U32 R22, RZ, RZ, R23 ;  /* 0x000000ffff167224 */ /* 0x000fc600078e0017 */
[----:B------:R0:W-:Y:S01]  /*a0e0*/  STL [R1+0x1ec], R3 ;  /* 0x0001ec0301007387 */ /* 0x0001e20000100800 */
[----:B------:R-:W-:Y:S02]  /*a0f0*/  IMAD.MOV.U32 R23, RZ, RZ, R26 ;  /* 0x000000ffff177224 */ /* 0x000fe400078e001a */
[----:B------:R-:W-:Y:S02]  /*a100*/  IMAD.MOV.U32 R26, RZ, RZ, R27 ;  /* 0x000000ffff1a7224 */ /* 0x000fe400078e001b */
[----:B------:R-:W-:Y:S02]  /*a110*/  IMAD.MOV.U32 R27, RZ, RZ, R17 ;  /* 0x000000ffff1b7224 */ /* 0x000fe400078e0011 */
[----:B0-----:R-:W-:Y:S02]  /*a120*/  IMAD.MOV.U32 R3, RZ, RZ, R5 ;  /* 0x000000ffff037224 */ /* 0x001fe400078e0005 */
[----:B------:R-:W2:Y:S01]  /*a130*/  LDL.LU R5, [R1+0x390] ;  /* 0x0003900001057983 */ /* 0x000ea20000300800 */
[----:B------:R-:W-:-:S03]  /*a140*/  IMAD.HI.U32 R17, R21, R15, RZ ;  /* 0x0000000f15117227 */ /* 0x000fc600078e00ff */
[----:B------:R0:W-:Y:S01]  /*a150*/  STL [R1+0x1e8], R29 ;  /* 0x0001e81d01007387 */ /* 0x0001e20000100800 */
[----:B------:R-:W-:Y:S02]  /*a160*/  @!P4 IMAD.MOV R3, RZ, RZ, -R3 ;  /* 0x000000ffff03c224 */ /* 0x000fe400078e0a03 */
[----:B------:R-:W-:Y:S02]  /*a170*/  IMAD.MOV R17, RZ, RZ, -R17 ;  /* 0x000000ffff117224 */ /* 0x000fe400078e0a11 */
[----:B0-----:R-:W-:Y:S02]  /*a180*/  IMAD.MOV.U32 R29, RZ, RZ, R6 ;  /* 0x000000ffff1d7224 */ /* 0x001fe400078e0006 */
[----:B------:R-:W4:Y:S02]  /*a190*/  LDL.LU R6, [R1+0x398] ;  /* 0x0003980001067983 */ /* 0x000f240000300800 */
[----:B------:R-:W-:Y:S02]  /*a1a0*/  @!P5 IMAD.MOV R29, RZ, RZ, -R29 ;  /* 0x000000ffff1dd224 */ /* 0x000fe400078e0a1d */
[----:B------:R0:W-:Y:S01]  /*a1b0*/  STL [R1+0x1e4], R3 ;  /* 0x0001e40301007387 */ /* 0x0001e20000100800 */
[----:B------:R-:W-:-:S03]  /*a1c0*/  IMAD R15, R0, R17, R15 ;  /* 0x00000011000f7224 */ /* 0x000fc600078e020f */
[----:B0-----:R-:W4:Y:S04]  /*a1d0*/  LDL.LU R3, [R1+0x2110] ;  /* 0x0021100001037983 */ /* 0x001f280000300800 */
[----:B------:R0:W-:Y:S04]  /*a1e0*/  STL [R1+0x1e0], R29 ;  /* 0x0001e01d01007387 */ /* 0x0001e80000100800 */
[----:B0-----:R-:W4:Y:S04]  /*a1f0*/  LDL.LU R29, [R1+0x210c] ;  /* 0x00210c00011d7983 */ /* 0x001f280000300800 */
[----:B------:R-:W4:Y:S01]  /*a200*/  LDL.LU R17, [R1+0x394] ;  /* 0x0003940001117983 */ /* 0x000f220000300800 */
[----:B------:R-:W-:Y:S01]  /*a210*/  ISETP.GT.U32.AND P6, PT, R0, R11, PT ;  /* 0x0000000b0000720c */ /* 0x000fe20003fc4070 */
[----:B------:R-:W-:-:S04]  /*a220*/  IMAD.HI.U32 R2, R21, R9, RZ ;  /* 0x0000000915027227 */ /* 0x000fc800078e00ff */
[----:B------:R-:W-:-:S04]  /*a230*/  IMAD.MOV R2, RZ, RZ, -R2 ;  /* 0x000000ffff027224 */ /* 0x000fc800078e0a02 */
[----:B------:R-:W-:-:S04]  /*a240*/  IMAD R2, R0, R2, R9 ;  /* 0x0000000200027224 */ /* 0x000fc800078e0209 */
[----:B------:R-:W-:Y:S01]  /*a250*/  @!P6 IMAD.IADD R11, R11, 0x1, -R0 ;  /* 0x000000010b0be824 */ /* 0x000fe200078e0a00 */
[----:B------:R-:W-:Y:S02]  /*a260*/  ISETP.GT.U32.AND P6, PT, R0, R2, PT ;  /* 0x000000020000720c */ /* 0x000fe40003fc4070 */
[----:B---3--:R-:W-:Y:S01]  /*a270*/  ISETP.GE.AND P1, PT, R4, RZ, PT ;  /* 0x000000ff0400720c */ /* 0x008fe20003f26270 */
[----:B------:R-:W-:Y:S01]  /*a280*/  IMAD.HI.U32 R4, R21, R10, RZ ;  /* 0x0000000a15047227 */ /* 0x000fe200078e00ff */
[----:B------:R-:W-:Y:S02]  /*a290*/  IABS R13, R13 ;  /* 0x0000000d000d7213 */ /* 0x000fe40000000000 */
[----:B------:R-:W-:-:S07]  /*a2a0*/  IABS R9, R12 ;  /* 0x0000000c00097213 */ /* 0x000fce0000000000 */
[----:B------:R-:W-:Y:S02]  /*a2b0*/  @!P6 IMAD.IADD R2, R2, 0x1, -R0 ;  /* 0x000000010202e824 */ /* 0x000fe400078e0a00 */
[----:B------:R-:W-:-:S03]  /*a2c0*/  IMAD.MOV R4, RZ, RZ, -R4 ;  /* 0x000000ffff047224 */ /* 0x000fc600078e0a04 */
[C---:B------:R-:W-:Y:S01]  /*a2d0*/  ISETP.GT.U32.AND P3, PT, R0.reuse, R2, PT ;  /* 0x000000020000720c */ /* 0x040fe20003f64070 */
[----:B------:R-:W-:Y:S02]  /*a2e0*/  IMAD R10, R0, R4, R10 ;  /* 0x00000004000a7224 */ /* 0x000fe400078e020a */
[----:B------:R-:W-:-:S04]  /*a2f0*/  IMAD.HI.U32 R12, R21, R13, RZ ;  /* 0x0000000d150c7227 */ /* 0x000fc800078e00ff */
[----:B------:R-:W-:-:S04]  /*a300*/  IMAD.HI.U32 R4, R21, R9, RZ ;  /* 0x0000000915047227 */ /* 0x000fc800078e00ff */
[----:B------:R-:W-:Y:S02]  /*a310*/  IMAD.MOV R12, RZ, RZ, -R12 ;  /* 0x000000ffff0c7224 */ /* 0x000fe400078e0a0c */
[----:B------:R-:W-:Y:S01]  /*a320*/  IMAD.MOV R4, RZ, RZ, -R4 ;  /* 0x000000ffff047224 */ /* 0x000fe200078e0a04 */
[----:B------:R-:W-:Y:S01]  /*a330*/  @!P3 IADD3 R2, PT, PT, R2, -R0, RZ ;  /* 0x800000000202b210 */ /* 0x000fe20007ffe0ff */
[C---:B------:R-:W-:Y:S02]  /*a340*/  IMAD R13, R0.reuse, R12, R13 ;  /* 0x0000000c000d7224 */ /* 0x040fe400078e020d */
[----:B------:R-:W-:Y:S01]  /*a350*/  IMAD R4, R0, R4, R9 ;  /* 0x0000000400047224 */ /* 0x000fe200078e0209 */
[----:B--2---:R-:W-:Y:S01]  /*a360*/  ISETP.GE.AND P5, PT, R5, RZ, PT ;  /* 0x000000ff0500720c */ /* 0x004fe20003fa6270 */
[----:B------:R-:W-:-:S04]  /*a370*/  IMAD.HI.U32 R5, R21, R8, RZ ;  /* 0x0000000815057227 */ /* 0x000fc800078e00ff */
[----:B------:R-:W-:-:S04]  /*a380*/  IMAD.MOV R5, RZ, RZ, -R5 ;  /* 0x000000ffff057224 */ /* 0x000fc800078e0a05 */
[C---:B------:R-:W-:Y:S01]  /*a390*/  IMAD R9, R0.reuse, R5, R8 ;  /* 0x0000000500097224 */ /* 0x040fe200078e0208 */
[----:B----4-:R-:W-:Y:S02]  /*a3a0*/  ISETP.GE.AND P3, PT, R17, RZ, PT ;  /* 0x000000ff1100720c */ /* 0x010fe40003f66270 */
[----:B------:R-:W2:Y:S04]  /*a3b0*/  LDL.LU R17, [R1+0x3a4] ;  /* 0x0003a40001117983 */ /* 0x000ea80000300800 */
[----:B------:R-:W3:Y:S04]  /*a3c0*/  LDL.LU R12, [R1+0x3a0] ;  /* 0x0003a000010c7983 */ /* 0x000ee80000300800 */
[----:B------:R-:W4:Y:S01]  /*a3d0*/  LDL.LU R8, [R1+0x39c] ;  /* 0x00039c0001087983 */ /* 0x000f220000300800 */
[----:B------:R-:W-:-:S02]  /*a3e0*/  ISETP.GT.U32.AND P6, PT, R0, R7, PT ;  /* 0x000000070000720c */ /* 0x000fc40003fc4070 */
[C---:B------:R-:W-:Y:S02]  /*a3f0*/  ISETP.GT.U32.AND P2, PT, R0.reuse, R11, PT ;  /* 0x0000000b0000720c */ /* 0x040fe40003f44070 */
[----:B------:R-:W-:-:S09]  /*a400*/  ISETP.GT.U32.AND P4, PT, R0, R10, PT ;  /* 0x0000000a0000720c */ /* 0x000fd20003f84070 */
[--C-:B------:R-:W-:Y:S01]  /*a410*/  @!P6 IMAD.IADD R7, R7, 0x1, -R0.reuse ;  /* 0x000000010707e824 */ /* 0x100fe200078e0a00 */
[C---:B------:R-:W-:Y:S01]  /*a420*/  ISETP.GT.U32.AND P6, PT, R0.reuse, R15, PT ;  /* 0x0000000f0000720c */ /* 0x040fe20003fc4070 */
[--C-:B------:R-:W-:Y:S01]  /*a430*/  @!P2 IMAD.IADD R11, R11, 0x1, -R0.reuse ;  /* 0x000000010b0ba824 */ /* 0x100fe200078e0a00 */
[----:B------:R-:W-:Y:S01]  /*a440*/  ISETP.GT.U32.AND P2, PT, R0, R4, PT ;  /* 0x000000040000720c */ /* 0x000fe20003f44070 */
[----:B------:R-:W-:Y:S02]  /*a450*/  @!P4 IMAD.IADD R10, R10, 0x1, -R0 ;  /* 0x000000010a0ac824 */ /* 0x000fe400078e0a00 */
[----:B------:R-:W-:Y:S01]  /*a460*/  @!P0 IMAD.MOV R11, RZ, RZ, -R11 ;  /* 0x000000ffff0b8224 */ /* 0x000fe200078e0a0b */
[----:B------:R-:W-:-:S07]  /*a470*/  ISETP.GT.U32.AND P0, PT, R0, R13, PT ;  /* 0x0000000d0000720c */ /* 0x000fce0003f04070 */
[--C-:B------:R-:W-:Y:S01]  /*a480*/  @!P6 IMAD.IADD R15, R15, 0x1, -R0.reuse ;  /* 0x000000010f0fe824 */ /* 0x100fe200078e0a00 */
[----:B------:R-:W-:Y:S01]  /*a490*/  ISETP.GT.U32.AND P6, PT, R0, R10, PT ;  /* 0x0000000a0000720c */ /* 0x000fe20003fc4070 */
[----:B------:R-:W-:Y:S02]  /*a4a0*/  @!P2 IMAD.IADD R4, R4, 0x1, -R0 ;  /* 0x000000010404a824 */ /* 0x000fe400078e0a00 */
[----:B------:R-:W-:Y:S02]  /*a4b0*/  @!P1 IMAD.MOV R7, RZ, RZ, -R7 ;  /* 0x000000ffff079224 */ /* 0x000fe400078e0a07 */
[----:B------:R-:W-:Y:S01]  /*a4c0*/  @!P5 IMAD.MOV R2, RZ, RZ, -R2 ;  /* 0x000000ffff02d224 */ /* 0x000fe200078e0a02 */
[----:B------:R-:W-:Y:S01]  /*a4d0*/  ISETP.GT.U32.AND P1, PT, R0, R4, PT ;  /* 0x000000040000720c */ /* 0x000fe20003f24070 */
[----:B------:R-:W-:Y:S01]  /*a4e0*/  @!P0 IMAD.IADD R13, R13, 0x1, -R0 ;  /* 0x000000010d0d8824 */ /* 0x000fe200078e0a00 */
[----:B------:R-:W-:-:S05]  /*a4f0*/  IABS R5, R16 ;  /* 0x0000001000057213 */ /* 0x000fca0000000000 */
[--C-:B------:R-:W-:Y:S01]  /*a500*/  @!P6 IMAD.IADD R10, R10, 0x1, -R0.reuse ;  /* 0x000000010a0ae824 */ /* 0x100fe200078e0a00 */
[----:B------:R0:W-:Y:S01]  /*a510*/  STL [R1+0x1dc], R7 ;  /* 0x0001dc0701007387 */ /* 0x0001e20000100800 */
[----:B------:R-:W-:Y:S02]  /*a520*/  ISETP.GT.U32.AND P2, PT, R0, R15, PT ;  /* 0x0000000f0000720c */ /* 0x000fe40003f44070 */
[----:B------:R-:W-:Y:S02]  /*a530*/  ISETP.GE.AND P4, PT, R6, RZ, PT ;  /* 0x000000ff0600720c */ /* 0x000fe40003f86270 */
[----:B------:R-:W-:Y:S01]  /*a540*/  IABS R6, R14 ;  /* 0x0000000e00067213 */ /* 0x000fe20000000000 */
[----:B0-----:R-:W3:Y:S04]  /*a550*/  LDL.LU R7, [R1+0x3b0] ;  /* 0x0003b00001077983 */ /* 0x001ee80000300800 */
[----:B------:R-:W-:Y:S04]  /*a560*/  STL [R1+0x1d8], R11 ;  /* 0x0001d80b01007387 */ /* 0x000fe80000100800 */
[----:B------:R0:W-:Y:S01]  /*a570*/  STL [R1+0x1d4], R2 ;  /* 0x0001d40201007387 */ /* 0x0001e20000100800 */
[----:B------:R-:W-:-:S02]  /*a580*/  @!P1 IMAD.IADD R4, R4, 0x1, -R0 ;  /* 0x0000000104049824 */ /* 0x000fc400078e0a00 */
[----:B0-----:R-:W-:-:S04]  /*a590*/  IMAD.HI.U32 R2, R21, R5, RZ ;  /* 0x0000000515027227 */ /* 0x001fc800078e00ff */
[----:B------:R-:W-:Y:S02]  /*a5a0*/  IMAD.MOV R2, RZ, RZ, -R2 ;  /* 0x000000ffff027224 */ /* 0x000fe400078e0a02 */
[----:B------:R-:W-:-:S04]  /*a5b0*/  IMAD.HI.U32 R11, R21, R6, RZ ;  /* 0x00000006150b7227 */ /* 0x000fc800078e00ff */
[----:B------:R-:W-:Y:S02]  /*a5c0*/  @!P2 IMAD.IADD R15, R15, 0x1, -R0 ;  /* 0x000000010f0fa824 */ /* 0x000fe400078e0a00 */
[----:B------:R-:W-:-:S04]  /*a5d0*/  IMAD.MOV R11, RZ, RZ, -R11 ;  /* 0x000000ffff0b7224 */ /* 0x000fc800078e0a0b */
[----:B------:R-:W-:Y:S02]  /*a5e0*/  IMAD R11, R0, R11, R6 ;  /* 0x0000000b000b7224 */ /* 0x000fe400078e0206 */
[----:B------:R-:W-:Y:S01]  /*a5f0*/  IMAD.MOV.U32 R6, RZ, RZ, R4 ;  /* 0x000000ffff067224 */ /* 0x000fe200078e0004 */
[----:B------:R-:W-:Y:S02]  /*a600*/  ISETP.GE.AND P0, PT, R14, RZ, PT ;  /* 0x000000ff0e00720c */ /* 0x000fe40003f06270 */
[----:B----4-:R-:W-:Y:S01]  /*a610*/  ISETP.GE.AND P5, PT, R8, RZ, PT ;  /* 0x000000ff0800720c */ /* 0x010fe20003fa6270 */
[----:B------:R-:W-:-:S04]  /*a620*/  IMAD.MOV.U32 R8, RZ, RZ, R10 ;  /* 0x000000ffff087224 */ /* 0x000fc800078e000a */
[----:B------:R-:W-:Y:S01]  /*a630*/  @!P3 IMAD.MOV R8, RZ, RZ, -R8 ;  /* 0x000000ffff08b224 */ /* 0x000fe200078e0a08 */
[----:B------:R-:W-:Y:S02]  /*a640*/  ISETP.GT.U32.AND P3, PT, R0, R13, PT ;  /* 0x0000000d0000720c */ /* 0x000fe40003f64070 */
[----:B--2---:R-:W-:Y:S02]  /*a650*/  ISETP.GE.AND P1, PT, R17, RZ, PT ;  /* 0x000000ff1100720c */ /* 0x004fe40003f26270 */
[----:B------:R-:W2:Y:S04]  /*a660*/  LDL.LU R17, [R1+0x3b8] ;  /* 0x0003b80001117983 */ /* 0x000ea80000300800 */
[----:B------:R0:W-:Y:S01]  /*a670*/  STL [R1+0x1d0], R8 ;  /* 0x0001d00801007387 */ /* 0x0001e20000100800 */
[----:B------:R-:W-:-:S04]  /*a680*/  IMAD.MOV.U32 R10, RZ, RZ, R15 ;  /* 0x000000ffff0a7224 */ /* 0x000fc800078e000f */
[----:B------:R-:W-:Y:S02]  /*a690*/  @!P3 IMAD.IADD R13, R13, 0x1, -R0 ;  /* 0x000000010d0db824 */ /* 0x000fe400078e0a00 */
[----:B0-----:R-:W-:-:S05]  /*a6a0*/  IMAD R8, R0, R2, R5 ;  /* 0x0000000200087224 */ /* 0x001fca00078e0205 */
[----:B------:R-:W-:Y:S01]  /*a6b0*/  ISETP.GT.U32.AND P3, PT, R0, R8, PT ;  /* 0x000000080000720c */ /* 0x000fe20003f64070 */
[----:B------:R-:W-:Y:S02]  /*a6c0*/  @!P4 IMAD.MOV R10, RZ, RZ, -R10 ;  /* 0x000000ffff0ac224 */ /* 0x000fe400078e0a0a */
[----:B------:R-:W-:-:S03]  /*a6d0*/  @!P5 IMAD.MOV R6, RZ, RZ, -R6 ;  /* 0x000000ffff06d224 */ /* 0x000fc600078e0a06 */
[----:B------:R0:W-:Y:S04]  /*a6e0*/  STL [R1+0x1c4], R10 ;  /* 0x0001c40a01007387 */ /* 0x0001e80000100800 */
[----:B------:R-:W-:Y:S01]  /*a6f0*/  STL [R1+0x1c8], R6 ;  /* 0x0001c80601007387 */ /* 0x000fe20000100800 */
[----:B------:R-:W-:Y:S02]  /*a700*/  ISETP.GE.AND P5, PT, R16, RZ, PT ;  /* 0x000000ff1000720c */ /* 0x000fe40003fa6270 */
[----:B------:R-:W-:Y:S01]  /*a710*/  @!P3 IMAD.IADD R8, R8, 0x1, -R0 ;  /* 0x000000010808b824 */ /* 0x000fe200078e0a00 */
[----:B------:R-:W4:Y:S04]  /*a720*/  LDL R16, [R1+0x3c8] ;  /* 0x0003c80001107983 */ /* 0x000f280000100800 */
[----:B0-----:R-:W2:Y:S01]  /*a730*/  LDL R10, [R1+0x3bc] ;  /* 0x0003bc00010a7983 */ /* 0x001ea20000100800 */
[----:B---3--:R-:W-:-:S02]  /*a740*/  ISETP.GE.AND P2, PT, R12, RZ, PT ;  /* 0x000000ff0c00720c */ /* 0x008fc40003f46270 */
[----:B------:R-:W-:Y:S01]  /*a750*/  ISETP.GT.U32.AND P3, PT, R0, R8, PT ;  /* 0x000000080000720c */ /* 0x000fe20003f64070 */
[----:B------:R-:W3:Y:S04]  /*a760*/  LDL R14, [R1+0x3c4] ;  /* 0x0003c400010e7983 */ /* 0x000ee80000100800 */
[----:B------:R-:W3:Y:S01]  /*a770*/  LDL R12, [R1+0x3c0] ;  /* 0x0003c000010c7983 */ /* 0x000ee20000100800 */
[----:B------:R-:W-:-:S05]  /*a780*/  IABS R5, R29 ;  /* 0x0000001d00057213 */ /* 0x000fca0000000000 */
[----:B------:R-:W-:Y:S02]  /*a790*/  @!P2 IMAD.MOV R13, RZ, RZ, -R13 ;  /* 0x000000ffff0da224 */ /* 0x000fe400078e0a0d */
[----:B------:R-:W-:Y:S01]  /*a7a0*/  @!P3 IMAD.IADD R8, R8, 0x1, -R0 ;  /* 0x000000010808b824 */ /* 0x000fe200078e0a00 */
[----:B------:R-:W-:Y:S02]  /*a7b0*/  ISETP.GE.AND P2, PT, R29, RZ, PT ;  /* 0x000000ff1d00720c */ /* 0x000fe40003f46270 */
[----:B------:R-:W3:Y:S04]  /*a7c0*/  LDL.LU R29, [R1+0x3d4] ;  /* 0x0003d400011d7983 */ /* 0x000ee80000300800 */
[----:B------:R-:W-:Y:S04]  /*a7d0*/  STL [R1+0x1cc], R13 ;  /* 0x0001cc0d01007387 */ /* 0x000fe80000100800 */
[----:B------:R0:W-:Y:S04]  /*a7e0*/  STL [R1+0x2108], R8 ;  /* 0x0021080801007387 */ /* 0x0001e80000100800 */
[----:B0-----:R-:W3:Y:S01]  /*a7f0*/  LDL R8, [R1+0x3d8] ;  /* 0x0003d80001087983 */ /* 0x001ee20000100800 */
[----:B------:R-:W-:-:S02]  /*a800*/  ISETP.GT.U32.AND P6, PT, R0, R9, PT ;  /* 0x000000090000720c */ /* 0x000fc40003fc4070 */
[----:B------:R-:W-:-:S11]  /*a810*/  IABS R2, R7 ;  /* 0x0000000700027213 */ /* 0x000fd60000000000 */
[----:B------:R-:W-:-:S05]  /*a820*/  @!P6 IMAD.IADD R9, R9, 0x1, -R0 ;  /* 0x000000010909e824 */ /* 0x000fca00078e0a00 */
[C---:B------:R-:W-:Y:S02]  /*a830*/  ISETP.GT.U32.AND P6, PT, R0.reuse, R9, PT ;  /* 0x000000090000720c */ /* 0x040fe40003fc4070 */
[----:B------:R-:W-:Y:S01]  /*a840*/  ISETP.GT.U32.AND P4, PT, R0, R11, PT ;  /* 0x0000000b0000720c */ /* 0x000fe20003f84070 */
[----:B------:R-:W-:-:S04]  /*a850*/  IMAD.MOV.U32 R4, RZ, RZ, R2 ;  /* 0x000000ffff047224 */ /* 0x000fc800078e0002 */
[----:B------:R-:W-:-:S04]  /*a860*/  IMAD.HI.U32 R2, R21, R4, RZ ;  /* 0x0000000415027227 */ /* 0x000fc800078e00ff */
[----:B------:R-:W-:-:S04]  /*a870*/  IMAD.HI.U32 R6, R21, R5, RZ ;  /* 0x0000000515067227 */ /* 0x000fc800078e00ff */
[----:B------:R-:W-:Y:S01]  /*a880*/  @!P6 IMAD.IADD R9, R9, 0x1, -R0 ;  /* 0x000000010909e824 */ /* 0x000fe200078e0a00 */
[----:B------:R-:W-:Y:S01]  /*a890*/  ISETP.GE.AND P6, PT, R7, RZ, PT ;  /* 0x000000ff0700720c */ /* 0x000fe20003fc6270 */
[----:B------:R-:W-:Y:S02]  /*a8a0*/  IMAD.MOV R7, RZ, RZ, -R2 ;  /* 0x000000ffff077224 */ /* 0x000fe400078e0a02 */
[----:B------:R-:W-:Y:S02]  /*a8b0*/  @!P4 IMAD.IADD R11, R11, 0x1, -R0 ;  /* 0x000000010b0bc824 */ /* 0x000fe400078e0a00 */
[----:B------:R-:W-:Y:S02]  /*a8c0*/  IMAD.MOV R2, RZ, RZ, -R6 ;  /* 0x000000ffff027224 */ /* 0x000fe400078e0a06 */
[C---:B------:R-:W-:Y:S01]  /*a8d0*/  IMAD R4, R0.reuse, R7, R4 ;  /* 0x0000000700047224 */ /* 0x040fe200078e0204 */
[C---:B------:R-:W-:Y:S01]  /*a8e0*/  ISETP.GT.U32.AND P4, PT, R0.reuse, R11, PT ;  /* 0x0000000b0000720c */ /* 0x040fe20003f84070 */
[----:B------:R-:W-:-:S12]  /*a8f0*/  IMAD R5, R0, R2, R5 ;  /* 0x0000000200057224 */ /* 0x000fd800078e0205 */
[----:B------:R-:W-:-:S04]  /*a900*/  @!P4 IMAD.IADD R11, R11, 0x1, -R0 ;  /* 0x000000010b0bc824 */ /* 0x000fc800078e0a00 */
[----:B------:R-:W-:Y:S01]  /*a910*/  @!P0 IMAD.MOV R11, RZ, RZ, -R11 ;  /* 0x000000ffff0b8224 */ /* 0x000fe200078e0a0b */
[----:B----4-:R-:W-:Y:S02]  /*a920*/  IABS R2, R16 ;  /* 0x0000001000027213 */ /* 0x010fe40000000000 */
[----:B--2---:R-:W-:Y:S02]  /*a930*/  IABS R7, R10 ;  /* 0x0000000a00077213 */ /* 0x004fe40000000000 */
[----:B---3--:R-:W-:-:S03]  /*a940*/  IABS R10, R14 ;  /* 0x0000000e000a7213 */ /* 0x008fc60000000000 */
[----:B------:R-:W-:Y:S01]  /*a950*/  IMAD.HI.U32 R16, R21, R7, RZ ;  /* 0x0000000715107227 */ /* 0x000fe200078e00ff */
[----:B------:R-:W-:-:S03]  /*a960*/  IABS R13, R12 ;  /* 0x0000000c000d7213 */ /* 0x000fc60000000000 */
[----:B------:R-:W-:Y:S02]  /*a970*/  IMAD.MOV R16, RZ, RZ, -R16 ;  /* 0x000000ffff107224 */ /* 0x000fe400078e0a10 */
[----:B------:R-:W-:-:S04]  /*a980*/  IMAD.HI.U32 R14, R21, R10, RZ ;  /* 0x0000000a150e7227 */ /* 0x000fc800078e00ff */
[----:B------:R-:W-:Y:S01]  /*a990*/  IMAD.HI.U32 R15, R21, R13, RZ ;  /* 0x0000000d150f7227 */ /* 0x000fe200078e00ff */
[----:B------:R-:W-:-:S03]  /*a9a0*/  IADD3 R14, PT, PT, -R14, RZ, RZ ;  /* 0x000000ff0e0e7210 */ /* 0x000fc60007ffe1ff */
[C---:B------:R-:W-:Y:S02]  /*a9b0*/  IMAD R7, R0.reuse, R16, R7 ;  /* 0x0000001000077224 */ /* 0x040fe400078e0207 */
[----:B------:R-:W-:Y:S02]  /*a9c0*/  IMAD.MOV.U32 R16, RZ, RZ, R9 ;  /* 0x000000ffff107224 */ /* 0x000fe400078e0009 */
[----:B------:R-:W-:Y:S02]  /*a9d0*/  IMAD.MOV R15, RZ, RZ, -R15 ;  /* 0x000000ffff0f7224 */ /* 0x000fe400078e0a0f */
[----:B------:R-:W-:Y:S02]  /*a9e0*/  @!P1 IMAD.MOV R16, RZ, RZ, -R16 ;  /* 0x000000ffff109224 */ /* 0x000fe400078e0a10 */
[C---:B------:R-:W-:Y:S02]  /*a9f0*/  IMAD R13, R0.reuse, R15, R13 ;  /* 0x0000000f000d7224 */ /* 0x040fe400078e020d */
[----:B------:R-:W-:Y:S01]  /*aa00*/  IMAD R10, R0, R14, R10 ;  /* 0x0000000e000a7224 */ /* 0x000fe200078e020a */
[----:B------:R-:W2:Y:S04]  /*aa10*/  LDL R15, [R1+0x3d0] ;  /* 0x0003d000010f7983 */ /* 0x000ea80000100800 */
[----:B------:R-:W3:Y:S04]  /*aa20*/  LDL R14, [R1+0x3cc] ;  /* 0x0003cc00010e7983 */ /* 0x000ee80000100800 */
[----:B------:R-:W-:Y:S04]  /*aa30*/  STL [R1+0x1b8], R16 ;  /* 0x0001b81001007387 */ /* 0x000fe80000100800 */
[----:B------:R-:W-:Y:S04]  /*aa40*/  STL [R1+0x2104], R29 ;  /* 0x0021041d01007387 */ /* 0x000fe80000100800 */
[----:B------:R0:W-:Y:S02]  /*aa50*/  STL [R1+0x1bc], R11 ;  /* 0x0001bc0b01007387 */ /* 0x0001e40000100800 */
[----:B0-----:R-:W-:-:S02]  /*aa60*/  IABS R11, R8 ;  /* 0x00000008000b7213 */ /* 0x001fc40000000000 */
[----:B------:R-:W4:Y:S01]  /*aa70*/  LDL.LU R8, [R1+0x3bc] ;  /* 0x0003bc0001087983 */ /* 0x000f220000300800 */
[----:B------:R-:W-:Y:S02]  /*aa80*/  IABS R6, R17 ;  /* 0x0000001100067213 */ /* 0x000fe40000000000 */
[----:B------:R-:W-:-:S03]  /*aa90*/  ISETP.GT.U32.AND P4, PT, R0, R4, PT ;  /* 0x000000040000720c */ /* 0x000fc60003f84070 */
[----:B------:R-:W-:-:S04]  /*aaa0*/  IMAD.HI.U32 R12, R21, R6, RZ ;  /* 0x00000006150c7227 */ /* 0x000fc800078e00ff */
[----:B------:R-:W-:Y:S01]  /*aab0*/  IMAD.MOV R12, RZ, RZ, -R12 ;  /* 0x000000ffff0c7224 */ /* 0x000fe200078e0a0c */
[----:B------:R-:W-:-:S03]  /*aac0*/  ISETP.GT.U32.AND P3, PT, R0, R5, PT ;  /* 0x000000050000720c */ /* 0x000fc60003f64070 */
[----:B------:R-:W-:Y:S02]  /*aad0*/  IMAD R6, R0, R12, R6 ;  /* 0x0000000c00067224 */ /* 0x000fe400078e0206 */
[----:B------:R-:W-:-:S03]  /*aae0*/  @!P4 IMAD.IADD R4, R4, 0x1, -R0 ;  /* 0x000000010404c824 */ /* 0x000fc600078e0a00 */
[----:B------:R-:W-:-:S05]  /*aaf0*/  ISETP.GT.U32.AND P4, PT, R0, R6, PT ;  /* 0x000000060000720c */ /* 0x000fca0003f84070 */
[----:B------:R-:W-:-:S08]  /*ab00*/  @!P3 IMAD.IADD R5, R5, 0x1, -R0 ;  /* 0x000000010505b824 */ /* 0x000fd000078e0a00 */
[----:B------:R-:W-:Y:S01]  /*ab10*/  @!P4 IMAD.IADD R6, R6, 0x1, -R0 ;  /* 0x000000010606c824 */ /* 0x000fe200078e0a00 */
[----:B------:R-:W-:Y:S01]  /*ab20*/  ISETP.GT.U32.AND P4, PT, R0, R5, PT ;  /* 0x000000050000720c */ /* 0x000fe20003f84070 */
[----:B------:R-:W-:-:S12]  /*ab30*/  IMAD.HI.U32 R12, R21, R2, RZ ;  /* 0x00000002150c7227 */ /* 0x000fd800078e00ff */
[----:B------:R-:W-:Y:S01]  /*ab40*/  @!P4 IMAD.IADD R5, R5, 0x1, -R0 ;  /* 0x000000010505c824 */ /* 0x000fe200078e0a00 */
[----:B------:R-:W-:Y:S01]  /*ab50*/  ISETP.GT.U32.AND P4, PT, R0, R10, PT ;  /* 0x0000000a0000720c */ /* 0x000fe20003f84070 */
[----:B------:R-:W-:-:S04]  /*ab60*/  IMAD.MOV R12, RZ, RZ, -R12 ;  /* 0x000000ffff0c7224 */ /* 0x000fc800078e0a0c */
[----:B------:R-:W-:Y:S01]  /*ab70*/  IMAD R2, R0, R12, R2 ;  /* 0x0000000c00027224 */ /* 0x000fe200078e0202 */
[----:B------:R-:W-:Y:S02]  /*ab80*/  IABS R12, R29 ;  /* 0x0000001d000c7213 */ /* 0x000fe40000000000 */
[----:B------:R-:W2:Y:S05]  /*ab90*/  LDL.LU R29, [R1+0x3c0] ;  /* 0x0003c000011d7983 */ /* 0x000eaa0000300800 */
[----:B------:R-:W-:Y:S01]  /*aba0*/  @!P4 IMAD.IADD R10, R10, 0x1, -R0 ;  /* 0x000000010a0ac824 */ /* 0x000fe200078e0a00 */
[----:B----4-:R-:W-:Y:S02]  /*abb0*/  ISETP.GE.AND P4, PT, R8, RZ, PT ;  /* 0x000000ff0800720c */ /* 0x010fe40003f86270 */
[----:B------:R-:W4:Y:S01]  /*abc0*/  LDL.LU R8, [R1+0x2108] ;  /* 0x0021080001087983 */ /* 0x000f220000300800 */
[----:B------:R-:W-:-:S02]  /*abd0*/  ISETP.GT.U32.AND P3, PT, R0, R7, PT ;  /* 0x000000070000720c */ /* 0x000fc40003f64070 */
[----:B------:R-:W-:Y:S02]  /*abe0*/  ISETP.GT.U32.AND P0, PT, R0, R6, PT ;  /* 0x000000060000720c */ /* 0x000fe40003f04070 */
[----:B---3--:R-:W-:-:S09]  /*abf0*/  IABS R9, R14 ;  /* 0x0000000e00097213 */ /* 0x008fd20000000000 */
[--C-:B------:R-:W-:Y:S02]  /*ac00*/  @!P3 IMAD.IADD R7, R7, 0x1, -R0.reuse ;  /* 0x000000010707b824 */ /* 0x100fe400078e0a00 */
[----:B------:R-:W-:Y:S01]  /*ac10*/  @!P0 IMAD.IADD R6, R6, 0x1, -R0 ;  /* 0x0000000106068824 */ /* 0x000fe200078e0a00 */
[C---:B------:R-:W-:Y:S02]  /*ac20*/  ISETP.GT.U32.AND P0, PT, R0.reuse, R2, PT ;  /* 0x000000020000720c */ /* 0x040fe40003f04070 */
[C---:B------:R-:W-:Y:S01]  /*ac30*/  ISETP.GT.U32.AND P3, PT, R0.reuse, R7, PT ;  /* 0x000000070000720c */ /* 0x040fe20003f64070 */
[----:B------:R-:W-:Y:S01]  /*ac40*/  IMAD.HI.U32 R14, R21, R9, RZ ;  /* 0x00000009150e7227 */ /* 0x000fe200078e00ff */
[----:B------:R-:W-:Y:S02]  /*ac50*/  ISETP.GT.U32.AND P1, PT, R0, R4, PT ;  /* 0x000000040000720c */ /* 0x000fe40003f24070 */
[----:B--2---:R-:W-:Y:S01]  /*ac60*/  IABS R15, R15 ;  /* 0x0000000f000f7213 */ /* 0x004fe20000000000 */
[----:B------:R-:W-:-:S04]  /*ac70*/  IMAD.MOV R14, RZ, RZ, -R14 ;  /* 0x000000ffff0e7224 */ /* 0x000fc800078e0a0e */
[----:B------:R-:W-:Y:S02]  /*ac80*/  IMAD R9, R0, R14, R9 ;  /* 0x0000000e00097224 */ /* 0x000fe400078e0209 */
[----:B------:R-:W-:-:S04]  /*ac90*/  IMAD.HI.U32 R14, R21, R15, RZ ;  /* 0x0000000f150e7227 */ /* 0x000fc800078e00ff */
[----:B------:R-:W-:Y:S01]  /*aca0*/  @!P3 IMAD.IADD R7, R7, 0x1, -R0 ;  /* 0x000000010707b824 */ /* 0x000fe200078e0a00 */
[----:B------:R-:W-:Y:S01]  /*acb0*/  ISETP.GE.AND P3, PT, R17, RZ, PT ;  /* 0x000000ff1100720c */ /* 0x000fe20003f66270 */
[----:B------:R-:W-:-:S04]  /*acc0*/  IMAD.HI.U32 R17, R21, R12, RZ ;  /* 0x0000000c15117227 */ /* 0x000fc800078e00ff */
[----:B------:R-:W-:Y:S02]  /*acd0*/  @!P0 IMAD.IADD R2, R2, 0x1, -R0 ;  /* 0x0000000102028824 */ /* 0x000fe400078e0a00 */
[----:B------:R-:W-:Y:S02]  /*ace0*/  IMAD.MOV R14, RZ, RZ, -R14 ;  /* 0x000000ffff0e7224 */ /* 0x000fe400078e0a0e */
[----:B------:R-:W-:Y:S02]  /*acf0*/  IMAD.MOV R17, RZ, RZ, -R17 ;  /* 0x000000ffff117224 */ /* 0x000fe400078e0a11 */
[----:B------:R-:W-:Y:S01]  /*ad00*/  @!P1 IMAD.IADD R4, R4, 0x1, -R0 ;  /* 0x0000000104049824 */ /* 0x000fe200078e0a00 */
[----:B------:R-:W-:Y:S01]  /*ad10*/  ISETP.GE.AND P0, PT, R29, RZ, PT ;  /* 0x000000ff1d00720c */ /* 0x000fe20003f06270 */
[C---:B------:R-:W-:Y:S02]  /*ad20*/  IMAD R14, R0.reuse, R14, R15 ;  /* 0x0000000e000e7224 */ /* 0x040fe400078e020f */
[----:B------:R-:W2:Y:S01]  /*ad30*/  LDL.LU R15, [R1+0x3c4] ;  /* 0x0003c400010f7983 */ /* 0x000ea20000300800 */
[----:B------:R-:W-:-:S02]  /*ad40*/  IMAD R12, R0, R17, R12 ;  /* 0x00000011000c7224 */ /* 0x000fc400078e020c */
[----:B------:R-:W-:Y:S01]  /*ad50*/  @!P6 IMAD.MOV R4, RZ, RZ, -R4 ;  /* 0x000000ffff04e224 */ /* 0x000fe200078e0a04 */
[----:B------:R-:W3:Y:S01]  /*ad60*/  LDL.LU R17, [R1+0x3dc] ;  /* 0x0003dc0001117983 */ /* 0x000ee20000300800 */
[----:B----4-:R-:W-:Y:S02]  /*ad70*/  IMAD.MOV.U32 R29, RZ, RZ, R8 ;  /* 0x000000ffff1d7224 */ /* 0x010fe400078e0008 */
[----:B------:R-:W-:Y:S02]  /*ad80*/  IMAD.MOV.U32 R8, RZ, RZ, R5 ;  /* 0x000000ffff087224 */ /* 0x000fe400078e0005 */
[----:B------:R-:W-:Y:S02]  /*ad90*/  @!P5 IMAD.MOV R29, RZ, RZ, -R29 ;  /* 0x000000ffff1dd224 */ /* 0x000fe400078e0a1d */
[----:B------:R-:W-:-:S03]  /*ada0*/  @!P2 IMAD.MOV R8, RZ, RZ, -R8 ;  /* 0x000000ffff08a224 */ /* 0x000fc600078e0a08 */
[----:B------:R0:W-:Y:S04]  /*adb0*/  STL [R1+0x1b4], R29 ;  /* 0x0001b41d01007387 */ /* 0x0001e80000100800 */
[----:B0-----:R-:W4:Y:S04]  /*adc0*/  LDL.LU R29, [R1+0x2104] ;  /* 0x00210400011d7983 */ /* 0x001f280000300800 */
[----:B------:R-:W3:Y:S04]  /*add0*/  LDL.LU R5, [R1+0x3c8] ;  /* 0x0003c80001057983 */ /* 0x000ee80000300800 */
[----:B------:R-:W-:Y:S04]  /*ade0*/  STL [R1+0x1b0], R4 ;  /* 0x0001b00401007387 */ /* 0x000fe80000100800 */
[----:B------:R0:W-:Y:S04]  /*adf0*/  STL [R1+0x1ac], R8 ;  /* 0x0001ac0801007387 */ /* 0x0001e80000100800 */
[----:B0-----:R-:W3:Y:S01]  /*ae00*/  LDL.LU R8, [R1+0x3cc] ;  /* 0x0003cc0001087983 */ /* 0x001ee20000300800 */
[----:B------:R-:W-:-:S03]  /*ae10*/  ISETP.GT.U32.AND P1, PT, R0, R13, PT ;  /* 0x0000000d0000720c */ /* 0x000fc60003f24070 */
[----:B------:R-:W4:Y:S10]  /*ae20*/  LDL.LU R4, [R1+0x3d0] ;  /* 0x0003d00001047983 */ /* 0x000f340000300800 */
[----:B------:R-:W-:Y:S01]  /*ae30*/  @!P1 IMAD.IADD R13, R13, 0x1, -R0 ;  /* 0x000000010d0d9824 */ /* 0x000fe200078e0a00 */
[----:B------:R-:W-:Y:S01]  /*ae40*/  ISETP.GT.U32.AND P1, PT, R0, R9, PT ;  /* 0x000000090000720c */ /* 0x000fe20003f24070 */
[----:B------:R-:W-:-:S12]  /*ae50*/  @!P3 IMAD.MOV R6, RZ, RZ, -R6 ;  /* 0x000000ffff06b224 */ /* 0x000fd800078e0a06 */
[----:B------:R-:W-:Y:S01]  /*ae60*/  @!P1 IMAD.IADD R9, R9, 0x1, -R0 ;  /* 0x0000000109099824 */ /* 0x000fe200078e0a00 */
[----:B------:R-:W-:-:S04]  /*ae70*/  ISETP.GT.U32.AND P1, PT, R0, R13, PT ;  /* 0x0000000d0000720c */ /* 0x000fc80003f24070 */
[----:B------:R-:W-:Y:S01]  /*ae80*/  ISETP.GT.U32.AND P6, PT, R0, R9, PT ;  /* 0x000000090000720c */ /* 0x000fe20003fc4070 */
[----:B------:R-:W-:Y:S01]  /*ae90*/  @!P4 IMAD.MOV R7, RZ, RZ, -R7 ;  /* 0x000000ffff07c224 */ /* 0x000fe200078e0a07 */
[----:B------:R-:W-:Y:S04]  /*aea0*/  STL [R1+0x1a8], R6 ;  /* 0x0001a80601007387 */ /* 0x000fe80000100800 */
[----:B------:R-:W-:Y:S03]  /*aeb0*/  STL [R1+0x1a4], R7 ;  /* 0x0001a40701007387 */ /* 0x000fe60000100800 */
[----:B------:R-:W-:Y:S01]  /*aec0*/  @!P1 IMAD.IADD R13, R13, 0x1, -R0 ;  /* 0x000000010d0d9824 */ /* 0x000fe200078e0a00 */
[----:B--2---:R-:W-:-:S02]  /*aed0*/  ISETP.GE.AND P1, PT, R15, RZ, PT ;  /* 0x000000ff0f00720c */ /* 0x004fc40003f26270 */
[----:B------:R-:W2:Y:S01]  /*aee0*/  LDL.LU R15, [R1+0x3e0] ;  /* 0x0003e000010f7983 */ /* 0x000ea20000300800 */
[----:B------:R-:W-:Y:S01]  /*aef0*/  @!P6 IMAD.IADD R9, R9, 0x1, -R0 ;  /* 0x000000010909e824 */ /* 0x000fe200078e0a00 */
[----:B---3--:R-:W-:Y:S02]  /*af00*/  ISETP.GE.AND P6, PT, R8, RZ, PT ;  /* 0x000000ff0800720c */ /* 0x008fe40003fc6270 */
[----:B------:R-:W3:Y:S01]  /*af10*/  LDL.LU R8, [R1+0x3d8] ;  /* 0x0003d80001087983 */ /* 0x000ee20000300800 */
[C---:B------:R-:W-:Y:S02]  /*af20*/  ISETP.GT.U32.AND P5, PT, R0.reuse, R10, PT ;  /* 0x0000000a0000720c */ /* 0x040fe40003fa4070 */
[C---:B------:R-:W-:Y:S02]  /*af30*/  ISETP.GT.U32.AND P2, PT, R0.reuse, R2, PT ;  /* 0x000000020000720c */ /* 0x040fe40003f44070 */
[C---:B------:R-:W-:Y:S02]  /*af40*/  ISETP.GT.U32.AND P3, PT, R0.reuse, R14, PT ;  /* 0x0000000e0000720c */ /* 0x040fe40003f64070 */
[----:B------:R-:W-:-:S07]  /*af50*/  ISETP.GT.U32.AND P4, PT, R0, R12, PT ;  /* 0x0000000c0000720c */ /* 0x000fce0003f84070 */
[--C-:B------:R-:W-:Y:S02]  /*af60*/  @!P5 IMAD.IADD R10, R10, 0x1, -R0.reuse ;  /* 0x000000010a0ad824 */ /* 0x100fe400078e0a00 */
[--C-:B------:R-:W-:Y:S01]  /*af70*/  @!P2 IMAD.IADD R2, R2, 0x1, -R0.reuse ;  /* 0x000000010202a824 */ /* 0x100fe200078e0a00 */
[----:B------:R-:W-:Y:S01]  /*af80*/  ISETP.GE.AND P2, PT, R5, RZ, PT ;  /* 0x000000ff0500720c */ /* 0x000fe20003f46270 */
[--C-:B------:R-:W-:Y:S01]  /*af90*/  @!P3 IMAD.IADD R14, R14, 0x1, -R0.reuse ;  /* 0x000000010e0eb824 */ /* 0x100fe200078e0a00 */
[----:B----4-:R-:W-:Y:S01]  /*afa0*/  ISETP.GE.AND P3, PT, R4, RZ, PT ;  /* 0x000000ff0400720c */ /* 0x010fe20003f66270 */
[----:B------:R-:W-:Y:S02]  /*afb0*/  IMAD.MOV.U32 R5, RZ, RZ, R13 ;  /* 0x000000ffff057224 */ /* 0x000fe400078e000d */
[----:B------:R-:W-:Y:S02]  /*afc0*/  @!P4 IMAD.IADD R12, R12, 0x1, -R0 ;  /* 0x000000010c0cc824 */ /* 0x000fe400078e0a00 */
[----:B------:R-:W-:-:S02]  /*afd0*/  IMAD.MOV.U32 R4, RZ, RZ, R10 ;  /* 0x000000ffff047224 */ /* 0x000fc400078e000a */
[----:B------:R-:W-:Y:S01]  /*afe0*/  @!P0 IMAD.MOV R5, RZ, RZ, -R5 ;  /* 0x000000ffff058224 */ /* 0x000fe200078e0a05 */
[----:B------:R-:W-:Y:S01]  /*aff0*/  ISETP.GE.AND P4, PT, R29, RZ, PT ;  /* 0x000000ff1d00720c */ /* 0x000fe20003f86270 */
[----:B------:R-:W-:Y:S01]  /*b000*/  @!P1 IMAD.MOV R4, RZ, RZ, -R4 ;  /* 0x000000ffff049224 */ /* 0x000fe200078e0a04 */
[C---:B------:R-:W-:Y:S02]  /*b010*/  ISETP.GT.U32.AND P0, PT, R0.reuse, R14, PT ;  /* 0x0000000e0000720c */ /* 0x040fe40003f04070 */
[----:B------:R-:W-:Y:S02]  /*b020*/  ISETP.GT.U32.AND P1, PT, R0, R12, PT ;  /* 0x0000000c0000720c */ /* 0x000fe40003f24070 */
[----:B------:R-:W-:Y:S02]  /*b030*/  MOV R29, R28 ;  /* 0x0000001c001d7202 */ /* 0x000fe40000000f00 */
[----:B------:R-:W4:Y:S01]  /*b040*/  LDL.LU R28, [R1+0x3e4] ;  /* 0x0003e400011c7983 */ /* 0x000f220000300800 */
[----:B------:R-:W-:-:S03]  /*b050*/  IMAD.HI.U32 R16, R21, R11, RZ ;  /* 0x0000000b15107227 */ /* 0x000fc600078e00ff */
[----:B------:R-:W-:Y:S04]  /*b060*/  STL [R1+0x1a0], R5 ;  /* 0x0001a00501007387 */ /* 0x000fe80000100800 */
[----:B------:R0:W-:Y:S01]  /*b070*/  STL [R1+0x19c], R4 ;  /* 0x00019c0401007387 */ /* 0x0001e20000100800 */
[----:B------:R-:W-:Y:S02]  /*b080*/  @!P2 IMAD.MOV R2, RZ, RZ, -R2 ;  /* 0x000000ffff02a224 */ /* 0x000fe400078e0a02 */
[----:B------:R-:W-:Y:S02]  /*b090*/  IMAD.MOV R16, RZ, RZ, -R16 ;  /* 0x000000ffff107224 */ /* 0x000fe400078e0a10 */
[----:B0-----:R-:W-:-:S04]  /*b0a0*/  IMAD.MOV.U32 R4, RZ, RZ, R9 ;  /* 0x000000ffff047224 */ /* 0x001fc800078e0009 */
[----:B------:R-:W-:Y:S01]  /*b0b0*/  @!P6 IMAD.MOV R4, RZ, RZ, -R4 ;  /* 0x000000ffff04e224 */ /* 0x000fe200078e0a04 */
[----:B--2---:R-:W-:Y:S01]  /*b0c0*/  IABS R5, R15 ;  /* 0x0000000f00057213 */ /* 0x004fe20000000000 */
[----:B------:R-:W-:Y:S01]  /*b0d0*/  IMAD R16, R0, R16, R11 ;  /* 0x0000001000107224 */ /* 0x000fe200078e020b */
[----:B------:R-:W-:Y:S01]  /*b0e0*/  IABS R11, R17 ;  /* 0x00000011000b7213 */ /* 0x000fe20000000000 */
[--C-:B------:R-:W-:Y:S01]  /*b0f0*/  @!P0 IMAD.IADD R14, R14, 0x1, -R0.reuse ;  /* 0x000000010e0e8824 */ /* 0x100fe200078e0a00 */
[----:B------:R-:W-:Y:S01]  /*b100*/  ISETP.GE.AND P0, PT, R17, RZ, PT ;  /* 0x000000ff1100720c */ /* 0x000fe20003f06270 */
[----:B------:R-:W-:Y:S01]  /*b110*/  @!P1 IMAD.IADD R12, R12, 0x1, -R0 ;  /* 0x000000010c0c9824 */ /* 0x000fe200078e0a00 */
[----:B------:R-:W-:Y:S01]  /*b120*/  ISETP.GE.AND P1, PT, R15, RZ, PT ;  /* 0x000000ff0f00720c */ /* 0x000fe20003f26270 */
[----:B------:R-:W-:Y:S01]  /*b130*/  IMAD.MOV.U32 R15, RZ, RZ, R29 ;  /* 0x000000ffff0f7224 */ /* 0x000fe200078e001d */
[----:B---3--:R-:W-:Y:S02]  /*b140*/  ISETP.GE.AND P2, PT, R8, RZ, PT ;  /* 0x000000ff0800720c */ /* 0x008fe40003f46270 */
[----:B------:R-:W2:Y:S04]  /*b150*/  LDL.LU R8, [R1+0x3e8] ;  /* 0x0003e80001087983 */ /* 0x000ea80000300800 */
[----:B------:R0:W-:Y:S04]  /*b160*/  STL [R1+0x198], R2 ;  /* 0x0001980201007387 */ /* 0x0001e80000100800 */
[----:B------:R4:W-:Y:S04]  /*b170*/  STL [R1+0x188], R4 ;  /* 0x0001880401007387 */ /* 0x0009e80000100800 */
[----:B------:R-:W3:Y:S04]  /*b180*/  LDL.LU R17, [R1+0x3ec] ;  /* 0x0003ec0001117983 */ /* 0x000ee80000300800 */
[----:B------:R-:W3:Y:S01]  /*b190*/  LDL.LU R29, [R1+0x3f0] ;  /* 0x0003f000011d7983 */ /* 0x000ee20000300800 */
[----:B------:R-:W-:Y:S01]  /*b1a0*/  ISETP.GT.U32.AND P5, PT, R0, R16, PT ;  /* 0x000000100000720c */ /* 0x000fe20003fa4070 */
[----:B------:R-:W-:-:S04]  /*b1b0*/  IMAD.HI.U32 R6, R21, R11, RZ ;  /* 0x0000000b15067227 */ /* 0x000fc800078e00ff */
[----:B------:R-:W-:-:S04]  /*b1c0*/  IMAD.MOV R6, RZ, RZ, -R6 ;  /* 0x000000ffff067224 */ /* 0x000fc800078e0a06 */
[----:B------:R-:W-:-:S04]  /*b1d0*/  IMAD R6, R0, R6, R11 ;  /* 0x0000000600067224 */ /* 0x000fc800078e020b */
[----:B------:R-:W-:Y:S01]  /*b1e0*/  @!P5 IMAD.IADD R16, R16, 0x1, -R0 ;  /* 0x000000011010d824 */ /* 0x000fe200078e0a00 */
[----:B------:R-:W-:Y:S01]  /*b1f0*/  ISETP.GT.U32.AND P6, PT, R0, R6, PT ;  /* 0x000000060000720c */ /* 0x000fe20003fc4070 */
[----:B0-----:R-:W-:-:S03]  /*b200*/  IMAD.HI.U32 R2, R21, R5, RZ ;  /* 0x0000000515027227 */ /* 0x001fc600078e00ff */
[C---:B------:R-:W-:Y:S01]  /*b210*/  ISETP.GT.U32.AND P5, PT, R0.reuse, R16, PT ;  /* 0x000000100000720c */ /* 0x040fe20003fa4070 */
[----:B------:R-:W-:Y:S02]  /*b220*/  IMAD.MOV R2, RZ, RZ, -R2 ;  /* 0x000000ffff027224 */ /* 0x000fe400078e0a02 */
[----:B------:R-:W-:Y:S02]  /*b230*/  IMAD.MOV.U32 R10, RZ, RZ, R12 ;  /* 0x000000ffff0a7224 */ /* 0x000fe400078e000c */
[----:B------:R-:W-:Y:S02]  /*b240*/  IMAD R5, R0, R2, R5 ;  /* 0x0000000200057224 */ /* 0x000fe400078e0205 */
[----:B------:R-:W-:Y:S02]  /*b250*/  @!P4 IMAD.MOV R10, RZ, RZ, -R10 ;  /* 0x000000ffff0ac224 */ /* 0x000fe400078e0a0a */
[----:B------:R-:W-:Y:S01]  /*b260*/  @!P6 IMAD.IADD R6, R6, 0x1, -R0 ;  /* 0x000000010606e824 */ /* 0x000fe200078e0a00 */
[----:B------:R-:W-:Y:S01]  /*b270*/  ISETP.GT.U32.AND P4, PT, R0, R5, PT ;  /* 0x000000050000720c */ /* 0x000fe20003f84070 */
[----:B------:R-:W-:-:S02]  /*b280*/  IMAD.MOV.U32 R11, RZ, RZ, R14 ;  /* 0x000000ffff0b7224 */ /* 0x000fc400078e000e */
[----:B------:R-:W-:Y:S01]  /*b290*/  @!P5 IMAD.IADD R16, R16, 0x1, -R0 ;  /* 0x000000011010d824 */ /* 0x000fe200078e0a00 */
[----:B------:R-:W-:Y:S01]  /*b2a0*/  ISETP.GT.U32.AND P6, PT, R0, R6, PT ;  /* 0x000000060000720c */ /* 0x000fe20003fc4070 */
[----:B------:R-:W-:Y:S02]  /*b2b0*/  @!P3 IMAD.MOV R11, RZ, RZ, -R11 ;  /* 0x000000ffff0bb224 */ /* 0x000fe400078e0a0b */
[----:B------:R-:W-:Y:S01]  /*b2c0*/  IMAD.MOV.U32 R7, RZ, RZ, R16 ;  /* 0x000000ffff077224 */ /* 0x000fe200078e0010 */
[----:B----4-:R-:W-:-:S03]  /*b2d0*/  IABS R4, R28 ;  /* 0x0000001c00047213 */ /* 0x010fc60000000000 */
[----:B------:R-:W-:Y:S01]  /*b2e0*/  @!P2 IMAD.MOV R7, RZ, RZ, -R7 ;  /* 0x000000ffff07a224 */ /* 0x000fe200078e0a07 */
[----:B------:R-:W-:Y:S01]  /*b2f0*/  ISETP.GE.AND P5, PT, R28, RZ, PT ;  /* 0x000000ff1c00720c */ /* 0x000fe20003fa6270 */
[----:B------:R0:W-:Y:S01]  /*b300*/  STL [R1+0x20ec], R11 ;  /* 0x0020ec0b01007387 */ /* 0x0001e20000100800 */
[----:B------:R-:W-:-:S03]  /*b310*/  @!P4 IMAD.IADD R5, R5, 0x1, -R0 ;  /* 0x000000010505c824 */ /* 0x000fc600078e0a00 */
[----:B------:R-:W4:Y:S01]  /*b320*/  LDL.LU R28, [R1+0x4f4] ;  /* 0x0004f400011c7983 */ /* 0x000f220000300800 */
[----:B------:R-:W-:-:S03]  /*b330*/  @!P6 IMAD.IADD R6, R6, 0x1, -R0 ;  /* 0x000000010606e824 */ /* 0x000fc600078e0a00 */
[----:B------:R-:W-:Y:S04]  /*b340*/  STL [R1+0x180], R10 ;  /* 0x0001800a01007387 */ /* 0x000fe80000100800 */
[----:B------:R3:W-:Y:S01]  /*b350*/  STL [R1+0x184], R7 ;  /* 0x0001840701007387 */ /* 0x0007e20000100800 */
[----:B------:R-:W-:Y:S01]  /*b360*/  ISETP.GT.U32.AND P4, PT, R0, R5, PT ;  /* 0x000000050000720c */ /* 0x000fe20003f84070 */
[----:B0-----:R-:W-:Y:S02]  /*b370*/  IMAD.MOV.U32 R11, RZ, RZ, R6 ;  /* 0x000000ffff0b7224 */ /* 0x001fe400078e0006 */
[----:B------:R-:W4:Y:S02]  /*b380*/  LDL R13, [R1+0x4fc] ;  /* 0x0004fc00010d7983 */ /* 0x000f240000100800 */
[----:B------:R-:W-:-:S08]  /*b390*/  @!P0 IMAD.MOV R11, RZ, RZ, -R11 ;  /* 0x000000ffff0b8224 */ /* 0x000fd000078e0a0b */
[----:B------:R-:W-:-:S04]  /*b3a0*/  @!P4 IMAD.IADD R5, R5, 0x1, -R0 ;  /* 0x000000010505c824 */ /* 0x000fc800078e0a00 */
[----:B------:R-:W-:-:S04]  /*b3b0*/  IMAD.MOV.U32 R16, RZ, RZ, R5 ;  /* 0x000000ffff107224 */ /* 0x000fc800078e0005 */
[----:B------:R-:W-:Y:S01]  /*b3c0*/  @!P1 IMAD.MOV R16, RZ, RZ, -R16 ;  /* 0x000000ffff109224 */ /* 0x000fe200078e0a10 */
[----:B--2---:R-:W-:-:S05]  /*b3d0*/  IABS R2, R8 ;  /* 0x0000000800027213 */ /* 0x004fca0000000000 */
[----:B------:R-:W-:Y:S01]  /*b3e0*/  IMAD.HI.U32 R12, R21, R2, RZ ;  /* 0x00000002150c7227 */ /* 0x000fe200078e00ff */
[----:B---3--:R-:W-:-:S05]  /*b3f0*/  IABS R7, R29 ;  /* 0x0000001d00077213 */ /* 0x008fca0000000000 */
[----:B------:R-:W-:-:S04]  /*b400*/  IMAD.HI.U32 R10, R21, R7, RZ ;  /* 0x00000007150a7227 */ /* 0x000fc800078e00ff */
[----:B------:R-:W-:Y:S02]  /*b410*/  IMAD.MOV R6, RZ, RZ, -R10 ;  /* 0x000000ffff067224 */ /* 0x000fe400078e0a0a */
[----:B------:R-:W-:Y:S01]  /*b420*/  IMAD.MOV R12, RZ, RZ, -R12 ;  /* 0x000000ffff0c7224 */ /* 0x000fe200078e0a0c */
[----:B------:R-:W2:Y:S01]  /*b430*/  LDL.LU R10, [R1+0x3f4] ;  /* 0x0003f400010a7983 */ /* 0x000ea20000300800 */
[----:B------:R-:W-:-:S03]  /*b440*/  ISETP.GE.AND P0, PT, R29, RZ, PT ;  /* 0x000000ff1d00720c */ /* 0x000fc60003f06270 */
[----:B------:R0:W-:Y:S01]  /*b450*/  STL [R1+0x190], R11 ;  /* 0x0001900b01007387 */ /* 0x0001e20000100800 */
[----:B------:R-:W-:Y:S01]  /*b460*/  IMAD R2, R0, R12, R2 ;  /* 0x0000000c00027224 */ /* 0x000fe200078e0202 */
[----:B------:R-:W-:Y:S02]  /*b470*/  ISETP.GE.AND P3, PT, R8, RZ, PT ;  /* 0x000000ff0800720c */ /* 0x000fe40003f66270 */
[----:B0-----:R-:W3:Y:S04]  /*b480*/  LDL.LU R11, [R1+0x504] ;  /* 0x00050400010b7983 */ /* 0x001ee80000300800 */
[----:B------:R-:W3:Y:S04]  /*b490*/  LDL.LU R29, [R1+0x508] ;  /* 0x00050800011d7983 */ /* 0x000ee80000300800 */
[----:B------:R-:W3:Y:S01]  /*b4a0*/  LDL R12, [R1+0x500] ;  /* 0x00050000010c7983 */ /* 0x000ee20000100800 */
[----:B------:R-:W-:-:S02]  /*b4b0*/  ISETP.GE.AND P2, PT, R17, RZ, PT ;  /* 0x000000ff1100720c */ /* 0x000fc40003f46270 */
[----:B------:R-:W-:Y:S01]  /*b4c0*/  IABS R8, R17 ;  /* 0x0000001100087213 */ /* 0x000fe20000000000 */
[----:B------:R-:W-:Y:S01]  /*b4d0*/  IMAD.MOV.U32 R17, RZ, RZ, R15 ;  /* 0x000000ffff117224 */ /* 0x000fe200078e000f */
[----:B------:R0:W-:Y:S04]  /*b4e0*/  STL [R1+0x194], R16 ;  /* 0x0001941001007387 */ /* 0x0001e80000100800 */
[----:B0-----:R-:W-:Y:S02]  /*b4f0*/  MOV R16, R17 ;  /* 0x0000001100107202 */ /* 0x001fe40000000f00 */
[----:B------:R-:W3:Y:S01]  /*b500*/  LDL.LU R17, [R1+0x510] ;  /* 0x0005100001117983 */ /* 0x000ee20000300800 */
[----:B------:R-:W-:-:S04]  /*b510*/  IMAD.HI.U32 R9, R21, R4, RZ ;  /* 0x0000000415097227 */ /* 0x000fc800078e00ff */
[----:B------:R-:W-:-:S04]  /*b520*/  IMAD.MOV R9, RZ, RZ, -R9 ;  /* 0x000000ffff097224 */ /* 0x000fc800078e0a09 */
[----:B------:R-:W-:-:S05]  /*b530*/  IMAD R4, R0, R9, R4 ;  /* 0x0000000900047224 */ /* 0x000fca00078e0204 */
[----:B------:R-:W-:Y:S01]  /*b540*/  ISETP.GT.U32.AND P6, PT, R0, R4, PT ;  /* 0x000000040000720c */ /* 0x000fe20003fc4070 */
[----:B------:R-:W-:-:S12]  /*b550*/  IMAD.HI.U32 R9, R21, R8, RZ ;  /* 0x0000000815097227 */ /* 0x000fd800078e00ff */
[----:B------:R-:W-:-:S05]  /*b560*/  @!P6 IMAD.IADD R4, R4, 0x1, -R0 ;  /* 0x000000010404e824 */ /* 0x000fca00078e0a00 */
[C---:B------:R-:W-:Y:S01]  /*b570*/  ISETP.GT.U32.AND P6, PT, R0.reuse, R4, PT ;  /* 0x000000040000720c */ /* 0x040fe20003fc4070 */
[----:B------:R-:W-:Y:S02]  /*b580*/  IMAD.MOV R9, RZ, RZ, -R9 ;  /* 0x000000ffff097224 */ /* 0x000fe400078e0a09 */
[C---:B------:R-:W-:Y:S01]  /*b590*/  IMAD R7, R0.reuse, R6, R7 ;  /* 0x0000000600077224 */ /* 0x040fe200078e0207 */
[C---:B------:R-:W-:Y:S01]  /*b5a0*/  ISETP.GT.U32.AND P4, PT, R0.reuse, R2, PT ;  /* 0x000000020000720c */ /* 0x040fe20003f84070 */
[----:B------:R-:W-:Y:S01]  /*b5b0*/  IMAD R8, R0, R9, R8 ;  /* 0x0000000900087224 */ /* 0x000fe200078e0208 */
[----:B----4-:R-:W-:Y:S01]  /*b5c0*/  IABS R14, R28 ;  /* 0x0000001c000e7213 */ /* 0x010fe20000000000 */
[----:B------:R-:W4:Y:S06]  /*b5d0*/  LDL R9, [R1+0x50c] ;  /* 0x00050c0001097983 */ /* 0x000f2c0000100800 */
[----:B------:R-:W-:Y:S01]  /*b5e0*/  @!P6 IMAD.IADD R4, R4, 0x1, -R0 ;  /* 0x000000010404e824 */ /* 0x000fe200078e0a00 */
[----:B------:R-:W-:-:S02]  /*b5f0*/  ISETP.GT.U32.AND P6, PT, R0, R7, PT ;  /* 0x000000070000720c */ /* 0x000fc40003fc4070 */
[----:B------:R-:W-:Y:S01]  /*b600*/  ISETP.GT.U32.AND P1, PT, R0, R8, PT ;  /* 0x000000080000720c */ /* 0x000fe20003f24070 */
[----:B------:R-:W-:Y:S01]  /*b610*/  IMAD.HI.U32 R5, R21, R14, RZ ;  /* 0x0000000e15057227 */ /* 0x000fe200078e00ff */
[----:B------:R-:W-:-:S03]  /*b620*/  IABS R13, R13 ;  /* 0x0000000d000d7213 */ /* 0x000fc60000000000 */
[----:B------:R-:W-:Y:S02]  /*b630*/  @!P4 IMAD.IADD R2, R2, 0x1, -R0 ;  /* 0x000000010202c824 */ /* 0x000fe400078e0a00 */
[----:B------:R-:W-:-:S04]  /*b640*/  IMAD.MOV R5, RZ, RZ, -R5 ;  /* 0x000000ffff057224 */ /* 0x000fc800078e0a05 */
[--C-:B------:R-:W-:Y:S02]  /*b650*/  @!P6 IMAD.IADD R7, R7, 0x1, -R0.reuse ;  /* 0x000000010707e824 */ /* 0x100fe400078e0a00 */
[----:B------:R-:W-:Y:S01]  /*b660*/  @!P1 IMAD.IADD R8, R8, 0x1, -R0 ;  /* 0x0000000108089824 */ /* 0x000fe200078e0a00 */
[C---:B------:R-:W-:Y:S01]  /*b670*/  ISETP.GT.U32.AND P1, PT, R0.reuse, R2, PT ;  /* 0x000000020000720c */ /* 0x040fe20003f24070 */
[----:B------:R-:W-:Y:S02]  /*b680*/  IMAD R14, R0, R5, R14 ;  /* 0x00000005000e7224 */ /* 0x000fe400078e020e */
[----:B------:R-:W-:-:S04]  /*b690*/  IMAD.HI.U32 R5, R21, R13, RZ ;  /* 0x0000000d15057227 */ /* 0x000fc800078e00ff */
[----:B------:R-:W-:Y:S01]  /*b6a0*/  IMAD.MOV R5, RZ, RZ, -R5 ;  /* 0x000000ffff057224 */ /* 0x000fe200078e0a05 */
[----:B------:R-:W-:-:S03]  /*b6b0*/  ISETP.GT.U32.AND P6, PT, R0, R8, PT ;  /* 0x000000080000720c */ /* 0x000fc60003fc4070 */
[----:B------:R-:W-:Y:S02]  /*b6c0*/  IMAD R13, R0, R5, R13 ;  /* 0x00000005000d7224 */ /* 0x000fe400078e020d */
[----:B------:R-:W-:-:S08]  /*b6d0*/  @!P1 IMAD.IADD R2, R2, 0x1, -R0 ;  /* 0x0000000102029824 */ /* 0x000fd000078e0a00 */
[----:B------:R-:W-:Y:S01]  /*b6e0*/  @!P6 IMAD.IADD R8, R8, 0x1, -R0 ;  /* 0x000000010808e824 */ /* 0x000fe200078e0a00 */
[----:B--2---:R-:W-:Y:S02]  /*b6f0*/  IABS R15, R10 ;  /* 0x0000000a000f7213 */ /* 0x004fe40000000000 */
[----:B------:R-:W-:Y:S01]  /*b700*/  ISETP.GE.AND P4, PT, R10, RZ, PT ;  /* 0x000000ff0a00720c */ /* 0x000fe20003f86270 */
[----:B------:R-:W-:-:S04]  /*b710*/  IMAD.MOV.U32 R10, RZ, RZ, R4 ;  /* 0x000000ffff0a7224 */ /* 0x000fc800078e0004 */
[----:B------:R-:W-:Y:S01]  /*b720*/  @!P5 IMAD.MOV R10, RZ, RZ, -R10 ;  /* 0x000000ffff0ad224 */ /* 0x000fe200078e0a0a */
[----:B------:R-:W-:Y:S01]  /*b730*/  ISETP.GT.U32.AND P5, PT, R0, R7, PT ;  /* 0x000000070000720c */ /* 0x000fe20003fa4070 */
[----:B------:R-:W-:-:S03]  /*b740*/  IMAD.HI.U32 R6, R21, R15, RZ ;  /* 0x0000000f15067227 */ /* 0x000fc600078e00ff */
[----:B------:R0:W-:Y:S01]  /*b750*/  STL [R1+0x18c], R10 ;  /* 0x00018c0a01007387 */ /* 0x0001e20000100800 */
[----:B---3--:R-:W-:-:S05]  /*b760*/  IABS R12, R12 ;  /* 0x0000000c000c7213 */ /* 0x008fca0000000000 */
[----:B------:R-:W-:Y:S01]  /*b770*/  IMAD.HI.U32 R4, R21, R12, RZ ;  /* 0x0000000c15047227 */ /* 0x000fe200078e00ff */
[----:B0-----:R-:W-:-:S03]  /*b780*/  IABS R10, R29 ;  /* 0x0000001d000a7213 */ /* 0x001fc60000000000 */
[----:B------:R-:W-:Y:S02]  /*b790*/  IMAD.MOV R4, RZ, RZ, -R4 ;  /* 0x000000ffff047224 */ /* 0x000fe400078e0a04 */
[----:B------:R-:W-:Y:S01]  /*b7a0*/  IMAD.MOV R6, RZ, RZ, -R6 ;  /* 0x000000ffff067224 */ /* 0x000fe200078e0a06 */
[----:B------:R0:W-:Y:S01]  /*b7b0*/  STL [R1+0x2100], R11 ;  /* 0x0021000b01007387 */ /* 0x0001e20000100800 */
[C---:B------:R-:W-:Y:S02]  /*b7c0*/  IMAD R12, R0.reuse, R4, R12 ;  /* 0x00000004000c7224 */ /* 0x040fe400078e020c */
[----:B------:R-:W-:Y:S01]  /*b7d0*/  @!P5 IMAD.IADD R7, R7, 0x1, -R0 ;  /* 0x000000010707d824 */ /* 0x000fe200078e0a00 */
[C---:B------:R-:W-:Y:S01]  /*b7e0*/  ISETP.GT.U32.AND P5, PT, R0.reuse, R13, PT ;  /* 0x0000000d0000720c */ /* 0x040fe20003fa4070 */
[----:B------:R-:W-:Y:S01]  /*b7f0*/  IMAD R15, R0, R6, R15 ;  /* 0x00000006000f7224 */ /* 0x000fe200078e020f */
[----:B------:R-:W-:Y:S01]  /*b800*/  IABS R4, R17 ;  /* 0x0000001100047213 */ /* 0x000fe20000000000 */
[----:B------:R1:W-:Y:S01]  /*b810*/  STL [R1+0x20f8], R17 ;  /* 0x0020f81101007387 */ /* 0x0003e20000100800 */
[----:B------:R-:W-:Y:S01]  /*b820*/  IABS R6, R11 ;  /* 0x0000000b00067213 */ /* 0x000fe20000000000 */
[----:B0-----:R-:W-:-:S02]  /*b830*/  IMAD.MOV.U32 R11, RZ, RZ, R2 ;  /* 0x000000ffff0b7224 */ /* 0x001fc400078e0002 */
[----:B-1----:R-:W-:Y:S02]  /*b840*/  IMAD.MOV.U32 R17, RZ, RZ, R16 ;  /* 0x000000ffff117224 */ /* 0x002fe400078e0010 */
[----:B------:R-:W-:-:S04]  /*b850*/  IMAD.HI.U32 R16, R21, R10, RZ ;  /* 0x0000000a15107227 */ /* 0x000fc800078e00ff */
[----:B------:R-:W-:Y:S02]  /*b860*/  IMAD.MOV R16, RZ, RZ, -R16 ;  /* 0x000000ffff107224 */ /* 0x000fe400078e0a10 */
[----:B------:R-:W-:Y:S02]  /*b870*/  @!P3 IMAD.MOV R11, RZ, RZ, -R11 ;  /* 0x000000ffff0bb224 */ /* 0x000fe400078e0a0b */
[----:B------:R-:W-:-:S03]  /*b880*/  IMAD R10, R0, R16, R10 ;  /* 0x00000010000a7224 */ /* 0x000fc600078e020a */
[----:B------:R0:W-:Y:S01]  /*b890*/  STL [R1+0x174], R11 ;  /* 0x0001740b01007387 */ /* 0x0001e20000100800 */
[----:B------:R-:W-:Y:S01]  /*b8a0*/  @!P5 IMAD.IADD R13, R13, 0x1, -R0 ;  /* 0x000000010d0dd824 */ /* 0x000fe200078e0a00 */
[----:B------:R-:W-:Y:S02]  /*b8b0*/  ISETP.GE.AND P5, PT, R28, RZ, PT ;  /* 0x000000ff1c00720c */ /* 0x000fe40003fa6270 */
[----:B------:R-:W2:Y:S01]  /*b8c0*/  LDL.LU R16, [R1+0x500] ;  /* 0x0005000001107983 */ /* 0x000ea20000300800 */
[----:B------:R-:W-:-:S03]  /*b8d0*/  IMAD.MOV.U32 R28, RZ, RZ, R3 ;  /* 0x000000ffff1c7224 */ /* 0x000fc600078e0003 */
[----:B------:R-:W3:Y:S01]  /*b8e0*/  LDL.LU R3, [R1+0x51c] ;  /* 0x00051c0001037983 */ /* 0x000ee20000300800 */
[----:B0-----:R-:W-:Y:S02]  /*b8f0*/  IMAD.MOV.U32 R11, RZ, RZ, R8 ;  /* 0x000000ffff0b7224 */ /* 0x001fe400078e0008 */
[----:B------:R-:W-:Y:S02]  /*b900*/  IMAD.MOV.U32 R8, RZ, RZ, R7 ;  /* 0x000000ffff087224 */ /* 0x000fe400078e0007 */
[----:B------:R-:W3:Y:S01]  /*b910*/  LDL.LU R7, [R1+0x518] ;  /* 0x0005180001077983 */ /* 0x000ee20000300800 */
[----:B------:R-:W-:-:S05]  /*b920*/  @!P2 IMAD.MOV R11, RZ, RZ, -R11 ;  /* 0x000000ffff0ba224 */ /* 0x000fca00078e0a0b */
[----:B------:R0:W-:Y:S04]  /*b930*/  STL [R1+0x178], R11 ;  /* 0x0001780b01007387 */ /* 0x0001e80000100800 */
[----:B0-----:R-:W3:Y:S01]  /*b940*/  LDL.LU R11, [R1+0x2100] ;  /* 0x00210000010b7983 */ /* 0x001ee20000300800 */
[----:B------:R-:W-:Y:S01]  /*b950*/  ISETP.GT.U32.AND P1, PT, R0, R15, PT ;  /* 0x0000000f0000720c */ /* 0x000fe20003f24070 */
[----:B------:R-:W-:-:S12]  /*b960*/  IMAD.HI.U32 R5, R21, R6, RZ ;  /* 0x0000000615057227 */ /* 0x000fd800078e00ff */
[----:B------:R-:W-:Y:S01]  /*b970*/  @!P1 IMAD.IADD R15, R15, 0x1, -R0 ;  /* 0x000000010f0f9824 */ /* 0x000fe200078e0a00 */
[C---:B------:R-:W-:Y:S01]  /*b980*/  ISETP.GT.U32.AND P1, PT, R0.reuse, R12, PT ;  /* 0x0000000c0000720c */ /* 0x040fe20003f24070 */
[----:B------:R-:W-:Y:S01]  /*b990*/  IMAD.MOV R5, RZ, RZ, -R5 ;  /* 0x000000ffff057224 */ /* 0x000fe200078e0a05 */
[----:B----4-:R-:W-:Y:S02]  /*b9a0*/  IABS R9, R9 ;  /* 0x0000000900097213 */ /* 0x010fe40000000000 */
[C---:B------:R-:W-:Y:S01]  /*b9b0*/  ISETP.GT.U32.AND P6, PT, R0.reuse, R14, PT ;  /* 0x0000000e0000720c */ /* 0x040fe20003fc4070 */
[C---:B------:R-:W-:Y:S02]  /*b9c0*/  IMAD R6, R0.reuse, R5, R6 ;  /* 0x0000000500067224 */ /* 0x040fe400078e0206 */
[----:B------:R-:W-:Y:S01]  /*b9d0*/  IMAD.HI.U32 R5, R21, R9, RZ ;  /* 0x0000000915057227 */ /* 0x000fe200078e00ff */
[----:B------:R-:W-:-:S05]  /*b9e0*/  ISETP.GT.U32.AND P2, PT, R0, R13, PT ;  /* 0x0000000d0000720c */ /* 0x000fca0003f44070 */
[----:B------:R-:W-:Y:S02]  /*b9f0*/  @!P1 IMAD.IADD R12, R12, 0x1, -R0 ;  /* 0x000000010c0c9824 */ /* 0x000fe400078e0a00 */
[----:B------:R-:W-:-:S03]  /*ba00*/  @!P0 IMAD.MOV R8, RZ, RZ, -R8 ;  /* 0x000000ffff088224 */ /* 0x000fc600078e0a08 */
[C---:B------:R-:W-:Y:S01]  /*ba10*/  ISETP.GT.U32.AND P0, PT, R0.reuse, R12, PT ;  /* 0x0000000c0000720c */ /* 0x040fe20003f04070 */
[----:B------:R-:W-:Y:S01]  /*ba20*/  IMAD.MOV R5, RZ, RZ, -R5 ;  /* 0x000000ffff057224 */ /* 0x000fe200078e0a05 */
[----:B------:R-:W-:Y:S01]  /*ba30*/  ISETP.GT.U32.AND P3, PT, R0, R15, PT ;  /* 0x0000000f0000720c */ /* 0x000fe20003f64070 */
[--C-:B------:R-:W-:Y:S02]  /*ba40*/  @!P6 IMAD.IADD R14, R14, 0x1, -R0.reuse ;  /* 0x000000010e0ee824 */ /* 0x100fe400078e0a00 */
[C---:B------:R-:W-:Y:S02]  /*ba50*/  IMAD R9, R0.reuse, R5, R9 ;  /* 0x0000000500097224 */ /* 0x040fe400078e0209 */
[----:B------:R-:W4:Y:S04]  /*ba60*/  LDL.LU R5, [R1+0x4fc] ;  /* 0x0004fc0001057983 */ /* 0x000f280000300800 */
[----:B------:R0:W-:Y:S01]  /*ba70*/  STL [R1+0x17c], R8 ;  /* 0x00017c0801007387 */ /* 0x0001e20000100800 */
[----:B------:R-:W-:Y:S01]  /*ba80*/  ISETP.GT.U32.AND P1, PT, R0, R14, PT ;  /* 0x0000000e0000720c */ /* 0x000fe20003f24070 */
[----:B------:R-:W-:-:S02]  /*ba90*/  @!P2 IMAD.IADD R13, R13, 0x1, -R0 ;  /* 0x000000010d0da824 */ /* 0x000fc400078e0a00 */
[--C-:B------:R-:W-:Y:S01]  /*baa0*/  @!P0 IMAD.IADD R12, R12, 0x1, -R0.reuse ;  /* 0x000000010c0c8824 */ /* 0x100fe200078e0a00 */
[----:B0-----:R-:W-:Y:S01]  /*bab0*/  IABS R8, R17 ;  /* 0x0000001100087213 */ /* 0x001fe20000000000 */
[----:B------:R-:W-:Y:S01]  /*bac0*/  @!P3 IMAD.IADD R15, R15, 0x1, -R0 ;  /* 0x000000010f0fb824 */ /* 0x000fe200078e0a00 */
[C---:B------:R-:W-:Y:S01]  /*bad0*/  ISETP.GT.U32.AND P2, PT, R0.reuse, R9, PT ;  /* 0x000000090000720c */ /* 0x040fe20003f44070 */
[----:B------:R3:W-:Y:S01]  /*bae0*/  STL [R1+0x20fc], R13 ;  /* 0x0020fc0d01007387 */ /* 0x0007e20000100800 */
[----:B------:R-:W-:-:S05]  /*baf0*/  ISETP.GT.U32.AND P3, PT, R0, R10, PT ;  /* 0x0000000a0000720c */ /* 0x000fca0003f64070 */
[----:B------:R-:W-:-:S06]  /*bb00*/  @!P1 IMAD.IADD R14, R14, 0x1, -R0 ;  /* 0x000000010e0e9824 */ /* 0x000fcc00078e0a00 */
[--C-:B------:R-:W-:Y:S01]  /*bb10*/  @!P2 IMAD.IADD R9, R9, 0x1, -R0.reuse ;  /* 0x000000010909a824 */ /* 0x100fe200078e0a00 */
[----:B------:R-:W-:Y:S01]  /*bb20*/  ISETP.GE.AND P2, PT, R29, RZ, PT ;  /* 0x000000ff1d00720c */ /* 0x000fe20003f46270 */
[----:B------:R-:W-:Y:S01]  /*bb30*/  @!P3 IMAD.IADD R10, R10, 0x1, -R0 ;  /* 0x000000010a0ab824 */ /* 0x000fe200078e0a00 */
[----:B------:R-:W4:Y:S01]  /*bb40*/  LDL.LU R29, [R1+0x520] ;  /* 0x00052000011d7983 */ /* 0x000f220000300800 */
[----:B--2---:R-:W-:Y:S01]  /*bb50*/  ISETP.GE.AND P0, PT, R16, RZ, PT ;  /* 0x000000ff1000720c */ /* 0x004fe20003f06270 */
[----:B------:R-:W-:-:S04]  /*bb60*/  IMAD.HI.U32 R16, R21, R8, RZ ;  /* 0x0000000815107227 */ /* 0x000fc800078e00ff */
[----:B------:R-:W-:Y:S01]  /*bb70*/  IMAD.MOV R16, RZ, RZ, -R16 ;  /* 0x000000ffff107224 */ /* 0x000fe200078e0a10 */
[----:B---3--:R-:W-:-:S03]  /*bb80*/  MOV R13, R7 ;  /* 0x00000007000d7202 */ /* 0x008fc60000000f00 */
[----:B------:R-:W-:Y:S01]  /*bb90*/  IMAD R8, R0, R16, R8 ;  /* 0x0000001000087224 */ /* 0x000fe200078e0208 */
[----:B------:R-:W-:Y:S01]  /*bba0*/  IABS R7, R13 ;  /* 0x0000000d00077213 */ /* 0x000fe20000000000 */
[----:B------:R-:W-:Y:S02]  /*bbb0*/  IMAD.MOV.U32 R16, RZ, RZ, R13 ;  /* 0x000000ffff107224 */ /* 0x000fe400078e000d */
[----:B------:R-:W-:Y:S02]  /*bbc0*/  IMAD.MOV.U32 R13, RZ, RZ, R15 ;  /* 0x000000ffff0d7224 */ /* 0x000fe400078e000f */
[----:B------:R-:W-:Y:S02]  /*bbd0*/  IMAD.MOV.U32 R15, RZ, RZ, R17 ;  /* 0x000000ffff0f7224 */ /* 0x000fe400078e0011 */
[----:B------:R-:W-:Y:S02]  /*bbe0*/  @!P4 IMAD.MOV R13, RZ, RZ, -R13 ;  /* 0x000000ffff0dc224 */ /* 0x000fe400078e0a0d */
[----:B------:R-:W-:Y:S01]  /*bbf0*/  IMAD.MOV.U32 R17, RZ, RZ, R14 ;  /* 0x000000ffff117224 */ /* 0x000fe200078e000e */
[----:B------:R-:W-:-:S02]  /*bc00*/  ISETP.GE.AND P3, PT, R11, RZ, PT ;  /* 0x000000ff0b00720c */ /* 0x000fc40003f66270 */
[----:B------:R-:W2:Y:S01]  /*bc10*/  LDL.LU R11, [R1+0x524] ;  /* 0x00052400010b7983 */ /* 0x000ea20000300800 */
[----:B------:R-:W-:-:S03]  /*bc20*/  @!P5 IMAD.MOV R17, RZ, RZ, -R17 ;  /* 0x000000ffff11d224 */ /* 0x000fc600078e0a11 */
[----:B------:R-:W3:Y:S04]  /*bc30*/  LDL.LU R14, [R1+0x50c] ;  /* 0x00050c00010e7983 */ /* 0x000ee80000300800 */
[----:B------:R0:W-:Y:S04]  /*bc40*/  STL [R1+0x90], R13 ;  /* 0x0000900d01007387 */ /* 0x0001e80000100800 */
[----:B0-----:R-:W2:Y:S04]  /*bc50*/  LDL.LU R13, [R1+0x20fc] ;  /* 0x0020fc00010d7983 */ /* 0x001ea80000300800 */
[----:B------:R0:W-:Y:S04]  /*bc60*/  STL [R1+0xec], R17 ;  /* 0x0000ec1101007387 */ /* 0x0001e80000100800 */
[----:B0-----:R-:W2:Y:S01]  /*bc70*/  LDL.LU R17, [R1+0x20f8] ;  /* 0x0020f80001117983 */ /* 0x001ea20000300800 */
[----:B------:R-:W-:Y:S01]  /*bc80*/  ISETP.GT.U32.AND P6, PT, R0, R6, PT ;  /* 0x000000060000720c */ /* 0x000fe20003fc4070 */
[----:B------:R-:W-:-:S12]  /*bc90*/  IMAD.HI.U32 R2, R21, R4, RZ ;  /* 0x0000000415027227 */ /* 0x000fd800078e00ff */
[----:B------:R-:W-:-:S05]  /*bca0*/  @!P6 IMAD.IADD R6, R6, 0x1, -R0 ;  /* 0x000000010606e824 */ /* 0x000fca00078e0a00 */
[----:B------:R-:W-:Y:S01]  /*bcb0*/  ISETP.GT.U32.AND P6, PT, R0, R6, PT ;  /* 0x000000060000720c */ /* 0x000fe20003fc4070 */
[----:B------:R-:W-:-:S04]  /*bcc0*/  IMAD.MOV R2, RZ, RZ, -R2 ;  /* 0x000000ffff027224 */ /* 0x000fc800078e0a02 */
[----:B------:R-:W-:-:S08]  /*bcd0*/  IMAD R4, R0, R2, R4 ;  /* 0x0000000200047224 */ /* 0x000fd000078e0204 */
[----:B------:R-:W-:Y:S01]  /*bce0*/  @!P6 IMAD.IADD R6, R6, 0x1, -R0 ;  /* 0x000000010606e824 */ /* 0x000fe200078e0a00 */
[C---:B------:R-:W-:Y:S02]  /*bcf0*/  ISETP.GT.U32.AND P6, PT, R0.reuse, R4, PT ;  /* 0x000000040000720c */ /* 0x040fe40003fc4070 */
[----:B----4-:R-:W-:Y:S02]  /*bd00*/  ISETP.GE.AND P1, PT, R5, RZ, PT ;  /* 0x000000ff0500720c */ /* 0x010fe40003f26270 */
[C---:B------:R-:W-:Y:S02]  /*bd10*/  ISETP.GT.U32.AND P4, PT, R0.reuse, R10, PT ;  /* 0x0000000a0000720c */ /* 0x040fe40003f84070 */
[----:B------:R-:W-:-:S07]  /*bd20*/  ISETP.GT.U32.AND P5, PT, R0, R9, PT ;  /* 0x000000090000720c */ /* 0x000fce0003fa4070 */
[----:B------:R-:W-:Y:S01]  /*bd30*/  @!P6 IMAD.IADD R4, R4, 0x1, -R0 ;  /* 0x000000010404e824 */ /* 0x000fe200078e0a00 */
[----:B------:R-:W-:Y:S01]  /*bd40*/  ISETP.GT.U32.AND P6, PT, R0, R8, PT ;  /* 0x000000080000720c */ /* 0x000fe20003fc4070 */
[----:B------:R-:W-:Y:S02]  /*bd50*/  @!P0 IMAD.MOV R12, RZ, RZ, -R12 ;  /* 0x000000ffff0c8224 */ /* 0x000fe400078e0a0c */
[----:B------:R-:W-:Y:S02]  /*bd60*/  @!P4 IMAD.IADD R10, R10, 0x1, -R0 ;  /* 0x000000010a0ac824 */ /* 0x000fe400078e0a00 */
[----:B------:R-:W-:Y:S01]  /*bd70*/  @!P3 IMAD.MOV R6, RZ, RZ, -R6 ;  /* 0x000000ffff06b224 */ /* 0x000fe200078e0a06 */
[----:B------:R-:W-:Y:S01]  /*bd80*/  IABS R2, R3 ;  /* 0x0000000300027213 */ /* 0x000fe20000000000 */
[----:B------:R-:W-:-:S06]  /*bd90*/  @!P5 IMAD.IADD R9, R9, 0x1, -R0 ;  /* 0x000000010909d824 */ /* 0x000fcc00078e0a00 */
[----:B------:R-:W-:Y:S01]  /*bda0*/  @!P6 IMAD.IADD R8, R8, 0x1, -R0 ;  /* 0x000000010808e824 */ /* 0x000fe200078e0a00 */
[----:B------:R-:W-:Y:S01]  /*bdb0*/  ISETP.GE.AND P6, PT, R3, RZ, PT ;  /* 0x000000ff0300720c */ /* 0x000fe20003fc6270 */
[----:B------:R-:W-:-:S04]  /*bdc0*/  IMAD.MOV.U32 R3, RZ, RZ, R10 ;  /* 0x000000ffff037224 */ /* 0x000fc800078e000a */
[----:B------:R-:W-:Y:S01]  /*bdd0*/  @!P2 IMAD.MOV R3, RZ, RZ, -R3 ;  /* 0x000000ffff03a224 */ /* 0x000fe200078e0a03 */
[----:B---3--:R-:W-:Y:S01]  /*bde0*/  ISETP.GE.AND P0, PT, R14, RZ, PT ;  /* 0x000000ff0e00720c */ /* 0x008fe20003f06270 */
[----:B--2---:R-:W-:Y:S01]  /*bdf0*/  @!P1 IMAD.MOV R13, RZ, RZ, -R13 ;  /* 0x000000ffff0d9224 */ /* 0x004fe200078e0a0d */
[----:B------:R-:W-:-:S11]  /*be00*/  ISETP.GT.U32.AND P1, PT, R0, R4, PT ;  /* 0x000000040000720c */ /* 0x000fd60003f24070 */
[----:B------:R-:W-:Y:S01]  /*be10*/  @!P0 IMAD.MOV R9, RZ, RZ, -R9 ;  /* 0x000000ffff098224 */ /* 0x000fe200078e0a09 */
[----:B------:R-:W-:Y:S01]  /*be20*/  STL [R1+0x11c], R13 ;  /* 0x00011c0d01007387 */ /* 0x000fe20000100800 */
[----:B------:R-:W-:-:S03]  /*be30*/  ISETP.GE.AND P3, PT, R17, RZ, PT ;  /* 0x000000ff1100720c */ /* 0x000fc60003f66270 */
[----:B------:R-:W-:Y:S01]  /*be40*/  STL [R1+0x148], R12 ;  /* 0x0001480c01007387 */ /* 0x000fe20000100800 */
[----:B------:R-:W-:-:S03]  /*be50*/  @!P1 IMAD.IADD R4, R4, 0x1, -R0 ;  /* 0x0000000104049824 */ /* 0x000fc600078e0a00 */
[----:B------:R-:W2:Y:S04]  /*be60*/  LDL.LU R17, [R1+0x528] ;  /* 0x0005280001117983 */ /* 0x000ea80000300800 */
[----:B------:R0:W-:Y:S04]  /*be70*/  STL [R1+0x170], R6 ;  /* 0x0001700601007387 */ /* 0x0001e80000100800 */
[----:B------:R1:W-:Y:S01]  /*be80*/  STL [R1+0x158], R3 ;  /* 0x0001580301007387 */ /* 0x0003e20000100800 */
[----:B------:R-:W-:Y:S01]  /*be90*/  @!P3 IMAD.MOV R4, RZ, RZ, -R4 ;  /* 0x000000ffff04b224 */ /* 0x000fe200078e0a04 */
[----:B------:R-:W-:-:S02]  /*bea0*/  ISETP.GE.AND P3, PT, R29, RZ, PT ;  /* 0x000000ff1d00720c */ /* 0x000fc40003f66270 */
[----:B0-----:R-:W-:Y:S01]  /*beb0*/  IABS R6, R29 ;  /* 0x0000001d00067213 */ /* 0x001fe20000000000 */
[----:B-1----:R-:W3:Y:S04]  /*bec0*/  LDL.LU R3, [R1+0x530] ;  /* 0x0005300001037983 */ /* 0x002ee80000300800 */
[----:B------:R-:W4:Y:S04]  /*bed0*/  LDL.LU R14, [R1+0x534] ;  /* 0x00053400010e7983 */ /* 0x000f280000300800 */
[----:B------:R-:W-:Y:S04]  /*bee0*/  STL [R1+0x164], R9 ;  /* 0x0001640901007387 */ /* 0x000fe80000100800 */
[----:B------:R-:W2:Y:S01]  /*bef0*/  LDL.LU R29, [R1+0x52c] ;  /* 0x00052c00011d7983 */ /* 0x000ea20000300800 */
[----:B------:R-:W-:-:S04]  /*bf00*/  IMAD.HI.U32 R5, R21, R7, RZ ;  /* 0x0000000715057227 */ /* 0x000fc800078e00ff */
[----:B------:R-:W-:-:S04]  /*bf10*/  IMAD.HI.U32 R12, R21, R2, RZ ;  /* 0x00000002150c7227 */ /* 0x000fc800078e00ff */
[----:B------:R-:W-:Y:S02]  /*bf20*/  IMAD.MOV R5, RZ, RZ, -R5 ;  /* 0x000000ffff057224 */ /* 0x000fe400078e0a05 */
[----:B------:R-:W-:Y:S02]  /*bf30*/  IMAD.MOV R12, RZ, RZ, -R12 ;  /* 0x000000ffff0c7224 */ /* 0x000fe400078e0a0c */
[C---:B------:R-:W-:Y:S02]  /*bf40*/  IMAD R7, R0.reuse, R5, R7 ;  /* 0x0000000500077224 */ /* 0x040fe400078e0207 */
[----:B------:R-:W-:-:S03]  /*bf50*/  IMAD R2, R0, R12, R2 ;  /* 0x0000000c00027224 */ /* 0x000fc600078e0202 */
[C---:B------:R-:W-:Y:S02]  /*bf60*/  ISETP.GT.U32.AND P4, PT, R0.reuse, R7, PT ;  /* 0x000000070000720c */ /* 0x040fe40003f84070 */
[----:B------:R-:W-:-:S11]  /*bf70*/  ISETP.GT.U32.AND P0, PT, R0, R2, PT ;  /* 0x000000020000720c */ /* 0x000fd60003f04070 */
[--C-:B------:R-:W-:Y:S02]  /*bf80*/  @!P4 IMAD.IADD R7, R7, 0x1, -R0.reuse ;  /* 0x000000010707c824 */ /* 0x100fe400078e0a00 */
[----:B------:R-:W-:Y:S01]  /*bf90*/  @!P0 IMAD.IADD R2, R2, 0x1, -R0 ;  /* 0x0000000102028824 */ /* 0x000fe200078e0a00 */
[C---:B------:R-:W-:Y:S02]  /*bfa0*/  ISETP.GT.U32.AND P4, PT, R0.reuse, R8, PT ;  /* 0x000000080000720c */ /* 0x040fe40003f84070 */
[C---:B------:R-:W-:Y:S02]  /*bfb0*/  ISETP.GT.U32.AND P2, PT, R0.reuse, R7, PT ;  /* 0x000000070000720c */ /* 0x040fe40003f44070 */
[----:B------:R-:W-:Y:S02]  /*bfc0*/  ISETP.GT.U32.AND P0, PT, R0, R2, PT ;  /* 0x000000020000720c */ /* 0x000fe40003f04070 */
[----:B------:R-:W-:Y:S02]  /*bfd0*/  ISETP.GE.AND P5, PT, R15, RZ, PT ;  /* 0x000000ff0f00720c */ /* 0x000fe40003fa6270 */
[----:B------:R-:W-:-:S02]  /*bfe0*/  ISETP.GE.AND P1, PT, R16, RZ, PT ;  /* 0x000000ff1000720c */ /* 0x000fc40003f26270 */
[----:B------:R-:W-:-:S03]  /*bff0*/  IABS R5, R11 ;  /* 0x0000000b00057213 */ /* 0x000fc60000000000 */
[--C-:B------:R-:W-:Y:S02]  /*c000*/  @!P4 IMAD.IADD R8, R8, 0x1, -R0.reuse ;  /* 0x000000010808c824 */ /* 0x100fe400078e0a00 */
[--C-:B------:R-:W-:Y:S02]  /*c010*/  @!P2 IMAD.IADD R7, R7, 0x1, -R0.reuse ;  /* 0x000000010707a824 */ /* 0x100fe400078e0a00 */
[----:B------:R-:W-:Y:S01]  /*c020*/  @!P0 IMAD.IADD R2, R2, 0x1, -R0 ;  /* 0x0000000102028824 */ /* 0x000fe200078e0a00 */
[----:B------:R-:W-:Y:S01]  /*c030*/  ISETP.GE.AND P4, PT, R11, RZ, PT ;  /* 0x000000ff0b00720c */ /* 0x000fe20003f86270 */
[----:B------:R-:W-:Y:S01]  /*c040*/  IMAD.MOV.U32 R11, RZ, RZ, R7 ;  /* 0x000000ffff0b7224 */ /* 0x000fe200078e0007 */
[----:B------:R-:W-:Y:S01]  /*c050*/  @!P5 IADD3 R8, PT, PT, -R8, RZ, RZ ;  /* 0x000000ff0808d210 */ /* 0x000fe20007ffe1ff */
[----:B------:R-:W-:Y:S02]  /*c060*/  IMAD.MOV.U32 R7, RZ, RZ, R2 ;  /* 0x000000ffff077224 */ /* 0x000fe400078e0002 */
[----:B------:R-:W-:Y:S01]  /*c070*/  @!P1 IMAD.MOV R11, RZ, RZ, -R11 ;  /* 0x000000ffff0b9224 */ /* 0x000fe200078e0a0b */
[----:B------:R0:W-:Y:S01]  /*c080*/  STL [R1+0x16c], R4 ;  /* 0x00016c0401007387 */ /* 0x0001e20000100800 */
[----:B------:R-:W-:-:S03]  /*c090*/  @!P6 IMAD.MOV R7, RZ, RZ, -R7 ;  /* 0x000000ffff07e224 */ /* 0x000fc600078e0a07 */
[----:B------:R-:W-:Y:S04]  /*c0a0*/  STL [R1+0x15c], R8 ;  /* 0x00015c0801007387 */ /* 0x000fe80000100800 */
[----:B------:R-:W4:Y:S04]  /*c0b0*/  LDL.LU R16, [R1+0x53c] ;  /* 0x00053c0001107983 */ /* 0x000f280000300800 */
[----:B------:R1:W-:Y:S04]  /*c0c0*/  STL [R1+0x160], R11 ;  /* 0x0001600b01007387 */ /* 0x0003e80000100800 */
[----:B------:R-:W-:Y:S01]  /*c0d0*/  STL [R1+0x3b0], R7 ;  /* 0x0003b00701007387 */ /* 0x000fe20000100800 */
[----:B------:R-:W-:-:S04]  /*c0e0*/  IMAD.HI.U32 R10, R21, R6, RZ ;  /* 0x00000006150a7227 */ /* 0x000fc800078e00ff */
[----:B------:R-:W-:Y:S02]  /*c0f0*/  IMAD.MOV R10, RZ, RZ, -R10 ;  /* 0x000000ffff0a7224 */ /* 0x000fe400078e0a0a */
[----:B0-----:R-:W-:-:S04]  /*c100*/  IMAD.HI.U32 R4, R21, R5, RZ ;  /* 0x0000000515047227 */ /* 0x001fc800078e00ff */
[----:B------:R-:W-:Y:S02]  /*c110*/  IMAD R6, R0, R10, R6 ;  /* 0x0000000a00067224 */ /* 0x000fe400078e0206 */
[----:B------:R-:W-:-:S04]  /*c120*/  IMAD.MOV R10, RZ, RZ, -R4 ;  /* 0x000000ffff0a7224 */ /* 0x000fc800078e0a04 */
[C---:B------:R-:W-:Y:S01]  /*c130*/  IMAD R5, R0.reuse, R10, R5 ;  /* 0x0000000a00057224 */ /* 0x040fe200078e0205 */
[----:B------:R-:W-:-:S04]  /*c140*/  ISETP.GT.U32.AND P2, PT, R0, R6, PT ;  /* 0x000000060000720c */ /* 0x000fc80003f44070 */
[----:B------:R-:W-:Y:S02]  /*c150*/  ISETP.GT.U32.AND P5, PT, R0, R5, PT ;  /* 0x000000050000720c */ /* 0x000fe40003fa4070 */
[----:B--2---:R-:W-:Y:S02]  /*c160*/  IABS R13, R29 ;  /* 0x0000001d000d7213 */ /* 0x004fe40000000000 */
[----:B------:R-:W-:Y:S02]  /*c170*/  ISETP.GE.AND P6, PT, R29, RZ, PT ;  /* 0x000000ff1d00720c */ /* 0x000fe40003fc6270 */
[----:B------:R-:W2:Y:S07]  /*c180*/  LDL.LU R29, [R1+0x538] ;  /* 0x00053800011d7983 */ /* 0x000eae0000300800 */
[----:B------:R-:W-:-:S02]  /*c190*/  @!P5 IMAD.IADD R5, R5, 0x1, -R0 ;  /* 0x000000010505d824 */ /* 0x000fc400078e0a00 */
[----:B------:R-:W-:Y:S01]  /*c1a0*/  @!P2 IMAD.IADD R6, R6, 0x1, -R0 ;  /* 0x000000010606a824 */ /* 0x000fe200078e0a00 */
[----:B------:R-:W-:Y:S02]  /*c1b0*/  IABS R9, R17 ;  /* 0x0000001100097213 */ /* 0x000fe40000000000 */
[C---:B------:R-:W-:Y:S02]  /*c1c0*/  ISETP.GT.U32.AND P5, PT, R0.reuse, R5, PT ;  /* 0x000000050000720c */ /* 0x040fe40003fa4070 */
[----:B------:R-:W-:Y:S01]  /*c1d0*/  ISETP.GT.U32.AND P2, PT, R0, R6, PT ;  /* 0x000000060000720c */ /* 0x000fe20003f44070 */
[----:B------:R-:W-:-:S04]  /*c1e0*/  IMAD.HI.U32 R4, R21, R9, RZ ;  /* 0x0000000915047227 */ /* 0x000fc800078e00ff */
[----:B------:R-:W-:Y:S01]  /*c1f0*/  IMAD.MOV R4, RZ, RZ, -R4 ;  /* 0x000000ffff047224 */ /* 0x000fe200078e0a04 */
[----:B------:R-:W-:Y:S02]  /*c200*/  ISETP.GE.AND P1, PT, R17, RZ, PT ;  /* 0x000000ff1100720c */ /* 0x000fe40003f26270 */
[----:B------:R-:W2:Y:S01]  /*c210*/  LDL.LU R17, [R1+0x540] ;  /* 0x0005400001117983 */ /* 0x000ea20000300800 */
[----:B------:R-:W-:Y:S02]  /*c220*/  IMAD R9, R0, R4, R9 ;  /* 0x0000000400097224 */ /* 0x000fe400078e0209 */
[--C-:B------:R-:W-:Y:S01]  /*c230*/  @!P5 IMAD.IADD R5, R5, 0x1, -R0.reuse ;  /* 0x000000010505d824 */ /* 0x100fe200078e0a00 */
[----:B---3--:R-:W-:Y:S01]  /*c240*/  IABS R4, R3 ;  /* 0x0000000300047213 */ /* 0x008fe20000000000 */
[----:B------:R-:W-:Y:S01]  /*c250*/  @!P2 IMAD.IADD R6, R6, 0x1, -R0 ;  /* 0x000000010606a824 */ /* 0x000fe200078e0a00 */
[----:B------:R-:W-:Y:S01]  /*c260*/  ISETP.GE.AND P2, PT, R3, RZ, PT ;  /* 0x000000ff0300720c */ /* 0x000fe20003f46270 */
[----:B------:R-:W-:Y:S01]  /*c270*/  IMAD.MOV.U32 R3, RZ, RZ, R5 ;  /* 0x000000ffff037224 */ /* 0x000fe200078e0005 */
[----:B------:R-:W3:Y:S01]  /*c280*/  LDL.LU R15, [R1+0x544] ;  /* 0x00054400010f7983 */ /* 0x000ee20000300800 */
[----:B------:R-:W-:-:S02]  /*c290*/  @!P3 IMAD.MOV R6, RZ, RZ, -R6 ;  /* 0x000000ffff06b224 */ /* 0x000fc400078e0a06 */
[----:B------:R-:W-:Y:S01]  /*c2a0*/  @!P4 IMAD.MOV R3, RZ, RZ, -R3 ;  /* 0x000000ffff03c224 */ /* 0x000fe200078e0a03 */
[----:B-1----:R-:W3:Y:S04]  /*c2b0*/  LDL.LU R11, [R1+0x548] ;  /* 0x00054800010b7983 */ /* 0x002ee80000300800 */
[----:B------:R-:W-:Y:S04]  /*c2c0*/  STL [R1+0x150], R6 ;  /* 0x0001500601007387 */ /* 0x000fe80000100800 */
[----:B------:R0:W-:Y:S04]  /*c2d0*/  STL [R1+0x154], R3 ;  /* 0x0001540301007387 */ /* 0x0001e80000100800 */
[----:B0-----:R-:W3:Y:S01]  /*c2e0*/  LDL.LU R3, [R1+0x54c] ;  /* 0x00054c0001037983 */ /* 0x001ee20000300800 */
[----:B------:R-:W-:Y:S01]  /*c2f0*/  ISETP.GT.U32.AND P0, PT, R0, R9, PT ;  /* 0x000000090000720c */ /* 0x000fe20003f04070 */
[----:B------:R-:W-:-:S04]  /*c300*/  IMAD.HI.U32 R10, R21, R13, RZ ;  /* 0x0000000d150a7227 */ /* 0x000fc800078e00ff */
[----:B------:R-:W-:-:S08]  /*c310*/  IMAD.MOV R10, RZ, RZ, -R10 ;  /* 0x000000ffff0a7224 */ /* 0x000fd000078e0a0a */
[----:B------:R-:W-:Y:S02]  /*c320*/  @!P0 IMAD.IADD R9, R9, 0x1, -R0 ;  /* 0x0000000109098824 */ /* 0x000fe400078e0a00 */
[----:B------:R-:W-:-:S03]  /*c330*/  IMAD R13, R0, R10, R13 ;  /* 0x0000000a000d7224 */ /* 0x000fc600078e020d */
[C---:B------:R-:W-:Y:S02]  /*c340*/  ISETP.GT.U32.AND P0, PT, R0.reuse, R9, PT ;  /* 0x000000090000720c */ /* 0x040fe40003f04070 */
[----:B------:R-:W-:-:S11]  /*c350*/  ISETP.GT.U32.AND P5, PT, R0, R13, PT ;  /* 0x0000000d0000720c */ /* 0x000fd60003fa4070 */
[----:B------:R-:W-:-:S04]  /*c360*/  @!P0 IMAD.IADD R9, R9, 0x1, -R0 ;  /* 0x0000000109098824 */ /* 0x000fc800078e0a00 */
[----:B------:R-:W-:Y:S02]  /*c370*/  @!P1 IMAD.MOV R9, RZ, RZ, -R9 ;  /* 0x000000ffff099224 */ /* 0x000fe400078e0a09 */
[----:B------:R-:W-:-:S03]  /*c380*/  @!P5 IMAD.IADD R13, R13, 0x1, -R0 ;  /* 0x000000010d0dd824 */ /* 0x000fc600078e0a00 */
[----:B------:R0:W-:Y:S01]  /*c390*/  STL [R1+0x390], R9 ;  /* 0x0003900901007387 */ /* 0x0001e20000100800 */
[----:B------:R-:W-:-:S04]  /*c3a0*/  IMAD.HI.U32 R7, R21, R4, RZ ;  /* 0x0000000415077227 */ /* 0x000fc800078e00ff */
[----:B------:R-:W-:Y:S01]  /*c3b0*/  IMAD.MOV R7, RZ, RZ, -R7 ;  /* 0x000000ffff077224 */ /* 0x000fe200078e0a07 */
[----:B----4-:R-:W-:Y:S02]  /*c3c0*/  IABS R8, R14 ;  /* 0x0000000e00087213 */ /* 0x010fe40000000000 */
[----:B--2---:R-:W-:Y:S02]  /*c3d0*/  IABS R6, R29 ;  /* 0x0000001d00067213 */ /* 0x004fe40000000000 */
[----:B------:R-:W-:Y:S01]  /*c3e0*/  ISETP.GE.AND P5, PT, R29, RZ, PT ;  /* 0x000000ff1d00720c */ /* 0x000fe20003fa6270 */
[----:B------:R-:W-:Y:S02]  /*c3f0*/  IMAD.MOV.U32 R29, RZ, RZ, R28 ;  /* 0x000000ffff1d7224 */ /* 0x000fe400078e001c */
[----:B------:R-:W2:Y:S01]  /*c400*/  LDL.LU R28, [R1+0x550] ;  /* 0x00055000011c7983 */ /* 0x000ea20000300800 */
[----:B------:R-:W-:Y:S02]  /*c410*/  IMAD R4, R0, R7, R4 ;  /* 0x0000000700047224 */ /* 0x000fe400078e0204 */
[----:B------:R-:W-:-:S03]  /*c420*/  IMAD.HI.U32 R2, R21, R8, RZ ;  /* 0x0000000815027227 */ /* 0x000fc600078e00ff */
[----:B------:R-:W-:Y:S01]  /*c430*/  ISETP.GT.U32.AND P3, PT, R0, R4, PT ;  /* 0x000000040000720c */ /* 0x000fe20003f64070 */
[----:B------:R-:W-:-:S04]  /*c440*/  IMAD.MOV R2, RZ, RZ, -R2 ;  /* 0x000000ffff027224 */ /* 0x000fc800078e0a02 */
[----:B------:R-:W-:Y:S01]  /*c450*/  IMAD R8, R0, R2, R8 ;  /* 0x0000000200087224 */ /* 0x000fe200078e0208 */
[----:B------:R-:W-:Y:S01]  /*c460*/  IABS R2, R16 ;  /* 0x0000001000027213 */ /* 0x000fe20000000000 */
[----:B------:R-:W-:-:S03]  /*c470*/  IMAD.HI.U32 R10, R21, R6, RZ ;  /* 0x00000006150a7227 */ /* 0x000fc600078e00ff */
[----:B------:R-:W-:-:S03]  /*c480*/  ISETP.GT.U32.AND P0, PT, R0, R8, PT ;  /* 0x000000080000720c */ /* 0x000fc60003f04070 */
[----:B------:R-:W-:Y:S01]  /*c490*/  @!P3 IMAD.IADD R4, R4, 0x1, -R0 ;  /* 0x000000010404b824 */ /* 0x000fe200078e0a00 */
[----:B------:R-:W-:Y:S01]  /*c4a0*/  ISETP.GT.U32.AND P3, PT, R0, R13, PT ;  /* 0x0000000d0000720c */ /* 0x000fe20003f64070 */
[----:B------:R-:W-:-:S03]  /*c4b0*/  IMAD.HI.U32 R5, R21, R2, RZ ;  /* 0x0000000215057227 */ /* 0x000fc600078e00ff */
[C---:B------:R-:W-:Y:S01]  /*c4c0*/  ISETP.GT.U32.AND P1, PT, R0.reuse, R4, PT ;  /* 0x000000040000720c */ /* 0x040fe20003f24070 */
[----:B------:R-:W-:Y:S02]  /*c4d0*/  IMAD.MOV R10, RZ, RZ, -R10 ;  /* 0x000000ffff0a7224 */ /* 0x000fe400078e0a0a */
[----:B------:R-:W-:Y:S02]  /*c4e0*/  IMAD.MOV R5, RZ, RZ, -R5 ;  /* 0x000000ffff057224 */ /* 0x000fe400078e0a05 */
[----:B------:R-:W-:Y:S02]  /*c4f0*/  IMAD R6, R0, R10, R6 ;  /* 0x0000000a00067224 */ /* 0x000fe400078e0206 */
[----:B------:R-:W-:Y:S02]  /*c500*/  @!P0 IMAD.IADD R8, R8, 0x1, -R0 ;  /* 0x0000000108088824 */ /* 0x000fe400078e0a00 */
[C---:B------:R-:W-:Y:S02]  /*c510*/  IMAD R2, R0.reuse, R5, R2 ;  /* 0x0000000500027224 */ /* 0x040fe400078e0202 */
[----:B------:R-:W-:Y:S01]  /*c520*/  @!P3 IMAD.IADD R13, R13, 0x1, -R0 ;  /* 0x000000010d0db824 */ /* 0x000fe200078e0a00 */
[----:B------:R-:W-:-:S02]  /*c530*/  ISETP.GT.U32.AND P3, PT, R0, R6, PT ;  /* 0x000000060000720c */ /* 0x000fc40003f64070 */
[----:B---3--:R-:W-:Y:S01]  /*c540*/  IABS R10, R15 ;  /* 0x0000000f000a7213 */ /* 0x008fe20000000000 */
[----:B------:R-:W-:Y:S01]  /*c550*/  @!P1 IMAD.IADD R4, R4, 0x1, -R0 ;  /* 0x0000000104049824 */ /* 0x000fe200078e0a00 */
[----:B------:R-:W-:Y:S02]  /*c560*/  IABS R7, R17 ;  /* 0x0000001100077213 */ /* 0x000fe40000000000 */
[C---:B------:R-:W-:Y:S02]  /*c570*/  ISETP.GT.U32.AND P0, PT, R0.reuse, R8, PT ;  /* 0x000000080000720c */ /* 0x040fe40003f04070 */
[----:B------:R-:W-:Y:S02]  /*c580*/  ISETP.GT.U32.AND P1, PT, R0, R2, PT ;  /* 0x000000020000720c */ /* 0x000fe40003f24070 */
[----:B------:R-:W-:Y:S01]  /*c590*/  ISETP.GE.AND P4, PT, R14, RZ, PT ;  /* 0x000000ff0e00720c */ /* 0x000fe20003f86270 */
[----:B------:R-:W-:Y:S01]  /*c5a0*/  IMAD.HI.U32 R14, R21, R10, RZ ;  /* 0x0000000a150e7227 */ /* 0x000fe200078e00ff */
[----:B------:R-:W-:-:S03]  /*c5b0*/  IABS R5, R3 ;  /* 0x0000000300057213 */ /* 0x000fc60000000000 */
[----:B------:R-:W-:-:S04]  /*c5c0*/  IMAD.HI.U32 R12, R21, R7, RZ ;  /* 0x00000007150c7227 */ /* 0x000fc800078e00ff */
[----:B------:R-:W-:Y:S02]  /*c5d0*/  IMAD.MOV R14, RZ, RZ, -R14 ;  /* 0x000000ffff0e7224 */ /* 0x000fe400078e0a0e */
[----:B------:R-:W-:Y:S02]  /*c5e0*/  IMAD.MOV R12, RZ, RZ, -R12 ;  /* 0x000000ffff0c7224 */ /* 0x000fe400078e0a0c */
[----:B------:R-:W-:Y:S02]  /*c5f0*/  @!P3 IMAD.IADD R6, R6, 0x1, -R0 ;  /* 0x000000010606b824 */ /* 0x000fe400078e0a00 */
[----:B------:R-:W-:Y:S02]  /*c600*/  @!P6 IMAD.MOV R13, RZ, RZ, -R13 ;  /* 0x000000ffff0de224 */ /* 0x000fe400078e0a0d */
[C---:B------:R-:W-:Y:S02]  /*c610*/  IMAD R10, R0.reuse, R14, R10 ;  /* 0x0000000e000a7224 */ /* 0x040fe400078e020a */
[----:B------:R-:W-:-:S02]  /*c620*/  IMAD R7, R0, R12, R7 ;  /* 0x0000000c00077224 */ /* 0x000fc400078e0207 */
[----:B------:R-:W-:Y:S01]  /*c630*/  IMAD.HI.U32 R14, R21, R5, RZ ;  /* 0x00000005150e7227 */ /* 0x000fe200078e00ff */
[----:B0-----:R-:W-:Y:S01]  /*c640*/  IABS R9, R11 ;  /* 0x0000000b00097213 */ /* 0x001fe20000000000 */
[----:B------:R-:W-:Y:S02]  /*c650*/  STL [R1+0x14c], R13 ;  /* 0x00014c0d01007387 */ /* 0x000fe40000100800 */
[----:B------:R-:W-:Y:S02]  /*c660*/  @!P2 IMAD.MOV R4, RZ, RZ, -R4 ;  /* 0x000000ffff04a224 */ /* 0x000fe400078e0a04 */
[--C-:B------:R-:W-:Y:S01]  /*c670*/  @!P0 IMAD.IADD R8, R8, 0x1, -R0.reuse ;  /* 0x0000000108088824 */ /* 0x100fe200078e0a00 */
[----:B------:R-:W-:Y:S01]  /*c680*/  ISETP.GE.AND P0, PT, R16, RZ, PT ;  /* 0x000000ff1000720c */ /* 0x000fe20003f06270 */
[----:B------:R-:W-:Y:S01]  /*c690*/  @!P1 IMAD.IADD R2, R2, 0x1, -R0 ;  /* 0x0000000102029824 */ /* 0x000fe200078e0a00 */
[----:B------:R-:W-:Y:S01]  /*c6a0*/  ISETP.GT.U32.AND P1, PT, R0, R6, PT ;  /* 0x000000060000720c */ /* 0x000fe20003f24070 */
[----:B------:R-:W3:Y:S01]  /*c6b0*/  LDL.LU R16, [R1+0x554] ;  /* 0x0005540001107983 */ /* 0x000ee20000300800 */
[----:B------:R-:W-:-:S02]  /*c6c0*/  ISETP.GE.AND P6, PT, R17, RZ, PT ;  /* 0x000000ff1100720c */ /* 0x000fc40003fc6270 */
[----:B------:R-:W-:Y:S01]  /*c6d0*/  ISETP.GT.U32.AND P3, PT, R0, R7, PT ;  /* 0x000000070000720c */ /* 0x000fe20003f64070 */
[----:B------:R-:W4:Y:S01]  /*c6e0*/  LDL.LU R17, [R1+0x558] ;  /* 0x0005580001117983 */ /* 0x000f220000300800 */
[----:B------:R-:W-:Y:S01]  /*c6f0*/  IADD3 R14, PT, PT, -R14, RZ, RZ ;  /* 0x000000ff0e0e7210 */ /* 0x000fe20007ffe1ff */
[----:B------:R-:W-:Y:S02]  /*c700*/  IMAD.HI.U32 R12, R21, R9, RZ ;  /* 0x00000009150c7227 */ /* 0x000fe400078e00ff */
[----:B------:R0:W-:Y:S02]  /*c710*/  STL [R1+0x144], R4 ;  /* 0x0001440401007387 */ /* 0x0001e40000100800 */
[----:B------:R-:W-:Y:S02]  /*c720*/  IMAD.MOV R12, RZ, RZ, -R12 ;  /* 0x000000ffff0c7224 */ /* 0x000fe400078e0a0c */
[----:B0-----:R-:W-:Y:S02]  /*c730*/  IMAD.MOV.U32 R4, RZ, RZ, R8 ;  /* 0x000000ffff047224 */ /* 0x001fe400078e0008 */
[----:B------:R-:W-:-:S02]  /*c740*/  IMAD R8, R0, R14, R5 ;  /* 0x0000000e00087224 */ /* 0x000fc400078e0205 */
[----:B------:R-:W-:Y:S01]  /*c750*/  IMAD.MOV.U32 R5, RZ, RZ, R4 ;  /* 0x000000ffff057224 */ /* 0x000fe200078e0004 */
[C---:B------:R-:W-:Y:S01]  /*c760*/  ISETP.GT.U32.AND P2, PT, R0.reuse, R2, PT ;  /* 0x000000020000720c */ /* 0x040fe20003f44070 */
[----:B------:R-:W-:Y:S02]  /*c770*/  IMAD R9, R0, R12, R9 ;  /* 0x0000000c00097224 */ /* 0x000fe400078e0209 */
[----:B------:R-:W-:Y:S02]  /*c780*/  @!P4 IMAD.MOV R5, RZ, RZ, -R5 ;  /* 0x000000ffff05c224 */ /* 0x000fe400078e0a05 */
[--C-:B------:R-:W-:Y:S01]  /*c790*/  @!P1 IMAD.IADD R6, R6, 0x1, -R0.reuse ;  /* 0x0000000106069824 */ /* 0x100fe200078e0a00 */
[C---:B------:R-:W-:Y:S01]  /*c7a0*/  ISETP.GT.U32.AND P1, PT, R0.reuse, R10, PT ;  /* 0x0000000a0000720c */ /* 0x040fe20003f24070 */
[----:B------:R-:W-:Y:S01]  /*c7b0*/  @!P3 IMAD.IADD R7, R7, 0x1, -R0 ;  /* 0x000000010707b824 */ /* 0x000fe200078e0a00 */
[----:B------:R-:W-:Y:S04]  /*c7c0*/  STL [R1+0x140], R4 ;  /* 0x0001400401007387 */ /* 0x000fe80000100800 */
[----:B------:R-:W-:Y:S01]  /*c7d0*/  @!P4 STL [R1+0x140], R5 ;  /* 0x000140050100c387 */ /* 0x000fe20000100800 */
[----:B------:R-:W-:-:S02]  /*c7e0*/  ISETP.GT.U32.AND P4, PT, R0, R9, PT ;  /* 0x000000090000720c */ /* 0x000fc40003f84070 */
[----:B------:R-:W-:Y:S01]  /*c7f0*/  ISETP.GT.U32.AND P3, PT, R0, R7, PT ;  /* 0x000000070000720c */ /* 0x000fe20003f64070 */
[----:B------:R-:W-:Y:S02]  /*c800*/  IMAD.MOV.U32 R12, RZ, RZ, R6 ;  /* 0x000000ffff0c7224 */ /* 0x000fe400078e0006 */
[--C-:B------:R-:W-:Y:S02]  /*c810*/  @!P2 IMAD.IADD R2, R2, 0x1, -R0.reuse ;  /* 0x000000010202a824 */ /* 0x100fe400078e0a00 */
[----:B------:R-:W-:Y:S02]  /*c820*/  @!P1 IMAD.IADD R10, R10, 0x1, -R0 ;  /* 0x000000010a0a9824 */ /* 0x000fe400078e0a00 */
[----:B------:R-:W-:Y:S02]  /*c830*/  @!P5 IMAD.MOV R12, RZ, RZ, -R12 ;  /* 0x000000ffff0cd224 */ /* 0x000fe400078e0a0c */
[----:B------:R-:W-:Y:S02]  /*c840*/  @!P0 IMAD.MOV R2, RZ, RZ, -R2 ;  /* 0x000000ffff028224 */ /* 0x000fe400078e0a02 */
[--C-:B------:R-:W-:Y:S01]  /*c850*/  @!P4 IMAD.IADD R9, R9, 0x1, -R0.reuse ;  /* 0x000000010909c824 */ /* 0x100fe200078e0a00 */
[----:B------:R-:W-:Y:S01]  /*c860*/  ISETP.GT.U32.AND P4, PT, R0, R10, PT ;  /* 0x0000000a0000720c */ /* 0x000fe20003f84070 */
[----:B------:R-:W-:Y:S01]  /*c870*/  @!P3 IMAD.IADD R7, R7, 0x1, -R0 ;  /* 0x000000010707b824 */ /* 0x000fe200078e0a00 */
[----:B------:R-:W-:Y:S04]  /*c880*/  STL [R1+0x13c], R12 ;  /* 0x00013c0c01007387 */ /* 0x000fe80000100800 */
[----:B------:R0:W-:Y:S01]  /*c890*/  STL [R1+0x138], R2 ;  /* 0x0001380201007387 */ /* 0x0001e20000100800 */
[----:B------:R-:W-:-:S03]  /*c8a0*/  ISETP.GE.AND P1, PT, R3, RZ, PT ;  /* 0x000000ff0300720c */ /* 0x000fc60003f26270 */
[----:B------:R-:W4:Y:S01]  /*c8b0*/  LDL.LU R3, [R1+0x564] ;  /* 0x0005640001037983 */ /* 0x000f220000300800 */
[----:B0-----:R-:W-:-:S04]  /*c8c0*/  IMAD.MOV.U32 R2, RZ, RZ, R7 ;  /* 0x000000ffff027224 */ /* 0x001fc800078e0007 */
[----:B------:R-:W-:Y:S02]  /*c8d0*/  @!P6 IMAD.MOV R2, RZ, RZ, -R2 ;  /* 0x000000ffff02e224 */ /* 0x000fe400078e0a02 */
[----:B------:R-:W-:-:S03]  /*c8e0*/  @!P4 IMAD.IADD R10, R10, 0x1, -R0 ;  /* 0x000000010a0ac824 */ /* 0x000fc600078e0a00 */
[----:B------:R-:W-:Y:S01]  /*c8f0*/  STL [R1+0x134], R2 ;  /* 0x0001340201007387 */ /* 0x000fe20000100800 */
[----:B--2---:R-:W-:Y:S02]  /*c900*/  IABS R13, R28 ;  /* 0x0000001c000d7213 */ /* 0x004fe40000000000 */
[----:B------:R-:W-:Y:S02]  /*c910*/  ISETP.GE.AND P4, PT, R28, RZ, PT ;  /* 0x000000ff1c00720c */ /* 0x000fe40003f86270 */
[----:B------:R-:W2:Y:S01]  /*c920*/  LDL.LU R28, [R1+0x560] ;  /* 0x00056000011c7983 */ /* 0x000ea20000300800 */
[----:B------:R-:W-:Y:S01]  /*c930*/  IMAD.HI.U32 R4, R21, R13, RZ ;  /* 0x0000000d15047227 */ /* 0x000fe200078e00ff */
[----:B------:R-:W-:-:S03]  /*c940*/  ISETP.GT.U32.AND P2, PT, R0, R8, PT ;  /* 0x000000080000720c */ /* 0x000fc60003f44070 */
[----:B------:R-:W-:-:S04]  /*c950*/  IMAD.MOV R4, RZ, RZ, -R4 ;  /* 0x000000ffff047224 */ /* 0x000fc800078e0a04 */
[C---:B------:R-:W-:Y:S01]  /*c960*/  IMAD R6, R0.reuse, R4, R13 ;  /* 0x0000000400067224 */ /* 0x040fe200078e020d */
[----:B------:R-:W-:Y:S02]  /*c970*/  ISETP.GE.AND P3, PT, R11, RZ, PT ;  /* 0x000000ff0b00720c */ /* 0x000fe40003f66270 */
[----:B------:R-:W2:Y:S02]  /*c980*/  LDL.LU R11, [R1+0x568] ;  /* 0x00056800010b7983 */ /* 0x000ea40000300800 */
[----:B------:R-:W-:Y:S01]  /*c990*/  ISETP.GT.U32.AND P6, PT, R0, R6, PT ;  /* 0x000000060000720c */ /* 0x000fe20003fc4070 */
[----:B------:R-:W-:-:S05]  /*c9a0*/  @!P2 IMAD.IADD R8, R8, 0x1, -R0 ;  /* 0x000000010808a824 */ /* 0x000fca00078e0a00 */
[----:B------:R-:W-:-:S07]  /*c9b0*/  ISETP.GT.U32.AND P2, PT, R0, R8, PT ;  /* 0x000000080000720c */ /* 0x000fce0003f44070 */
[----:B------:R-:W-:Y:S01]  /*c9c0*/  @!P6 IMAD.IADD R6, R6, 0x1, -R0 ;  /* 0x000000010606e824 */ /* 0x000fe200078e0a00 */
[----:B------:R-:W-:-:S04]  /*c9d0*/  ISETP.GT.U32.AND P0, PT, R0, R9, PT ;  /* 0x000000090000720c */ /* 0x000fc80003f04070 */
[----:B------:R-:W-:Y:S01]  /*c9e0*/  ISETP.GT.U32.AND P6, PT, R0, R6, PT ;  /* 0x000000060000720c */ /* 0x000fe20003fc4070 */
[----:B------:R-:W-:Y:S01]  /*c9f0*/  @!P2 IMAD.IADD R8, R8, 0x1, -R0 ;  /* 0x000000010808a824 */ /* 0x000fe200078e0a00 */
[----:B------:R-:W-:-:S07]  /*ca00*/  ISETP.GE.AND P5, PT, R15, RZ, PT ;  /* 0x000000ff0f00720c */ /* 0x000fce0003fa6270 */
[----:B------:R-:W-:-:S04]  /*ca10*/  @!P0 IMAD.IADD R9, R9, 0x1, -R0 ;  /* 0x0000000109098824 */ /* 0x000fc800078e0a00 */
[----:B------:R-:W-:Y:S01]  /*ca20*/  @!P6 IMAD.IADD R6, R6, 0x1, -R0 ;  /* 0x000000010606e824 */ /* 0x000fe200078e0a00 */
[----:B---3--:R-:W-:-:S05]  /*ca30*/  IABS R5, R16 ;  /* 0x0000001000057213 */ /* 0x008fca0000000000 */
[----:B------:R-:W-:-:S04]  /*ca40*/  IMAD.HI.U32 R13, R21, R5, RZ ;  /* 0x00000005150d7227 */ /* 0x000fc800078e00ff */
[----:B------:R-:W-:-:S04]  /*ca50*/  IMAD.MOV R13, RZ, RZ, -R13 ;  /* 0x000000ffff0d7224 */ /* 0x000fc800078e0a0d */
[----:B------:R-:W-:-:S05]  /*ca60*/  IMAD R5, R0, R13, R5 ;  /* 0x0000000d00057224 */ /* 0x000fca00078e0205 */
[----:B------:R-:W-:Y:S01]  /*ca70*/  ISETP.GT.U32.AND P2, PT, R0, R5, PT ;  /* 0x000000050000720c */ /* 0x000fe20003f44070 */
[----:B------:R-:W-:Y:S02]  /*ca80*/  IMAD.MOV.U32 R13, RZ, RZ, R8 ;  /* 0x000000ffff0d7224 */ /* 0x000fe400078e0008 */
[----:B------:R-:W-:Y:S02]  /*ca90*/  IMAD.MOV.U32 R8, RZ, RZ, R6 ;  /* 0x000000ffff087224 */ /* 0x000fe400078e0006 */
[----:B------:R-:W-:Y:S02]  /*caa0*/  @!P5 IMAD.MOV R10, RZ, RZ, -R10 ;  /* 0x000000ffff0ad224 */ /* 0x000fe400078e0a0a */
[----:B------:R-:W-:Y:S02]  /*cab0*/  @!P3 IMAD.MOV R9, RZ, RZ, -R9 ;  /* 0x000000ffff09b224 */ /* 0x000fe400078e0a09 */
[----:B------:R-:W-:-:S04]  /*cac0*/  @!P1 IMAD.MOV R13, RZ, RZ, -R13 ;  /* 0x000000ffff0d9224 */ /* 0x000fc800078e0a0d */
[----:B------:R-:W-:Y:S02]  /*cad0*/  @!P2 IMAD.IADD R5, R5, 0x1, -R0 ;  /* 0x000000010505a824 */ /* 0x000fe400078e0a00 */
[----:B------:R-:W-:Y:S01]  /*cae0*/  @!P4 IMAD.MOV R8, RZ, RZ, -R8 ;  /* 0x000000ffff08c224 */ /* 0x000fe200078e0a08 */
[----:B------:R-:W-:Y:S02]  /*caf0*/  STL [R1+0x130], R10 ;  /* 0x0001300a01007387 */ /* 0x000fe40000100800 */
[----:B------:R-:W-:Y:S02]  /*cb00*/  ISETP.GT.U32.AND P2, PT, R0, R5, PT ;  /* 0x000000050000720c */ /* 0x000fe40003f44070 */
[----:B------:R-:W-:Y:S01]  /*cb10*/  STL [R1+0x120], R9 ;  /* 0x0001200901007387 */ /* 0x000fe20000100800 */
[----:B----4-:R-:W-:Y:S02]  /*cb20*/  IABS R4, R17 ;  /* 0x0000001100047213 */ /* 0x010fe40000000000 */
[----:B------:R-:W-:Y:S01]  /*cb30*/  ISETP.GE.AND P3, PT, R17, RZ, PT ;  /* 0x000000ff1100720c */ /* 0x000fe20003f66270 */
[----:B------:R0:W-:Y:S01]  /*cb40*/  STL [R1+0x12c], R13 ;  /* 0x00012c0d01007387 */ /* 0x0001e20000100800 */
[----:B------:R-:W-:-:S02]  /*cb50*/  IABS R12, R29 ;  /* 0x0000001d000c7213 */ /* 0x000fc40000000000 */
[----:B------:R-:W-:Y:S01]  /*cb60*/  ISETP.GE.AND P1, PT, R29, RZ, PT ;  /* 0x000000ff1d00720c */ /* 0x000fe20003f26270 */
[----:B------:R1:W-:Y:S04]  /*cb70*/  STL [R1+0x128], R8 ;  /* 0x0001280801007387 */ /* 0x0003e80000100800 */
[----:B------:R-:W3:Y:S04]  /*cb80*/  LDL.LU R17, [R1+0x56c] ;  /* 0x00056c0001117983 */ /* 0x000ee80000300800 */
[----:B------:R-:W4:Y:S01]  /*cb90*/  LDL.LU R29, [R1+0x574] ;  /* 0x00057400011d7983 */ /* 0x000f220000300800 */
[----:B------:R-:W-:Y:S01]  /*cba0*/  @!P2 IMAD.IADD R5, R5, 0x1, -R0 ;  /* 0x000000010505a824 */ /* 0x000fe200078e0a00 */
[----:B0-----:R-:W-:-:S02]  /*cbb0*/  IABS R13, R3 ;  /* 0x00000003000d7213 */ /* 0x001fc40000000000 */
[----:B------:R-:W-:Y:S01]  /*cbc0*/  ISETP.GE.AND P2, PT, R3, RZ, PT ;  /* 0x000000ff0300720c */ /* 0x000fe20003f46270 */
[----:B------:R-:W-:Y:S01]  /*cbd0*/  IMAD.MOV.U32 R3, RZ, RZ, R20 ;  /* 0x000000ffff037224 */ /* 0x000fe200078e0014 */
[----:B--2---:R-:W-:Y:S02]  /*cbe0*/  IABS R14, R28 ;  /* 0x0000001c000e7213 */ /* 0x004fe40000000000 */
[----:B------:R-:W-:Y:S02]  /*cbf0*/  ISETP.GE.AND P4, PT, R28, RZ, PT ;  /* 0x000000ff1c00720c */ /* 0x000fe40003f86270 */
[----:B------:R-:W2:Y:S04]  /*cc00*/  LDL.LU R28, [R1+0x570] ;  /* 0x00057000011c7983 */ /* 0x000ea80000300800 */
[----:B------:R-:W2:Y:S01]  /*cc10*/  LDL R20, [R1+0x578] ;  /* 0x0005780001147983 */ /* 0x000ea20000100800 */
[----:B------:R-:W-:-:S04]  /*cc20*/  IMAD.HI.U32 R2, R21, R4, RZ ;  /* 0x0000000415027227 */ /* 0x000fc800078e00ff */
[----:B------:R-:W-:Y:S02]  /*cc30*/  IMAD.MOV.U32 R7, RZ, RZ, R12 ;  /* 0x000000ffff077224 */ /* 0x000fe400078e000c */
[----:B------:R-:W-:-:S04]  /*cc40*/  IMAD.MOV R12, RZ, RZ, -R2 ;  /* 0x000000ffff0c7224 */ /* 0x000fc800078e0a02 */
[----:B------:R-:W-:-:S05]  /*cc50*/  IMAD R4, R0, R12, R4 ;  /* 0x0000000c00047224 */ /* 0x000fca00078e0204 */
[----:B------:R-:W-:Y:S01]  /*cc60*/  ISETP.GT.U32.AND P5, PT, R0, R4, PT ;  /* 0x000000040000720c */ /* 0x000fe20003fa4070 */
[----:B------:R-:W-:-:S04]  /*cc70*/  IMAD.HI.U32 R2, R21, R7, RZ ;  /* 0x0000000715027227 */ /* 0x000fc800078e00ff */
[----:B------:R-:W-:Y:S02]  /*cc80*/  IMAD.MOV R2, RZ, RZ, -R2 ;  /* 0x000000ffff027224 */ /* 0x000fe400078e0a02 */
[----:B------:R-:W-:-:S04]  /*cc90*/  IMAD.HI.U32 R6, R21, R14, RZ ;  /* 0x0000000e15067227 */ /* 0x000fc800078e00ff */
[----:B------:R-:W-:Y:S02]  /*cca0*/  IMAD R2, R0, R2, R7 ;  /* 0x0000000200027224 */ /* 0x000fe400078e0207 */
[----:B------:R-:W-:Y:S01]  /*ccb0*/  @!P5 IMAD.IADD R4, R4, 0x1, -R0 ;  /* 0x000000010404d824 */ /* 0x000fe200078e0a00 */
[----:B------:R-:W-:Y:S02]  /*ccc0*/  IADD3 R6, PT, PT, -R6, RZ, RZ ;  /* 0x000000ff06067210 */ /* 0x000fe40007ffe1ff */
[C---:B------:R-:W-:Y:S02]  /*ccd0*/  ISETP.GT.U32.AND P6, PT, R0.reuse, R2, PT ;  /* 0x000000020000720c */ /* 0x040fe40003fc4070 */
[C---:B------:R-:W-:Y:S01]  /*cce0*/  ISETP.GT.U32.AND P5, PT, R0.reuse, R4, PT ;  /* 0x000000040000720c */ /* 0x040fe20003fa4070 */
[----:B------:R-:W-:Y:S01]  /*ccf0*/  IMAD R14, R0, R6, R14 ;  /* 0x00000006000e7224 */ /* 0x000fe200078e020e */
[----:B------:R-:W-:-:S09]  /*cd00*/  ISETP.GE.AND P0, PT, R16, RZ, PT ;  /* 0x000000ff1000720c */ /* 0x000fd20003f06270 */
[--C-:B------:R-:W-:Y:S01]  /*cd10*/  @!P6 IMAD.IADD R2, R2, 0x1, -R0.reuse ;  /* 0x000000010202e824 */ /* 0x100fe200078e0a00 */
[----:B------:R-:W-:Y:S01]  /*cd20*/  IABS R12, R11 ;  /* 0x0000000b000c7213 */ /* 0x000fe20000000000 */
[----:B------:R-:W-:Y:S01]  /*cd30*/  @!P5 IMAD.IADD R4, R4, 0x1, -R0 ;  /* 0x000000010404d824 */ /* 0x000fe200078e0a00 */
[C---:B------:R-:W-:Y:S01]  /*cd40*/  ISETP.GT.U32.AND P5, PT, R0.reuse, R14, PT ;  /* 0x0000000e0000720c */ /* 0x040fe20003fa4070 */
[C---:B------:R-:W-:Y:S01]  /*cd50*/  IMAD.HI.U32 R6, R21.reuse, R13, RZ ;  /* 0x0000000d15067227 */ /* 0x040fe200078e00ff */
[----:B------:R-:W-:Y:S01]  /*cd60*/  ISETP.GT.U32.AND P6, PT, R0, R2, PT ;  /* 0x000000020000720c */ /* 0x000fe20003fc4070 */
[----:B------:R-:W2:Y:S02]  /*cd70*/  LDL.LU R16, [R1+0x57c] ;  /* 0x00057c0001107983 */ /* 0x000ea40000300800 */
[----:B------:R-:W-:-:S08]  /*cd80*/  IMAD.HI.U32 R7, R21, R12, RZ ;  /* 0x0000000c15077227 */ /* 0x000fd000078e00ff */
[----:B------:R-:W-:Y:S02]  /*cd90*/  @!P5 IMAD.IADD R14, R14, 0x1, -R0 ;  /* 0x000000010e0ed824 */ /* 0x000fe400078e0a00 */
[----:B------:R-:W-:Y:S02]  /*cda0*/  IMAD.MOV.U32 R9, RZ, RZ, R5 ;  /* 0x000000ffff097224 */ /* 0x000fe400078e0005 */
[----:B------:R-:W-:Y:S01]  /*cdb0*/  IMAD.MOV R6, RZ, RZ, -R6 ;  /* 0x000000ffff067224 */ /* 0x000fe200078e0a06 */
[----:B------:R-:W-:Y:S01]  /*cdc0*/  ISETP.GT.U32.AND P5, PT, R0, R14, PT ;  /* 0x0000000e0000720c */ /* 0x000fe20003fa4070 */
[----:B------:R-:W-:Y:S02]  /*cdd0*/  @!P6 IMAD.IADD R2, R2, 0x1, -R0 ;  /* 0x000000010202e824 */ /* 0x000fe400078e0a00 */
[----:B-1----:R-:W-:Y:S02]  /*cde0*/  IMAD.MOV.U32 R8, RZ, RZ, R4 ;  /* 0x000000ffff087224 */ /* 0x002fe400078e0004 */
[----:B------:R-:W-:-:S02]  /*cdf0*/  IMAD.MOV R5, RZ, RZ, -R7 ;  /* 0x000000ffff057224 */ /* 0x000fc400078e0a07 */
[----:B------:R-:W-:Y:S02]  /*ce00*/  @!P0 IMAD.MOV R9, RZ, RZ, -R9 ;  /* 0x000000ffff098224 */ /* 0x000fe400078e0a09 */
[C---:B------:R-:W-:Y:S02]  /*ce10*/  IMAD R13, R0.reuse, R6, R13 ;  /* 0x00000006000d7224 */ /* 0x040fe400078e020d */
[----:B------:R-:W-:Y:S02]  /*ce20*/  IMAD.MOV.U32 R7, RZ, RZ, R2 ;  /* 0x000000ffff077224 */ /* 0x000fe400078e0002 */
[----:B------:R-:W-:Y:S01]  /*ce30*/  @!P3 IMAD.MOV R8, RZ, RZ, -R8 ;  /* 0x000000ffff08b224 */ /* 0x000fe200078e0a08 */
[----:B------:R-:W-:Y:S01]  /*ce40*/  STL [R1+0x124], R9 ;  /* 0x0001240901007387 */ /* 0x000fe20000100800 */
[C---:B------:R-:W-:Y:S02]  /*ce50*/  IMAD R12, R0.reuse, R5, R12 ;  /* 0x00000005000c7224 */ /* 0x040fe400078e020c */
[----:B------:R-:W-:Y:S01]  /*ce60*/  @!P1 IMAD.MOV R7, RZ, RZ, -R7 ;  /* 0x000000ffff079224 */ /* 0x000fe200078e0a07 */
[----:B------:R-:W-:Y:S01]  /*ce70*/  ISETP.GT.U32.AND P1, PT, R0, R13, PT ;  /* 0x0000000d0000720c */ /* 0x000fe20003f24070 */
[----:B------:R4:W-:Y:S01]  /*ce80*/  STL [R1+0x2f8], R8 ;  /* 0x0002f80801007387 */ /* 0x0009e20000100800 */
[----:B------:R-:W-:Y:S01]  /*ce90*/  ISETP.GE.AND P0, PT, R11, RZ, PT ;  /* 0x000000ff0b00720c */ /* 0x000fe20003f06270 */
[----:B------:R-:W-:-:S02]  /*cea0*/  @!P5 IMAD.IADD R14, R14, 0x1, -R0 ;  /* 0x000000010e0ed824 */ /* 0x000fc400078e0a00 */
[----:B------:R-:W2:Y:S01]  /*ceb0*/  LDL.LU R11, [R1+0x580] ;  /* 0x00058000010b7983 */ /* 0x000ea20000300800 */
[----:B------:R-:W-:-:S07]  /*cec0*/  ISETP.GT.U32.AND P5, PT, R0, R12, PT ;  /* 0x0000000c0000720c */ /* 0x000fce0003fa4070 */
[----:B------:R-:W-:-:S06]  /*ced0*/  @!P1 IMAD.IADD R13, R13, 0x1, -R0 ;  /* 0x000000010d0d9824 */ /* 0x000fcc00078e0a00 */
[----:B------:R-:W-:Y:S01]  /*cee0*/  @!P5 IMAD.IADD R12, R12, 0x1, -R0 ;  /* 0x000000010c0cd824 */ /* 0x000fe200078e0a00 */
[----:B------:R-:W-:Y:S01]  /*cef0*/  ISETP.GT.U32.AND P5, PT, R0, R13, PT ;  /* 0x0000000d0000720c */ /* 0x000fe20003fa4070 */
[----:B------:R-:W-:-:S04]  /*cf00*/  IMAD.MOV.U32 R15, RZ, RZ, R14 ;  /* 0x000000ffff0f7224 */ /* 0x000fc800078e000e */
[----:B------:R-:W-:-:S08]  /*cf10*/  @!P4 IMAD.MOV R15, RZ, RZ, -R15 ;  /* 0x000000ffff0fc224 */ /* 0x000fd000078e0a0f */
[----:B------:R-:W-:Y:S01]  /*cf20*/  @!P5 IMAD.IADD R13, R13, 0x1, -R0 ;  /* 0x000000010d0dd824 */ /* 0x000fe200078e0a00 */
[----:B----4-:R-:W-:Y:S02]  /*cf30*/  IABS R8, R29 ;  /* 0x0000001d00087213 */ /* 0x010fe40000000000 */
[----:B---3--:R-:W-:Y:S02]  /*cf40*/  ISETP.GE.AND P3, PT, R17, RZ, PT ;  /* 0x000000ff1100720c */ /* 0x008fe40003f66270 */
[----:B------:R-:W-:Y:S02]  /*cf50*/  IABS R9, R17 ;  /* 0x0000001100097213 */ /* 0x000fe40000000000 */
[----:B--2---:R-:W-:Y:S02]  /*cf60*/  ISETP.GE.AND P6, PT, R28, RZ, PT ;  /* 0x000000ff1c00720c */ /* 0x004fe40003fc6270 */
[----:B------:R-:W-:Y:S01]  /*cf70*/  IABS R10, R28 ;  /* 0x0000001c000a7213 */ /* 0x000fe20000000000 */
[----:B------:R-:W-:-:S02]  /*cf80*/  IMAD.MOV.U32 R28, RZ, RZ, R3 ;  /* 0x000000ffff1c7224 */ /* 0x000fc400078e0003 */
[----:B------:R-:W2:Y:S04]  /*cf90*/  LDL.LU R3, [R1+0x584] ;  /* 0x0005840001037983 */ /* 0x000ea80000300800 */
[----:B------:R0:W-:Y:S01]  /*cfa0*/  STL [R1+0x20f4], R29 ;  /* 0x0020f41d01007387 */ /* 0x0001e20000100800 */
[----:B------:R-:W-:-:S03]  /*cfb0*/  IABS R4, R20 ;  /* 0x0000001400047213 */ /* 0x000fc60000000000 */
[----:B------:R-:W-:Y:S04]  /*cfc0*/  STL [R1+0x2f0], R7 ;  /* 0x0002f00701007387 */ /* 0x000fe80000100800 */
[----:B------:R-:W3:Y:S01]  /*cfd0*/  LDL.LU R17, [R1+0x58c] ;  /* 0x00058c0001117983 */ /* 0x000ee20000300800 */
[----:B0-----:R-:W-:-:S03]  /*cfe0*/  IMAD.MOV.U32 R29, RZ, RZ, R13 ;  /* 0x000000ffff1d7224 */ /* 0x001fc600078e000d */
[----:B------:R-:W4:Y:S01]  /*cff0*/  LDL.LU R20, [R1+0x590] ;  /* 0x0005900001147983 */ /* 0x000f220000300800 */
[----:B------:R-:W-:-:S03]  /*d000*/  @!P2 IMAD.MOV R29, RZ, RZ, -R29 ;  /* 0x000000ffff1da224 */ /* 0x000fc600078e0a1d */
[----:B------:R-:W-:Y:S04]  /*d010*/  STL [R1+0x118], R15 ;  /* 0x0001180f01007387 */ /* 0x000fe80000100800 */
[----:B------:R0:W-:Y:S04]  /*d020*/  STL [R1+0x114], R29 ;  /* 0x0001141d01007387 */ /* 0x0001e80000100800 */
[----:B0-----:R-:W2:Y:S01]  /*d030*/  LDL.LU R29, [R1+0x20f4] ;  /* 0x0020f400011d7983 */ /* 0x001ea20000300800 */
[----:B------:R-:W-:-:S04]  /*d040*/  IMAD.HI.U32 R2, R21, R10, RZ ;  /* 0x0000000a15027227 */ /* 0x000fc800078e00ff */
[----:B------:R-:W-:-:S04]  /*d050*/  IMAD.MOV R2, RZ, RZ, -R2 ;  /* 0x000000ffff027224 */ /* 0x000fc800078e0a02 */
[----:B------:R-:W-:Y:S01]  /*d060*/  IMAD R10, R0, R2, R10 ;  /* 0x00000002000a7224 */ /* 0x000fe200078e020a */
[----:B------:R-:W-:-:S05]  /*d070*/  IABS R5, R16 ;  /* 0x0000001000057213 */ /* 0x000fca0000000000 */
[----:B------:R-:W-:-:S04]  /*d080*/  IMAD.HI.U32 R2, R21, R5, RZ ;  /* 0x0000000515027227 */ /* 0x000fc800078e00ff */
[----:B------:R-:W-:Y:S02]  /*d090*/  IMAD.MOV R2, RZ, RZ, -R2 ;  /* 0x000000ffff027224 */ /* 0x000fe400078e0a02 */
[----:B------:R-:W-:-:S04]  /*d0a0*/  IMAD.HI.U32 R6, R21, R9, RZ ;  /* 0x0000000915067227 */ /* 0x000fc800078e00ff */
[----:B------:R-:W-:Y:S02]  /*d0b0*/  IMAD R5, R0, R2, R5 ;  /* 0x0000000200057224 */ /* 0x000fe400078e0205 */
[----:B------:R-:W-:-:S04]  /*d0c0*/  IMAD.MOV R6, RZ, RZ, -R6 ;  /* 0x000000ffff067224 */ /* 0x000fc800078e0a06 */
[----:B------:R-:W-:-:S05]  /*d0d0*/  IMAD R9, R0, R6, R9 ;  /* 0x0000000600097224 */ /* 0x000fca00078e0209 */
[----:B------:R-:W-:Y:S02]  /*d0e0*/  ISETP.GT.U32.AND P1, PT, R0, R9, PT ;  /* 0x000000090000720c */ /* 0x000fe40003f24070 */
[----:B------:R-:W-:-:S05]  /*d0f0*/  IABS R2, R11 ;  /* 0x0000000b00027213 */ /* 0x000fca0000000000 */
[----:B------:R-:W-:-:S04]  /*d100*/  IMAD.HI.U32 R15, R21, R2, RZ ;  /* 0x00000002150f7227 */ /* 0x000fc800078e00ff */
[----:B------:R-:W-:-:S04]  /*d110*/  IMAD.MOV R15, RZ, RZ, -R15 ;  /* 0x000000ffff0f7224 */ /* 0x000fc800078e0a0f */
[C---:B------:R-:W-:Y:S02]  /*d120*/  IMAD R2, R0.reuse, R15, R2 ;  /* 0x0000000f00027224 */ /* 0x040fe400078e0202 */
[----:B------:R-:W4:Y:S01]  /*d130*/  LDL.LU R15, [R1+0x578] ;  /* 0x00057800010f7983 */ /* 0x000f220000300800 */
[----:B------:R-:W-:Y:S01]  /*d140*/  @!P1 IMAD.IADD R9, R9, 0x1, -R0 ;  /* 0x0000000109099824 */ /* 0x000fe200078e0a00 */
[C---:B------:R-:W-:Y:S02]  /*d150*/  ISETP.GT.U32.AND P1, PT, R0.reuse, R12, PT ;  /* 0x0000000c0000720c */ /* 0x040fe40003f24070 */
[----:B------:R-:W-:-:S11]  /*d160*/  ISETP.GT.U32.AND P5, PT, R0, R10, PT ;  /* 0x0000000a0000720c */ /* 0x000fd60003fa4070 */
[--C-:B------:R-:W-:Y:S02]  /*d170*/  @!P1 IMAD.IADD R12, R12, 0x1, -R0.reuse ;  /* 0x000000010c0c9824 */ /* 0x100fe400078e0a00 */
[----:B------:R-:W-:Y:S02]  /*d180*/  @!P5 IMAD.IADD R10, R10, 0x1, -R0 ;  /* 0x000000010a0ad824 */ /* 0x000fe400078e0a00 */
[----:B------:R-:W-:-:S05]  /*d190*/  @!P0 IMAD.MOV R12, RZ, RZ, -R12 ;  /* 0x000000ffff0c8224 */ /* 0x000fca00078e0a0c */
[----:B------:R-:W-:Y:S01]  /*d1a0*/  STL [R1+0x108], R12 ;  /* 0x0001080c01007387 */ /* 0x000fe20000100800 */
[----:B--2---:R-:W-:Y:S01]  /*d1b0*/  ISETP.GE.AND P5, PT, R29, RZ, PT ;  /* 0x000000ff1d00720c */ /* 0x004fe20003fa6270 */
[----:B------:R-:W-:Y:S02]  /*d1c0*/  IMAD.MOV.U32 R29, RZ, RZ, R22 ;  /* 0x000000ffff1d7224 */ /* 0x000fe400078e0016 */
[----:B------:R-:W-:Y:S02]  /*d1d0*/  IMAD.MOV.U32 R22, RZ, RZ, R24 ;  /* 0x000000ffff167224 */ /* 0x000fe400078e0018 */
[----:B------:R-:W2:Y:S01]  /*d1e0*/  LDL.LU R24, [R1+0x594] ;  /* 0x0005940001187983 */ /* 0x000ea20000300800 */
[----:B------:R-:W-:Y:S01]  /*d1f0*/  IMAD.HI.U32 R7, R21, R8, RZ ;  /* 0x0000000815077227 */ /* 0x000fe200078e00ff */
[----:B------:R-:W-:-:S03]  /*d200*/  ISETP.GT.U32.AND P4, PT, R0, R9, PT ;  /* 0x000000090000720c */ /* 0x000fc60003f84070 */
[----:B------:R-:W-:-:S04]  /*d210*/  IMAD.HI.U32 R6, R21, R4, RZ ;  /* 0x0000000415067227 */ /* 0x000fc800078e00ff */
[----:B------:R-:W-:Y:S02]  /*d220*/  IMAD.MOV R7, RZ, RZ, -R7 ;  /* 0x000000ffff077224 */ /* 0x000fe400078e0a07 */
[----:B------:R-:W-:Y:S02]  /*d230*/  IMAD.MOV R6, RZ, RZ, -R6 ;  /* 0x000000ffff067224 */ /* 0x000fe400078e0a06 */
[C---:B------:R-:W-:Y:S02]  /*d240*/  IMAD R8, R0.reuse, R7, R8 ;  /* 0x0000000700087224 */ /* 0x040fe400078e0208 */
[----:B------:R-:W-:-:S03]  /*d250*/  IMAD R4, R0, R6, R4 ;  /* 0x0000000600047224 */ /* 0x000fc600078e0204 */
[C---:B------:R-:W-:Y:S02]  /*d260*/  ISETP.GT.U32.AND P2, PT, R0.reuse, R8, PT ;  /* 0x000000080000720c */ /* 0x040fe40003f44070 */
[C---:B------:R-:W-:Y:S01]  /*d270*/  ISETP.GT.U32.AND P1, PT, R0.reuse, R4, PT ;  /* 0x000000040000720c */ /* 0x040fe20003f24070 */
[----:B------:R-:W-:Y:S01]  /*d280*/  @!P4 IMAD.IADD R9, R9, 0x1, -R0 ;  /* 0x000000010909c824 */ /* 0x000fe200078e0a00 */
[----:B------:R-:W-:Y:S02]  /*d290*/  IABS R7, R3 ;  /* 0x0000000300077213 */ /* 0x000fe40000000000 */
[----:B------:R-:W-:-:S03]  /*d2a0*/  ISETP.GT.U32.AND P4, PT, R0, R5, PT ;  /* 0x000000050000720c */ /* 0x000fc60003f84070 */
[----:B------:R-:W-:Y:S01]  /*d2b0*/  IMAD.HI.U32 R14, R21, R7, RZ ;  /* 0x00000007150e7227 */ /* 0x000fe200078e00ff */
[----:B------:R-:W-:-:S03]  /*d2c0*/  IABS R6, R28 ;  /* 0x0000001c00067213 */ /* 0x000fc60000000000 */
[----:B------:R-:W-:Y:S01]  /*d2d0*/  @!P2 IMAD.IADD R8, R8, 0x1, -R0 ;  /* 0x000000010808a824 */ /* 0x000fe200078e0a00 */
[----:B------:R-:W-:Y:S01]  /*d2e0*/  ISETP.GT.U32.AND P2, PT, R0, R10, PT ;  /* 0x0000000a0000720c */ /* 0x000fe20003f44070 */
[----:B------:R-:W-:Y:S02]  /*d2f0*/  IMAD.MOV R14, RZ, RZ, -R14 ;  /* 0x000000ffff0e7224 */ /* 0x000fe400078e0a0e */
[----:B------:R-:W-:Y:S02]  /*d300*/  @!P1 IMAD.IADD R4, R4, 0x1, -R0 ;  /* 0x0000000104049824 */ /* 0x000fe400078e0a00 */
[----:B------:R-:W-:-:S04]  /*d310*/  IMAD.HI.U32 R13, R21, R6, RZ ;  /* 0x00000006150d7227 */ /* 0x000fc800078e00ff */
[C---:B------:R-:W-:Y:S02]  /*d320*/  IMAD R7, R0.reuse, R14, R7 ;  /* 0x0000000e00077224 */ /* 0x040fe400078e0207 */
[--C-:B------:R-:W-:Y:S01]  /*d330*/  @!P4 IMAD.IADD R5, R5, 0x1, -R0.reuse ;  /* 0x000000010505c824 */ /* 0x100fe200078e0a00 */
[----:B------:R-:W-:Y:S01]  /*d340*/  ISETP.GT.U32.AND P4, PT, R0, R4, PT ;  /* 0x000000040000720c */ /* 0x000fe20003f84070 */
[----:B------:R-:W-:Y:S01]  /*d350*/  IMAD.MOV.U32 R14, RZ, RZ, R9 ;  /* 0x000000ffff0e7224 */ /* 0x000fe200078e0009 */
[----:B------:R-:W-:Y:S01]  /*d360*/  IADD3 R13, PT, PT, -R13, RZ, RZ ;  /* 0x000000ff0d0d7210 */ /* 0x000fe20007ffe1ff */
[----:B------:R-:W-:Y:S01]  /*d370*/  @!P2 IMAD.IADD R10, R10, 0x1, -R0 ;  /* 0x000000010a0aa824 */ /* 0x000fe200078e0a00 */
[C---:B------:R-:W-:Y:S01]  /*d380*/  ISETP.GT.U32.AND P1, PT, R0.reuse, R8, PT ;  /* 0x000000080000720c */ /* 0x040fe20003f24070 */
[----:B------:R-:W-:Y:S01]  /*d390*/  @!P3 IMAD.MOV R14, RZ, RZ, -R14 ;  /* 0x000000ffff0eb224 */ /* 0x000fe200078e0a0e */
[C---:B------:R-:W-:Y:S02]  /*d3a0*/  ISETP.GT.U32.AND P3, PT, R0.reuse, R2, PT ;  /* 0x000000020000720c */ /* 0x040fe40003f64070 */
[C---:B------:R-:W-:Y:S01]  /*d3b0*/  ISETP.GT.U32.AND P2, PT, R0.reuse, R7, PT ;  /* 0x000000070000720c */ /* 0x040fe20003f44070 */
[C---:B------:R-:W-:Y:S01]  /*d3c0*/  IMAD R6, R0.reuse, R13, R6 ;  /* 0x0000000d00067224 */ /* 0x040fe200078e0206 */
[----:B------:R-:W-:-:S03]  /*d3d0*/  ISETP.GT.U32.AND P0, PT, R0, R5, PT ;  /* 0x000000050000720c */ /* 0x000fc60003f04070 */
[--C-:B------:R-:W-:Y:S01]  /*d3e0*/  @!P4 IMAD.IADD R4, R4, 0x1, -R0.reuse ;  /* 0x000000010404c824 */ /* 0x100fe200078e0a00 */
[----:B------:R-:W-:Y:S02]  /*d3f0*/  ISETP.GT.U32.AND P4, PT, R0, R6, PT ;  /* 0x000000060000720c */ /* 0x000fe40003f84070 */
[----:B---3--:R-:W-:Y:S01]  /*d400*/  IABS R13, R17 ;  /* 0x00000011000d7213 */ /* 0x008fe20000000000 */
[--C-:B------:R-:W-:Y:S02]  /*d410*/  @!P1 IMAD.IADD R8, R8, 0x1, -R0.reuse ;  /* 0x0000000108089824 */ /* 0x100fe400078e0a00 */
[--C-:B------:R-:W-:Y:S01]  /*d420*/  @!P3 IMAD.IADD R2, R2, 0x1, -R0.reuse ;  /* 0x000000010202b824 */ /* 0x100fe200078e0a00 */
[----:B------:R-:W-:Y:S01]  /*d430*/  ISETP.GE.AND P3, PT, R11, RZ, PT ;  /* 0x000000ff0b00720c */ /* 0x000fe20003f66270 */
[----:B------:R-:W-:Y:S01]  /*d440*/  @!P2 IMAD.IADD R7, R7, 0x1, -R0 ;  /* 0x000000010707a824 */ /* 0x000fe200078e0a00 */
[----:B------:R-:W-:Y:S01]  /*d450*/  ISETP.GE.AND P2, PT, R3, RZ, PT ;  /* 0x000000ff0300720c */ /* 0x000fe20003f46270 */
[----:B------:R-:W-:Y:S01]  /*d460*/  IMAD.MOV.U32 R11, RZ, RZ, R10 ;  /* 0x000000ffff0b7224 */ /* 0x000fe200078e000a */
[----:B----4-:R-:W-:Y:S01]  /*d470*/  ISETP.GE.AND P1, PT, R15, RZ, PT ;  /* 0x000000ff0f00720c */ /* 0x010fe20003f26270 */
[----:B------:R-:W-:-:S02]  /*d480*/  IMAD.MOV.U32 R9, RZ, RZ, R13 ;  /* 0x000000ffff097224 */ /* 0x000fc400078e000d */
[----:B------:R-:W-:Y:S01]  /*d490*/  @!P0 IMAD.IADD R5, R5, 0x1, -R0 ;  /* 0x0000000105058824 */ /* 0x000fe200078e0a00 */
[----:B------:R-:W-:Y:S01]  /*d4a0*/  ISETP.GE.AND P0, PT, R16, RZ, PT ;  /* 0x000000ff1000720c */ /* 0x000fe20003f06270 */
[----:B------:R-:W-:Y:S01]  /*d4b0*/  IMAD.MOV.U32 R3, RZ, RZ, R8 ;  /* 0x000000ffff037224 */ /* 0x000fe200078e0008 */
[----:B------:R0:W-:Y:S01]  /*d4c0*/  STL [R1+0x104], R14 ;  /* 0x0001040e01007387 */ /* 0x0001e20000100800 */
[----:B------:R-:W-:Y:S02]  /*d4d0*/  @!P6 IMAD.MOV R11, RZ, RZ, -R11 ;  /* 0x000000ffff0be224 */ /* 0x000fe400078e0a0b */
[----:B------:R-:W-:Y:S01]  /*d4e0*/  @!P5 IMAD.MOV R3, RZ, RZ, -R3 ;  /* 0x000000ffff03d224 */ /* 0x000fe200078e0a03 */
[----:B------:R-:W-:Y:S01]  /*d4f0*/  ISETP.GT.U32.AND P5, PT, R0, R7, PT ;  /* 0x000000070000720c */ /* 0x000fe20003fa4070 */
[----:B------:R-:W-:Y:S01]  /*d500*/  @!P4 IMAD.IADD R6, R6, 0x1, -R0 ;  /* 0x000000010606c824 */ /* 0x000fe200078e0a00 */
[----:B------:R-:W-:Y:S01]  /*d510*/  ISETP.GT.U32.AND P4, PT, R0, R2, PT ;  /* 0x000000020000720c */ /* 0x000fe20003f84070 */
[----:B0-----:R-:W-:Y:S01]  /*d520*/  IMAD.HI.U32 R14, R21, R9, RZ ;  /* 0x00000009150e7227 */ /* 0x001fe200078e00ff */
[----:B------:R0:W-:Y:S03]  /*d530*/  STL [R1+0x100], R11 ;  /* 0x0001000b01007387 */ /* 0x0001e60000100800 */
[----:B------:R-:W-:Y:S01]  /*d540*/  IMAD.MOV R14, RZ, RZ, -R14 ;  /* 0x000000ffff0e7224 */ /* 0x000fe200078e0a0e */
[----:B------:R1:W-:Y:S01]  /*d550*/  STL [R1+0xfc], R3 ;  /* 0x0000fc0301007387 */ /* 0x0003e20000100800 */
[----:B------:R-:W-:-:S02]  /*d560*/  @!P1 IMAD.MOV R4, RZ, RZ, -R4 ;  /* 0x000000ffff049224 */ /* 0x000fc400078e0a04 */
[C---:B------:R-:W-:Y:S01]  /*d570*/  IMAD R9, R0.reuse, R14, R9 ;  /* 0x0000000e00097224 */ /* 0x040fe200078e0209 */
[C---:B------:R-:W-:Y:S01]  /*d580*/  ISETP.GT.U32.AND P6, PT, R0.reuse, R6, PT ;  /* 0x000000060000720c */ /* 0x040fe20003fc4070 */
[----:B------:R-:W-:Y:S01]  /*d590*/  IMAD.MOV.U32 R15, RZ, RZ, R28 ;  /* 0x000000ffff0f7224 */ /* 0x000fe200078e001c */
[----:B------:R-:W-:Y:S01]  /*d5a0*/  IABS R12, R20 ;  /* 0x00000014000c7213 */ /* 0x000fe20000000000 */
[----:B0-----:R-:W3:Y:S01]  /*d5b0*/  LDL.LU R11, [R1+0x5a0] ;  /* 0x0005a000010b7983 */ /* 0x001ee20000300800 */
[----:B-1----:R-:W-:Y:S01]  /*d5c0*/  IMAD.MOV.U32 R3, RZ, RZ, R5 ;  /* 0x000000ffff037224 */ /* 0x002fe200078e0005 */
[----:B------:R-:W-:-:S03]  /*d5d0*/  ISETP.GT.U32.AND P1, PT, R0, R9, PT ;  /* 0x000000090000720c */ /* 0x000fc60003f24070 */
[----:B------:R-:W-:Y:S01]  /*d5e0*/  @!P0 IMAD.MOV R3, RZ, RZ, -R3 ;  /* 0x000000ffff038224 */ /* 0x000fe200078e0a03 */
[----:B------:R-:W-:Y:S01]  /*d5f0*/  STL [R1+0xf8], R4 ;  /* 0x0000f80401007387 */ /* 0x000fe20000100800 */
[----:B------:R-:W-:Y:S02]  /*d600*/  IMAD.MOV.U32 R28, RZ, RZ, R22 ;  /* 0x000000ffff1c7224 */ /* 0x000fe400078e0016 */
[--C-:B------:R-:W-:Y:S01]  /*d610*/  @!P5 IMAD.IADD R7, R7, 0x1, -R0.reuse ;  /* 0x000000010707d824 */ /* 0x100fe200078e0a00 */
[----:B------:R0:W-:Y:S01]  /*d620*/  STL [R1+0xf4], R3 ;  /* 0x0000f40301007387 */ /* 0x0001e20000100800 */
[----:B------:R-:W-:Y:S02]  /*d630*/  IMAD.MOV.U32 R22, RZ, RZ, R23 ;  /* 0x000000ffff167224 */ /* 0x000fe400078e0017 */
[----:B------:R-:W-:Y:S02]  /*d640*/  IMAD.MOV.U32 R23, RZ, RZ, R25 ;  /* 0x000000ffff177224 */ /* 0x000fe400078e0019 */
[----:B------:R-:W-:-:S02]  /*d650*/  @!P4 IMAD.IADD R2, R2, 0x1, -R0 ;  /* 0x000000010202c824 */ /* 0x000fc400078e0a00 */
[----:B------:R-:W-:Y:S01]  /*d660*/  IMAD.MOV.U32 R16, RZ, RZ, R29 ;  /* 0x000000ffff107224 */ /* 0x000fe200078e001d */
[----:B0-----:R-:W4:Y:S01]  /*d670*/  LDL.LU R3, [R1+0x5a4] ;  /* 0x0005a40001037983 */ /* 0x001f220000300800 */
[----:B------:R-:W-:-:S03]  /*d680*/  IMAD.HI.U32 R13, R21, R12, RZ ;  /* 0x0000000c150d7227 */ /* 0x000fc600078e00ff */
[----:B------:R-:W4:Y:S04]  /*d690*/  LDL.LU R25, [R1+0x5a8] ;  /* 0x0005a80001197983 */ /* 0x000f280000300800 */
[----:B------:R-:W4:Y:S01]  /*d6a0*/  LDL.LU R29, [R1+0x5ac] ;  /* 0x0005ac00011d7983 */ /* 0x000f220000300800 */
[----:B------:R-:W-:-:S03]  /*d6b0*/  IMAD.MOV R13, RZ, RZ, -R13 ;  /* 0x000000ffff0d7224 */ /* 0x000fc600078e0a0d */
[----:B------:R0:W-:Y:S01]  /*d6c0*/  STL [R1+0x20f0], R7 ;  /* 0x0020f00701007387 */ /* 0x0001e20000100800 */
[----:B------:R-:W-:Y:S01]  /*d6d0*/  @!P6 IADD3 R6, PT, PT, R6, -R0, RZ ;  /* 0x800000000606e210 */ /* 0x000fe20007ffe0ff */
[----:B------:R-:W-:Y:S01]  /*d6e0*/  IMAD R10, R0, R13, R12 ;  /* 0x0000000d000a7224 */ /* 0x000fe200078e020c */
[----:B------:R-:W-:Y:S01]  /*d6f0*/  ISETP.GE.AND P6, PT, R20, RZ, PT ;  /* 0x000000ff1400720c */ /* 0x000fe20003fc6270 */
[----:B------:R-:W-:Y:S01]  /*d700*/  @!P1 IMAD.IADD R9, R9, 0x1, -R0 ;  /* 0x0000000109099824 */ /* 0x000fe200078e0a00 */
[----:B------:R-:W4:Y:S01]  /*d710*/  LDL.LU R20, [R1+0x5b0] ;  /* 0x0005b00001147983 */ /* 0x000f220000300800 */
[----:B0-----:R-:W-:-:S04]  /*d720*/  IMAD.MOV.U32 R7, RZ, RZ, R2 ;  /* 0x000000ffff077224 */ /* 0x001fc800078e0002 */
[----:B------:R-:W-:Y:S01]  /*d730*/  @!P3 IMAD.MOV R7, RZ, RZ, -R7 ;  /* 0x000000ffff07b224 */ /* 0x000fe200078e0a07 */
[----:B--2---:R-:W-:Y:S02]  /*d740*/  IABS R13, R24 ;  /* 0x00000018000d7213 */ /* 0x004fe40000000000 */
[----:B------:R-:W-:Y:S02]  /*d750*/  ISETP.GE.AND P1, PT, R24, RZ, PT ;  /* 0x000000ff1800720c */ /* 0x000fe40003f26270 */
[----:B------:R-:W2:Y:S04]  /*d760*/  LDL.LU R24, [R1+0x5b4] ;  /* 0x0005b40001187983 */ /* 0x000ea80000300800 */
[----:B------:R0:W-:Y:S04]  /*d770*/  STL [R1+0xf0], R7 ;  /* 0x0000f00701007387 */ /* 0x0001e80000100800 */
[----:B0-----:R-:W2:Y:S01]  /*d780*/  LDL.LU R7, [R1+0x598] ;  /* 0x0005980001077983 */ /* 0x001ea20000300800 */
[----:B------:R-:W-:-:S02]  /*d790*/  ISETP.GT.U32.AND P4, PT, R0, R10, PT ;  /* 0x0000000a0000720c */ /* 0x000fc40003f84070 */
[----:B------:R-:W-:-:S05]  /*d7a0*/  IABS R4, R16 ;  /* 0x0000001000047213 */ /* 0x000fca0000000000 */
[----:B------:R-:W-:-:S06]  /*d7b0*/  IMAD.HI.U32 R5, R21, R4, RZ ;  /* 0x0000000415057227 */ /* 0x000fcc00078e00ff */
[----:B------:R-:W-:-:S05]  /*d7c0*/  @!P4 IMAD.IADD R10, R10, 0x1, -R0 ;  /* 0x000000010a0ac824 */ /* 0x000fca00078e0a00 */
[----:B------:R-:W-:Y:S01]  /*d7d0*/  ISETP.GT.U32.AND P3, PT, R0, R10, PT ;  /* 0x0000000a0000720c */ /* 0x000fe20003f64070 */
[----:B------:R-:W-:-:S04]  /*d7e0*/  IMAD.MOV R2, RZ, RZ, -R5 ;  /* 0x000000ffff027224 */ /* 0x000fc800078e0a05 */
[----:B------:R-:W-:-:S08]  /*d7f0*/  IMAD R2, R0, R2, R4 ;  /* 0x0000000200027224 */ /* 0x000fd000078e0204 */
[----:B------:R-:W-:Y:S01]  /*d800*/  @!P3 IMAD.IADD R10, R10, 0x1, -R0 ;  /* 0x000000010a0ab824 */ /* 0x000fe200078e0a00 */
[----:B------:R-:W-:-:S13]  /*d810*/  ISETP.GT.U32.AND P3, PT, R0, R2, PT ;  /* 0x000000020000720c */ /* 0x000fda0003f64070 */
[----:B------:R-:W-:Y:S01]  /*d820*/  @!P3 IMAD.IADD R2, R2, 0x1, -R0 ;  /* 0x000000010202b824 */ /* 0x000fe200078e0a00 */
[----:B------:R-:W-:Y:S02]  /*d830*/  ISETP.GE.AND P5, PT, R17, RZ, PT ;  /* 0x000000ff1100720c */ /* 0x000fe40003fa6270 */
[----:B---3--:R-:W-:-:S05]  /*d840*/  IABS R17, R11 ;  /* 0x0000000b00117213 */ /* 0x008fca0000000000 */
[----:B------:R-:W-:-:S04]  /*d850*/  IMAD.HI.U32 R16, R21, R17, RZ ;  /* 0x0000001115107227 */ /* 0x000fc800078e00ff */
[----:B------:R-:W-:-:S04]  /*d860*/  IMAD.MOV R16, RZ, RZ, -R16 ;  /* 0x000000ffff107224 */ /* 0x000fc800078e0a10 */
[C---:B------:R-:W-:Y:S01]  /*d870*/  IMAD R16, R0.reuse, R16, R17 ;  /* 0x0000001000107224 */ /* 0x040fe200078e0211 */
[----:B--2---:R-:W-:Y:S02]  /*d880*/  ISETP.GE.AND P3, PT, R7, RZ, PT ;  /* 0x000000ff0700720c */ /* 0x004fe40003f66270 */
[----:B------:R-:W2:Y:S04]  /*d890*/  LDL.LU R7, [R1+0x20f0] ;  /* 0x0020f00001077983 */ /* 0x000ea80000300800 */
[----:B------:R-:W3:Y:S01]  /*d8a0*/  LDL.LU R17, [R1+0x59c] ;  /* 0x00059c0001117983 */ /* 0x000ee20000300800 */
[----:B------:R-:W-:Y:S01]  /*d8b0*/  ISETP.GT.U32.AND P4, PT, R0, R9, PT ;  /* 0x000000090000720c */ /* 0x000fe20003f84070 */
[----:B------:R-:W-:-:S04]  /*d8c0*/  IMAD.HI.U32 R8, R21, R13, RZ ;  /* 0x0000000d15087227 */ /* 0x000fc800078e00ff */
[----:B------:R-:W-:-:S04]  /*d8d0*/  IMAD.MOV R8, RZ, RZ, -R8 ;  /* 0x000000ffff087224 */ /* 0x000fc800078e0a08 */
[C---:B------:R-:W-:Y:S01]  /*d8e0*/  IMAD R13, R0.reuse, R8, R13 ;  /* 0x00000008000d7224 */ /* 0x040fe200078e020d */
[----:B------:R-:W-:Y:S02]  /*d8f0*/  IABS R8, R28 ;  /* 0x0000001c00087213 */ /* 0x000fe40000000000 */
[----:B----4-:R-:W-:Y:S01]  /*d900*/  IABS R12, R3 ;  /* 0x00000003000c7213 */ /* 0x010fe20000000000 */
[----:B------:R-:W-:Y:S01]  /*d910*/  @!P4 IMAD.IADD R9, R9, 0x1, -R0 ;  /* 0x000000010909c824 */ /* 0x000fe200078e0a00 */
[----:B------:R-:W-:Y:S01]  /*d920*/  ISETP.GT.U32.AND P4, PT, R0, R13, PT ;  /* 0x0000000d0000720c */ /* 0x000fe20003f84070 */
[----:B------:R-:W-:Y:S01]  /*d930*/  IMAD.HI.U32 R14, R21, R8, RZ ;  /* 0x00000008150e7227 */ /* 0x000fe200078e00ff */
[----:B------:R-:W-:-:S03]  /*d940*/  ISETP.GE.AND P0, PT, R15, RZ, PT ;  /* 0x000000ff0f00720c */ /* 0x000fc60003f06270 */
[----:B------:R-:W-:-:S04]  /*d950*/  IMAD.HI.U32 R15, R21, R12, RZ ;  /* 0x0000000c150f7227 */ /* 0x000fc800078e00ff */
[----:B------:R-:W-:Y:S02]  /*d960*/  IMAD.MOV R14, RZ, RZ, -R14 ;  /* 0x000000ffff0e7224 */ /* 0x000fe400078e0a0e */
[----:B------:R-:W-:Y:S02]  /*d970*/  IMAD.MOV R15, RZ, RZ, -R15 ;  /* 0x000000ffff0f7224 */ /* 0x000fe400078e0a0f */
[C---:B------:R-:W-:Y:S02]  /*d980*/  IMAD R8, R0.reuse, R14, R8 ;  /* 0x0000000e00087224 */ /* 0x040fe400078e0208 */
[C---:B------:R-:W-:Y:S01]  /*d990*/  IMAD R12, R0.reuse, R15, R12 ;  /* 0x0000000f000c7224 */ /* 0x040fe200078e020c */
[----:B------:R-:W-:Y:S01]  /*d9a0*/  IABS R4, R25 ;  /* 0x0000001900047213 */ /* 0x000fe20000000000 */
[----:B------:R-:W-:Y:S01]  /*d9b0*/  @!P4 IMAD.IADD R13, R13, 0x1, -R0 ;  /* 0x000000010d0dc824 */ /* 0x000fe200078e0a00 */
[----:B------:R-:W-:-:S03]  /*d9c0*/  ISETP.GT.U32.AND P4, PT, R0, R8, PT ;  /* 0x000000080000720c */ /* 0x000fc60003f84070 */
[----:B------:R-:W-:-:S04]  /*d9d0*/  IMAD.HI.U32 R14, R21, R4, RZ ;  /* 0x00000004150e7227 */ /* 0x000fc800078e00ff */
[----:B------:R-:W-:Y:S02]  /*d9e0*/  IMAD.MOV R14, RZ, RZ, -R14 ;  /* 0x000000ffff0e7224 */ /* 0x000fe400078e0a0e */
[----:B------:R-:W-:Y:S01]  /*d9f0*/  @!P0 IMAD.MOV R6, RZ, RZ, -R6 ;  /* 0x000000ffff068224 */ /* 0x000fe200078e0a06 */
[C---:B------:R-:W-:Y:S01]  /*da00*/  ISETP.GT.U32.AND P0, PT, R0.reuse, R2, PT ;  /* 0x000000020000720c */ /* 0x040fe20003f04070 */
[C---:B------:R-:W-:Y:S02]  /*da10*/  IMAD R4, R0.reuse, R14, R4 ;  /* 0x0000000e00047224 */ /* 0x040fe400078e0204 */
[----:B------:R-:W-:Y:S01]  /*da20*/  @!P5 IMAD.MOV R9, RZ, RZ, -R9 ;  /* 0x000000ffff09d224 */ /* 0x000fe200078e0a09 */
[----:B------:R-:W-:Y:S01]  /*da30*/  ISETP.GT.U32.AND P5, PT, R0, R16, PT ;  /* 0x000000100000720c */ /* 0x000fe20003fa4070 */
[----:B------:R-:W-:Y:S02]  /*da40*/  @!P4 IMAD.IADD R8, R8, 0x1, -R0 ;  /* 0x000000010808c824 */ /* 0x000fe400078e0a00 */
[----:B------:R-:W-:Y:S01]  /*da50*/  @!P6 IMAD.MOV R10, RZ, RZ, -R10 ;  /* 0x000000ffff0ae224 */ /* 0x000fe200078e0a0a */
[----:B------:R-:W-:-:S02]  /*da60*/  ISETP.GT.U32.AND P6, PT, R0, R12, PT ;  /* 0x0000000c0000720c */ /* 0x000fc40003fc4070 */
[----:B------:R-:W-:-:S03]  /*da70*/  ISETP.GT.U32.AND P4, PT, R0, R8, PT ;  /* 0x000000080000720c */ /* 0x000fc60003f84070 */
[----:B------:R-:W-:-:S04]  /*da80*/  @!P0 IMAD.IADD R2, R2, 0x1, -R0 ;  /* 0x0000000102028824 */ /* 0x000fc800078e0a00 */
[----:B------:R-:W-:Y:S01]  /*da90*/  @!P5 IMAD.IADD R16, R16, 0x1, -R0 ;  /* 0x000000011010d824 */ /* 0x000fe200078e0a00 */
[----:B------:R-:W-:Y:S01]  /*daa0*/  ISETP.GE.AND P5, PT, R11, RZ, PT ;  /* 0x000000ff0b00720c */ /* 0x000fe20003fa6270 */
[----:B------:R-:W-:Y:S02]  /*dab0*/  @!P3 IMAD.MOV R2, RZ, RZ, -R2 ;  /* 0x000000ffff02b224 */ /* 0x000fe400078e0a02 */
[--C-:B------:R-:W-:Y:S01]  /*dac0*/  @!P6 IMAD.IADD R12, R12, 0x1, -R0.reuse ;  /* 0x000000010c0ce824 */ /* 0x100fe200078e0a00 */
[----:B------:R-:W-:Y:S01]  /*dad0*/  ISETP.GE.AND P6, PT, R3, RZ, PT ;  /* 0x000000ff0300720c */ /* 0x000fe20003fc6270 */
[----:B------:R-:W-:Y:S01]  /*dae0*/  @!P4 IMAD.IADD R8, R8, 0x1, -R0 ;  /* 0x000000010808c824 */ /* 0x000fe200078e0a00 */
[----:B------:R-:W-:Y:S01]  /*daf0*/  IABS R14, R20 ;  /* 0x00000014000e7213 */ /* 0x000fe20000000000 */
[----:B------:R-:W-:Y:S02]  /*db00*/  IMAD.MOV.U32 R28, RZ, RZ, R23 ;  /* 0x000000ffff1c7224 */ /* 0x000fe400078e0017 */
[----:B------:R-:W-:-:S02]  /*db10*/  IMAD.MOV.U32 R23, RZ, RZ, R26 ;  /* 0x000000ffff177224 */ /* 0x000fc400078e001a */
[----:B------:R-:W-:Y:S02]  /*db20*/  IMAD.MOV.U32 R26, RZ, RZ, R27 ;  /* 0x000000ffff1a7224 */ /* 0x000fe400078e001b */
[----:B--2---:R-:W-:-:S04]  /*db30*/  IMAD.MOV.U32 R15, RZ, RZ, R7 ;  /* 0x000000ffff0f7224 */ /* 0x004fc800078e0007 */
[----:B------:R-:W-:Y:S01]  /*db40*/  @!P2 IMAD.MOV R15, RZ, RZ, -R15 ;  /* 0x000000ffff0fa224 */ /* 0x000fe200078e0a0f */
[----:B------:R-:W-:-:S04]  /*db50*/  ISETP.GT.U32.AND P2, PT, R0, R13, PT ;  /* 0x0000000d0000720c */ /* 0x000fc80003f44070 */
[----:B------:R-:W-:Y:S09]  /*db60*/  STL [R1+0xe8], R15 ;  /* 0x0000e80f01007387 */ /* 0x000ff20000100800 */
[----:B------:R-:W-:Y:S01]  /*db70*/  @!P2 IMAD.IADD R13, R13, 0x1, -R0 ;  /* 0x000000010d0da824 */ /* 0x000fe200078e0a00 */
[----:B------:R-:W-:Y:S01]  /*db80*/  ISETP.GT.U32.AND P2, PT, R0, R4, PT ;  /* 0x000000040000720c */ /* 0x000fe20003f44070 */
[----:B------:R-:W-:Y:S04]  /*db90*/  STL [R1+0xe4], R6 ;  /* 0x0000e40601007387 */ /* 0x000fe80000100800 */
[----:B------:R-:W-:Y:S01]  /*dba0*/  STL [R1+0xe0], R9 ;  /* 0x0000e00901007387 */ /* 0x000fe20000100800 */
[----:B---3--:R-:W-:-:S03]  /*dbb0*/  ISETP.GE.AND P0, PT, R17, RZ, PT ;  /* 0x000000ff1100720c */ /* 0x008fc60003f06270 */
[----:B------:R0:W-:Y:S04]  /*dbc0*/  STL [R1+0xdc], R10 ;  /* 0x0000dc0a01007387 */ /* 0x0001e80000100800 */
[----:B------:R-:W-:Y:S02]  /*dbd0*/  @!P2 IMAD.IADD R4, R4, 0x1, -R0 ;  /* 0x000000010404a824 */ /* 0x000fe400078e0a00 */
[----:B0-----:R-:W-:Y:S01]  /*dbe0*/  IMAD.MOV.U32 R10, RZ, RZ, R13 ;  /* 0x000000ffff0a7224 */ /* 0x001fe200078e000d */
[----:B------:R-:W-:Y:S01]  /*dbf0*/  ISETP.GT.U32.AND P2, PT, R0, R16, PT ;  /* 0x000000100000720c */ /* 0x000fe20003f44070 */
[----:B------:R-:W2:Y:S02]  /*dc00*/  LDL.LU R11, [R1+0x20ec] ;  /* 0x0020ec00010b7983 */ /* 0x000ea40000300800 */
[----:B------:R-:W-:-:S02]  /*dc10*/  @!P1 IMAD.MOV R10, RZ, RZ, -R10 ;  /* 0x000000ffff0a9224 */ /* 0x000fc400078e0a0a */
[----:B------:R-:W3:Y:S04]  /*dc20*/  LDL.LU R3, [R1+0x20e8] ;  /* 0x0020e80001037983 */ /* 0x000ee80000300800 */
[----:B------:R-:W-:Y:S04]  /*dc30*/  STL [R1+0xd0], R10 ;  /* 0x0000d00a01007387 */ /* 0x000fe80000100800 */
[----:B------:R0:W-:Y:S01]  /*dc40*/  STL [R1+0xcc], R2 ;  /* 0x0000cc0201007387 */ /* 0x0001e20000100800 */
[----:B------:R-:W-:Y:S02]  /*dc50*/  @!P2 IMAD.IADD R16, R16, 0x1, -R0 ;  /* 0x000000011010a824 */ /* 0x000fe400078e0a00 */
[----:B0-----:R-:W-:-:S04]  /*dc60*/  IMAD.MOV.U32 R2, RZ, RZ, R8 ;  /* 0x000000ffff027224 */ /* 0x001fc800078e0008 */
[----:B------:R-:W-:Y:S01]  /*dc70*/  @!P0 IMAD.MOV R2, RZ, RZ, -R2 ;  /* 0x000000ffff028224 */ /* 0x000fe200078e0a02 */
[----:B------:R-:W-:Y:S01]  /*dc80*/  ISETP.GE.AND P2, PT, R25, RZ, PT ;  /* 0x000000ff1900720c */ /* 0x000fe20003f46270 */
[----:B------:R-:W-:-:S03]  /*dc90*/  IMAD.MOV.U32 R6, RZ, RZ, R14 ;  /* 0x000000ffff067224 */ /* 0x000fc600078e000e */
[----:B------:R-:W-:Y:S01]  /*dca0*/  STL [R1+0xc4], R2 ;  /* 0x0000c40201007387 */ /* 0x000fe20000100800 */
[----:B------:R-:W-:-:S03]  /*dcb0*/  IMAD.HI.U32 R9, R21, R6, RZ ;  /* 0x0000000615097227 */ /* 0x000fc600078e00ff */
[----:B------:R-:W4:Y:S01]  /*dcc0*/  LDL R25, [R1+0x688] ;  /* 0x0006880001197983 */ /* 0x000f220000100800 */
[----:B------:R-:W-:-:S04]  /*dcd0*/  IMAD.MOV R9, RZ, RZ, -R9 ;  /* 0x000000ffff097224 */ /* 0x000fc800078e0a09 */
[----:B------:R-:W-:-:S05]  /*dce0*/  IMAD R6, R0, R9, R6 ;  /* 0x0000000900067224 */ /* 0x000fca00078e0206 */
[----:B------:R-:W-:Y:S02]  /*dcf0*/  ISETP.GT.U32.AND P0, PT, R0, R6, PT ;  /* 0x000000060000720c */ /* 0x000fe40003f04070 */
[----:B------:R-:W-:-:S11]  /*dd00*/  IABS R7, R24 ;  /* 0x0000001800077213 */ /* 0x000fd60000000000 */
[----:B------:R-:W-:Y:S01]  /*dd10*/  @!P0 IMAD.IADD R6, R6, 0x1, -R0 ;  /* 0x0000000106068824 */ /* 0x000fe200078e0a00 */
[----:B------:R-:W-:Y:S01]  /*dd20*/  ISETP.GE.AND P0, PT, R24, RZ, PT ;  /* 0x000000ff1800720c */ /* 0x000fe20003f06270 */
[----:B------:R-:W-:Y:S02]  /*dd30*/  IMAD.MOV.U32 R24, RZ, RZ, R26 ;  /* 0x000000ffff187224 */ /* 0x000fe400078e001a */
[----:B------:R-:W2:Y:S01]  /*dd40*/  LDL.LU R26, [R1+0x5c8] ;  /* 0x0005c800011a7983 */ /* 0x000ea20000300800 */
[----:B------:R-:W-:Y:S01]  /*dd50*/  IABS R5, R29 ;  /* 0x0000001d00057213 */ /* 0x000fe20000000000 */
[----:B------:R-:W-:-:S04]  /*dd60*/  IMAD.MOV.U32 R27, RZ, RZ, R18 ;  /* 0x000000ffff1b7224 */ /* 0x000fc800078e0012 */
[----:B------:R-:W-:-:S04]  /*dd70*/  IMAD.HI.U32 R18, R21, R5, RZ ;  /* 0x0000000515127227 */ /* 0x000fc800078e00ff */
[----:B------:R-:W-:Y:S02]  /*dd80*/  IMAD.MOV R18, RZ, RZ, -R18 ;  /* 0x000000ffff127224 */ /* 0x000fe400078e0a12 */
[----:B------:R-:W-:Y:S01]  /*dd90*/  IMAD.MOV.U32 R14, RZ, RZ, R7 ;  /* 0x000000ffff0e7224 */ /* 0x000fe200078e0007 */
[C---:B------:R-:W-:Y:S01]  /*dda0*/  ISETP.GT.U32.AND P1, PT, R0.reuse, R12, PT ;  /* 0x0000000c0000720c */ /* 0x040fe20003f24070 */
[C---:B------:R-:W-:Y:S02]  /*ddb0*/  IMAD R5, R0.reuse, R18, R5 ;  /* 0x0000001200057224 */ /* 0x040fe400078e0205 */
[----:B------:R-:W-:Y:S01]  /*ddc0*/  IMAD.HI.U32 R7, R21, R14, RZ ;  /* 0x0000000e15077227 */ /* 0x000fe200078e00ff */
[C---:B------:R-:W-:Y:S01]  /*ddd0*/  ISETP.GT.U32.AND P3, PT, R0.reuse, R4, PT ;  /* 0x000000040000720c */ /* 0x040fe20003f64070 */
[----:B------:R-:W0:Y:S01]  /*dde0*/  LDC R18, c[0x0][0x3ac] ;  /* 0x0000eb00ff127b82 */ /* 0x000e220000000800 */
[----:B------:R-:W-:Y:S02]  /*ddf0*/  ISETP.GT.U32.AND P4, PT, R0, R5, PT ;  /* 0x000000050000720c */ /* 0x000fe40003f84070 */
[----:B------:R-:W-:-:S05]  /*de00*/  IADD3 R7, PT, PT, -R7, RZ, RZ ;  /* 0x000000ff07077210 */ /* 0x000fca0007ffe1ff */
[----:B------:R-:W-:Y:S02]  /*de10*/  IMAD R14, R0, R7, R14 ;  /* 0x00000007000e7224 */ /* 0x000fe400078e020e */
[----:B------:R-:W-:-:S03]  /*de20*/  @!P1 IMAD.IADD R12, R12, 0x1, -R0 ;  /* 0x000000010c0c9824 */ /* 0x000fc600078e0a00 */
[----:B------:R-:W-:Y:S01]  /*de30*/  ISETP.GT.U32.AND P1, PT, R0, R14, PT ;  /* 0x0000000e0000720c */ /* 0x000fe20003f24070 */
[----:B------:R-:W-:Y:S01]  /*de40*/  @!P4 IMAD.IADD R5, R5, 0x1, -R0 ;  /* 0x000000010505c824 */ /* 0x000fe200078e0a00 */
[----:B------:R-:W-:Y:S01]  /*de50*/  IABS R17, R28 ;  /* 0x0000001c00117213 */ /* 0x000fe20000000000 */
[----:B------:R-:W-:-:S03]  /*de60*/  IMAD.MOV.U32 R8, RZ, RZ, R16 ;  /* 0x000000ffff087224 */ /* 0x000fc600078e0010 */
[----:B------:R-:W-:Y:S01]  /*de70*/  ISETP.GT.U32.AND P4, PT, R0, R5, PT ;  /* 0x000000050000720c */ /* 0x000fe20003f84070 */
[----:B------:R-:W-:-:S04]  /*de80*/  IMAD.HI.U32 R7, R21, R17, RZ ;  /* 0x0000001115077227 */ /* 0x000fc800078e00ff */
[----:B------:R-:W-:Y:S02]  /*de90*/  @!P5 IMAD.MOV R8, RZ, RZ, -R8 ;  /* 0x000000ffff08d224 */ /* 0x000fe400078e0a08 */
[--C-:B------:R-:W-:Y:S01]  /*dea0*/  @!P1 IMAD.IADD R14, R14, 0x1, -R0.reuse ;  /* 0x000000010e0e9824 */ /* 0x100fe200078e0a00 */
[----:B------:R-:W-:Y:S01]  /*deb0*/  ISETP.GT.U32.AND P1, PT, R0, R6, PT ;  /* 0x000000060000720c */ /* 0x000fe20003f24070 */
[----:B------:R-:W-:Y:S01]  /*dec0*/  IMAD.MOV R7, RZ, RZ, -R7 ;  /* 0x000000ffff077224 */ /* 0x000fe200078e0a07 */
[----:B------:R1:W-:Y:S01]  /*ded0*/  STL [R1+0xc0], R8 ;  /* 0x0000c00801007387 */ /* 0x0003e20000100800 */
[--C-:B------:R-:W-:Y:S01]  /*dee0*/  @!P3 IMAD.IADD R4, R4, 0x1, -R0.reuse ;  /* 0x000000010404b824 */ /* 0x100fe200078e0a00 */
[----:B------:R-:W-:Y:S01]  /*def0*/  ISETP.GE.AND P3, PT, R29, RZ, PT ;  /* 0x000000ff1d00720c */ /* 0x000fe20003f66270 */
[----:B------:R-:W-:Y:S01]  /*df00*/  @!P4 IMAD.IADD R5, R5, 0x1, -R0 ;  /* 0x000000010505c824 */ /* 0x000fe200078e0a00 */
[----:B------:R-:W-:Y:S01]  /*df10*/  ISETP.GE.AND P4, PT, R20, RZ, PT ;  /* 0x000000ff1400720c */ /* 0x000fe20003f86270 */
[C---:B------:R-:W-:Y:S01]  /*df20*/  IMAD R17, R0.reuse, R7, R17 ;  /* 0x0000000700117224 */ /* 0x040fe200078e0211 */
[----:B------:R-:W-:Y:S01]  /*df30*/  ISETP.GT.U32.AND P5, PT, R0, R14, PT ;  /* 0x0000000e0000720c */ /* 0x000fe20003fa4070 */
[----:B-1----:R-:W-:Y:S01]  /*df40*/  IMAD.MOV.U32 R8, RZ, RZ, R12 ;  /* 0x000000ffff087224 */ /* 0x002fe200078e000c */
[----:B------:R-:W3:Y:S01]  /*df50*/  LDL.LU R20, [R1+0x5cc] ;  /* 0x0005cc0001147983 */ /* 0x000ee20000300800 */
[----:B------:R-:W-:-:S02]  /*df60*/  @!P2 IMAD.MOV R4, RZ, RZ, -R4 ;  /* 0x000000ffff04a224 */ /* 0x000fc400078e0a04 */
[----:B------:R-:W-:Y:S01]  /*df70*/  @!P6 IMAD.MOV R8, RZ, RZ, -R8 ;  /* 0x000000ffff08e224 */ /* 0x000fe200078e0a08 */
[----:B------:R-:W-:Y:S01]  /*df80*/  ISETP.GT.U32.AND P6, PT, R0, R17, PT ;  /* 0x000000110000720c */ /* 0x000fe20003fc4070 */
[----:B------:R-:W-:-:S03]  /*df90*/  @!P1 IMAD.IADD R6, R6, 0x1, -R0 ;  /* 0x0000000106069824 */ /* 0x000fc600078e0a00 */
[----:B------:R-:W-:Y:S01]  /*dfa0*/  STL [R1+0xbc], R8 ;  /* 0x0000bc0801007387 */ /* 0x000fe20000100800 */
[----:B------:R-:W-:-:S03]  /*dfb0*/  IABS R13, R22 ;  /* 0x00000016000d7213 */ /* 0x000fc60000000000 */
[----:B------:R1:W-:Y:S01]  /*dfc0*/  STL [R1+0xb8], R4 ;  /* 0x0000b80401007387 */ /* 0x0003e20000100800 */
[----:B------:R-:W-:Y:S02]  /*dfd0*/  @!P3 IMAD.MOV R5, RZ, RZ, -R5 ;  /* 0x000000ffff05b224 */ /* 0x000fe400078e0a05 */
[----:B------:R-:W-:-:S04]  /*dfe0*/  IMAD.HI.U32 R2, R21, R13, RZ ;  /* 0x0000000d15027227 */ /* 0x000fc800078e00ff */
[----:B-1----:R-:W-:-:S04]  /*dff0*/  IMAD.MOV.U32 R4, RZ, RZ, R6 ;  /* 0x000000ffff047224 */ /* 0x002fc800078e0006 */
[----:B------:R-:W-:Y:S01]  /*e000*/  @!P4 IMAD.MOV R4, RZ, RZ, -R4 ;  /* 0x000000ffff04c224 */ /* 0x000fe200078e0a04 */
[----:B------:R1:W-:Y:S01]  /*e010*/  STL [R1+0xb0], R5 ;  /* 0x0000b00501007387 */ /* 0x0003e20000100800 */
[--C-:B------:R-:W-:Y:S01]  /*e020*/  @!P5 IMAD.IADD R14, R14, 0x1, -R0.reuse ;  /* 0x000000010e0ed824 */ /* 0x100fe200078e0a00 */
[----:B------:R-:W-:Y:S01]  /*e030*/  ISETP.GE.AND P5, PT, R23, RZ, PT ;  /* 0x000000ff1700720c */ /* 0x000fe20003fa6270 */
[----:B------:R-:W-:Y:S01]  /*e040*/  @!P6 IMAD.IADD R17, R17, 0x1, -R0 ;  /* 0x000000011111e824 */ /* 0x000fe200078e0a00 */
[----:B------:R-:W-:Y:S01]  /*e050*/  IABS R7, R23 ;  /* 0x0000001700077213 */ /* 0x000fe20000000000 */
[----:B------:R0:W-:Y:S01]  /*e060*/  STL [R1+0xb4], R4 ;  /* 0x0000b40401007387 */ /* 0x0001e20000100800 */
[----:B------:R-:W-:Y:S01]  /*e070*/  ISETP.GE.AND P1, PT, R22, RZ, PT ;  /* 0x000000ff1600720c */ /* 0x000fe20003f26270 */
[----:B------:R-:W-:Y:S01]  /*e080*/  IMAD.MOV R2, RZ, RZ, -R2 ;  /* 0x000000ffff027224 */ /* 0x000fe200078e0a02 */
[----:B------:R-:W-:Y:S01]  /*e090*/  ISETP.GE.AND P6, PT, R24, RZ, PT ;  /* 0x000000ff1800720c */ /* 0x000fe20003fc6270 */
[----:B------:R-:W3:Y:S01]  /*e0a0*/  LDL.LU R23, [R1+0x5d0] ;  /* 0x0005d00001177983 */ /* 0x000ee20000300800 */
[----:B------:R-:W-:-:S02]  /*e0b0*/  IABS R6, R24 ;  /* 0x0000001800067213 */ /* 0x000fc40000000000 */
[----:B------:R-:W-:Y:S01]  /*e0c0*/  ISETP.GE.AND P2, PT, R28, RZ, PT ;  /* 0x000000ff1c00720c */ /* 0x000fe20003f46270 */
[----:B------:R-:W3:Y:S01]  /*e0d0*/  LDL.LU R24, [R1+0x5d4] ;  /* 0x0005d40001187983 */ /* 0x000ee20000300800 */
[----:B------:R-:W0:Y:S01]  /*e0e0*/  S2R R22, SR_TID.X ;  /* 0x0000000000167919 */ /* 0x000e220000002100 */
[C---:B------:R-:W-:Y:S02]  /*e0f0*/  IMAD R13, R0.reuse, R2, R13 ;  /* 0x00000002000d7224 */ /* 0x040fe400078e020d */
[----:B------:R-:W3:Y:S03]  /*e100*/  LDL.LU R28, [R1+0x5d8] ;  /* 0x0005d800011c7983 */ /* 0x000ee60000300800 */
[----:B------:R-:W-:-:S13]  /*e110*/  ISETP.GT.U32.AND P3, PT, R0, R13, PT ;  /* 0x0000000d0000720c */ /* 0x000fda0003f64070 */
[----:B------:R-:W-:Y:S01]  /*e120*/  @!P3 IMAD.IADD R13, R13, 0x1, -R0 ;  /* 0x000000010d0db824 */ /* 0x000fe200078e0a00 */
[----:B------:R-:W-:-:S04]  /*e130*/  ISETP.GT.U32.AND P3, PT, R0, R17, PT ;  /* 0x000000110000720c */ /* 0x000fc80003f64070 */
[----:B------:R-:W-:Y:S01]  /*e140*/  ISETP.GT.U32.AND P4, PT, R0, R13, PT ;  /* 0x0000000d0000720c */ /* 0x000fe20003f84070 */
[----:B-1----:R-:W-:Y:S01]  /*e150*/  IMAD.HI.U32 R5, R21, R7, RZ ;  /* 0x0000000715057227 */ /* 0x002fe200078e00ff */
[----:B0-----:R-:W-:-:S07]  /*e160*/  LOP3.LUT R22, R22, 0x3f, RZ, 0xc0, !PT ;  /* 0x0000003f16167812 */ /* 0x001fce00078ec0ff */
[--C-:B------:R-:W-:Y:S02]  /*e170*/  @!P3 IMAD.IADD R17, R17, 0x1, -R0.reuse ;  /* 0x000000011111b824 */ /* 0x100fe400078e0a00 */
[----:B------:R-:W-:Y:S02]  /*e180*/  IMAD R15, R22, R18, RZ ;  /* 0x00000012160f7224 */ /* 0x000fe400078e02ff */
[----:B------:R-:W-:Y:S02]  /*e190*/  IMAD.MOV R5, RZ, RZ, -R5 ;  /* 0x000000ffff057224 */ /* 0x000fe400078e0a05 */
[----:B------:R-:W-:Y:S01]  /*e1a0*/  @!P4 IMAD.IADD R13, R13, 0x1, -R0 ;  /* 0x000000010d0dc824 */ /* 0x000fe200078e0a00 */
[----:B------:R-:W-:Y:S01]  /*e1b0*/  LEA R4, P4, R15, UR14, 0x1 ;  /* 0x0000000e0f047c11 */ /* 0x000fe2000f8808ff */
[----:B------:R-:W-:-:S03]  /*e1c0*/  IMAD R7, R0, R5, R7 ;  /* 0x0000000500077224 */ /* 0x000fc600078e0207 */
[----:B------:R-:W-:-:S05]  /*e1d0*/  LEA.HI.X.SX32 R5, R15, UR15, 0x1, P4 ;  /* 0x0000000f0f057c11 */ /* 0x000fca000a0f0eff */
[----:B------:R0:W-:Y:S02]  /*e1e0*/  STL.64 [R1+0x1f88], R4 ;  /* 0x001f880401007387 */ /* 0x0001e40000100a00 */
[----:B0-----:R-:W-:-:S04]  /*e1f0*/  IMAD.MOV.U32 R5, RZ, RZ, R14 ;  /* 0x000000ffff057224 */ /* 0x001fc800078e000e */
[----:B------:R-:W-:Y:S01]  /*e200*/  @!P0 IMAD.MOV R5, RZ, RZ, -R5 ;  /* 0x000000ffff058224 */ /* 0x000fe200078e0a05 */
[----:B------:R-:W-:Y:S01]  /*e210*/  ISETP.GT.U32.AND P4, PT, R0, R7, PT ;  /* 0x000000070000720c */ /* 0x000fe20003f84070 */
[----:B------:R-:W-:Y:S02]  /*e220*/  IMAD.MOV.U32 R4, RZ, RZ, R17 ;  /* 0x000000ffff047224 */ /* 0x000fe400078e0011 */
[----:B------:R-:W-:Y:S02]  /*e230*/  IMAD R15, R18, 0x40, R15 ;  /* 0x00000040120f7824 */ /* 0x000fe400078e020f */
[----:B------:R-:W-:-:S08]  /*e240*/  @!P2 IMAD.MOV R4, RZ, RZ, -R4 ;  /* 0x000000ffff04a224 */ /* 0x000fd000078e0a04 */
[----:B------:R-:W-:Y:S01]  /*e250*/  @!P4 IMAD.IADD R7, R7, 0x1, -R0 ;  /* 0x000000010707c824 */ /* 0x000fe200078e0a00 */
[----:B------:R-:W-:Y:S02]  /*e260*/  LEA R14, P4, R15, UR14, 0x1 ;  /* 0x0000000e0f0e7c11 */ /* 0x000fe4000f8808ff */
[----:B----4-:R-:W-:-:S05]  /*e270*/  IABS R8, R25 ;  /* 0x0000001900087213 */ /* 0x010fca0000000000 */
[----:B------:R-:W-:-:S04]  /*e280*/  IMAD.HI.U32 R2, R21, R8, RZ ;  /* 0x0000000815027227 */ /* 0x000fc800078e00ff */
[----:B------:R-:W-:-:S04]  /*e290*/  IMAD.MOV R2, RZ, RZ, -R2 ;  /* 0x000000ffff027224 */ /* 0x000fc800078e0a02 */
[----:B------:R-:W-:-:S05]  /*e2a0*/  IMAD R8, R0, R2, R8 ;  /* 0x0000000200087224 */ /* 0x000fca00078e0208 */
[----:B------:R-:W-:Y:S02]  /*e2b0*/  ISETP.GT.U32.AND P3, PT, R0, R8, PT ;  /* 0x000000080000720c */ /* 0x000fe40003f64070 */
[----:B--2---:R-:W-:-:S11]  /*e2c0*/  IABS R9, R26 ;  /* 0x0000001a00097213 */ /* 0x004fd60000000000 */
[----:B------:R-:W-:Y:S01]  /*e2d0*/  @!P3 IMAD.IADD R8, R8, 0x1, -R0 ;  /* 0x000000010808b824 */ /* 0x000fe200078e0a00 */
[----:B------:R-:W-:Y:S02]  /*e2e0*/  ISETP.GE.AND P3, PT, R26, RZ, PT ;  /* 0x000000ff1a00720c */ /* 0x000fe40003f66270 */
[----:B------:R-:W2:Y:S04]  /*e2f0*/  LDL.LU R26, [R1+0x5dc] ;  /* 0x0005dc00011a7983 */ /* 0x000ea80000300800 */
[----:B------:R-:W-:Y:S04]  /*e300*/  STL [R1+0xac], R5 ;  /* 0x0000ac0501007387 */ /* 0x000fe80000100800 */
[----:B------:R-:W4:Y:S04]  /*e310*/  LDL.LU R22, [R1+0x5e0] ;  /* 0x0005e00001167983 */ /* 0x000f280000300800 */
[----:B------:R0:W-:Y:S01]  /*e320*/  STL [R1+0x9c], R4 ;  /* 0x00009c0401007387 */ /* 0x0001e20000100800 */
[----:B------:R-:W-:Y:S01]  /*e330*/  LEA.HI.X.SX32 R15, R15, UR15, 0x1, P4 ;  /* 0x0000000f0f0f7c11 */ /* 0x000fe2000a0f0eff */
[----:B0-----:R-:W-:-:S02]  /*e340*/  IMAD.MOV.U32 R4, RZ, RZ, R13 ;  /* 0x000000ffff047224 */ /* 0x001fc400078e000d */
[----:B------:R-:W-:Y:S02]  /*e350*/  STL [R1+0x1fe4], R14 ;  /* 0x001fe40e01007387 */ /* 0x000fe40000100800 */
[----:B------:R-:W-:Y:S02]  /*e360*/  @!P1 IMAD.MOV R4, RZ, RZ, -R4 ;  /* 0x000000ffff049224 */ /* 0x000fe400078e0a04 */
[----:B------:R-:W-:Y:S01]  /*e370*/  STL [R1+0x1fe0], R15 ;  /* 0x001fe00f01007387 */ /* 0x000fe20000100800 */
[----:B------:R-:W-:-:S03]  /*e380*/  ISETP.GE.AND P4, PT, R25, RZ, PT ;  /* 0x000000ff1900720c */ /* 0x000fc60003f86270 */
[----:B------:R0:W-:Y:S04]  /*e390*/  STL [R1+0x98], R4 ;  /* 0x0000980401007387 */ /* 0x0001e80000100800 */
[----:B------:R-:W4:Y:S01]  /*e3a0*/  LDL.LU R25, [R1+0x5e4] ;  /* 0x0005e40001197983 */ /* 0x000f220000300800 */
[----:B------:R-:W-:Y:S01]  /*e3b0*/  IMAD.HI.U32 R16, R21, R6, RZ ;  /* 0x0000000615107227 */ /* 0x000fe200078e00ff */
[----:B------:R-:W-:-:S03]  /*e3c0*/  ISETP.GT.U32.AND P0, PT, R0, R8, PT ;  /* 0x000000080000720c */ /* 0x000fc60003f04070 */
[----:B------:R-:W-:-:S04]  /*e3d0*/  IMAD.HI.U32 R2, R21, R9, RZ ;  /* 0x0000000915027227 */ /* 0x000fc800078e00ff */
[----:B------:R-:W-:Y:S01]  /*e3e0*/  IMAD.MOV R16, RZ, RZ, -R16 ;  /* 0x000000ffff107224 */ /* 0x000fe200078e0a10 */
[----:B------:R-:W-:-:S03]  /*e3f0*/  IADD3 R2, PT, PT, -R2, RZ, RZ ;  /* 0x000000ff02027210 */ /* 0x000fc60007ffe1ff */
[C---:B------:R-:W-:Y:S02]  /*e400*/  IMAD R6, R0.reuse, R16, R6 ;  /* 0x0000001000067224 */ /* 0x040fe400078e0206 */
[C---:B------:R-:W-:Y:S01]  /*e410*/  IMAD R9, R0.reuse, R2, R9 ;  /* 0x0000000200097224 */ /* 0x040fe200078e0209 */
[----:B---3--:R-:W-:Y:S02]  /*e420*/  IABS R10, R20 ;  /* 0x00000014000a7213 */ /* 0x008fe40000000000 */
[----:B------:R-:W-:Y:S01]  /*e430*/  ISETP.GT.U32.AND P1, PT, R0, R6, PT ;  /* 0x000000060000720c */ /* 0x000fe20003f24070 */
[----:B------:R-:W-:Y:S01]  /*e440*/  @!P0 IMAD.IADD R8, R8, 0x1, -R0 ;  /* 0x0000000108088824 */ /* 0x000fe200078e0a00 */
[C---:B------:R-:W-:Y:S01]  /*e450*/  ISETP.GT.U32.AND P2, PT, R0.reuse, R7, PT ;  /* 0x000000070000720c */ /* 0x040fe20003f44070 */
[----:B------:R-:W-:Y:S01]  /*e460*/  IMAD.HI.U32 R12, R21, R10, RZ ;  /* 0x0000000a150c7227 */ /* 0x000fe200078e00ff */
[----:B------:R-:W-:-:S03]  /*e470*/  ISETP.GT.U32.AND P0, PT, R0, R9, PT ;  /* 0x000000090000720c */ /* 0x000fc60003f04070 */
[----:B------:R-:W-:-:S04]  /*e480*/  IMAD.MOV R12, RZ, RZ, -R12 ;  /* 0x000000ffff0c7224 */ /* 0x000fc800078e0a0c */
[----:B------:R-:W-:Y:S02]  /*e490*/  IMAD R10, R0, R12, R10 ;  /* 0x0000000c000a7224 */ /* 0x000fe400078e020a */
[--C-:B------:R-:W-:Y:S02]  /*e4a0*/  @!P1 IMAD.IADD R6, R6, 0x1, -R0.reuse ;  /* 0x0000000106069824 */ /* 0x100fe400078e0a00 */
[--C-:B------:R-:W-:Y:S01]  /*e4b0*/  @!P2 IMAD.IADD R7, R7, 0x1, -R0.reuse ;  /* 0x000000010707a824 */ /* 0x100fe200078e0a00 */
[C---:B------:R-:W-:Y:S01]  /*e4c0*/  ISETP.GT.U32.AND P2, PT, R0.reuse, R10, PT ;  /* 0x0000000a0000720c */ /* 0x040fe20003f44070 */
[----:B------:R-:W-:Y:S01]  /*e4d0*/  @!P0 IMAD.IADD R9, R9, 0x1, -R0 ;  /* 0x0000000109098824 */ /* 0x000fe200078e0a00 */
[----:B------:R-:W-:Y:S01]  /*e4e0*/  ISETP.GT.U32.AND P0, PT, R0, R6, PT ;  /* 0x000000060000720c */ /* 0x000fe20003f04070 */
[----:B0-----:R-:W-:-:S04]  /*e4f0*/  IMAD.MOV.U32 R4, RZ, RZ, R8 ;  /* 0x000000ffff047224 */ /* 0x001fc800078e0008 */
[----:B------:R-:W-:Y:S01]  /*e500*/  @!P4 IMAD.MOV R4, RZ, RZ, -R4 ;  /* 0x000000ffff04c224 */ /* 0x000fe200078e0a04 */
[----:B------:R-:W-:Y:S02]  /*e510*/  IABS R12, R24 ;  /* 0x00000018000c7213 */ /* 0x000fe40000000000 */
[----:B------:R-:W-:-:S05]  /*e520*/  IABS R16, R28 ;  /* 0x0000001c00107213 */ /* 0x000fca0000000000 */
[----:B------:R-:W-:Y:S02]  /*e530*/  IMAD.MOV.U32 R13, RZ, RZ, R16 ;  /* 0x000000ffff0d7224 */ /* 0x000fe400078e0010 */
[----:B------:R-:W-:-:S04]  /*e540*/  IMAD.HI.U32 R16, R21, R12, RZ ;  /* 0x0000000c15107227 */ /* 0x000fc800078e00ff */
[----:B------:R-:W-:-:S04]  /*e550*/  IMAD.MOV R16, RZ, RZ, -R16 ;  /* 0x000000ffff107224 */ /* 0x000fc800078e0a10 */
[----:B------:R-:W-:Y:S02]  /*e560*/  IMAD R12, R0, R16, R12 ;  /* 0x00000010000c7224 */ /* 0x000fe400078e020c */
[--C-:B------:R-:W-:Y:S02]  /*e570*/  @!P2 IMAD.IADD R10, R10, 0x1, -R0.reuse ;  /* 0x000000010a0aa824 */ /* 0x100fe400078e0a00 */
[----:B------:R-:W-:Y:S01]  /*e580*/  @!P0 IMAD.IADD R6, R6, 0x1, -R0 ;  /* 0x0000000106068824 */ /* 0x000fe200078e0a00 */
[C---:B------:R-:W-:Y:S01]  /*e590*/  ISETP.GT.U32.AND P0, PT, R0.reuse, R12, PT ;  /* 0x0000000c0000720c */ /* 0x040fe20003f04070 */
[----:B------:R0:W-:Y:S01]  /*e5a0*/  STL [R1+0x80], R4 ;  /* 0x0000800401007387 */ /* 0x0001e20000100800 */
[C---:B------:R-:W-:Y:S02]  /*e5b0*/  ISETP.GT.U32.AND P2, PT, R0.reuse, R10, PT ;  /* 0x0000000a0000720c */ /* 0x040fe40003f44070 */
[----:B------:R-:W-:Y:S01]  /*e5c0*/  ISETP.GT.U32.AND P4, PT, R0, R9, PT ;  /* 0x000000090000720c */ /* 0x000fe20003f84070 */
[----:B0-----:R-:W-:Y:S01]  /*e5d0*/  IMAD.MOV.U32 R4, RZ, RZ, R7 ;  /* 0x000000ffff047224 */ /* 0x001fe200078e0007 */
[----:B------:R-:W-:-:S02]  /*e5e0*/  ISETP.GE.AND P1, PT, R20, RZ, PT ;  /* 0x000000ff1400720c */ /* 0x000fc40003f26270 */
[----:B------:R-:W3:Y:S01]  /*e5f0*/  LDL.LU R20, [R1+0x5e8] ;  /* 0x0005e80001147983 */ /* 0x000ee20000300800 */
[----:B------:R-:W-:-:S04]  /*e600*/  @!P5 IMAD.MOV R4, RZ, RZ, -R4 ;  /* 0x000000ffff04d224 */ /* 0x000fc800078e0a04 */
[--C-:B------:R-:W-:Y:S01]  /*e610*/  @!P0 IMAD.IADD R12, R12, 0x1, -R0.reuse ;  /* 0x000000010c0c8824 */ /* 0x100fe200078e0a00 */
[----:B------:R0:W-:Y:S01]  /*e620*/  STL [R1+0x8c], R4 ;  /* 0x00008c0401007387 */ /* 0x0001e20000100800 */
[--C-:B------:R-:W-:Y:S01]  /*e630*/  @!P2 IMAD.IADD R10, R10, 0x1, -R0.reuse ;  /* 0x000000010a0aa824 */ /* 0x100fe200078e0a00 */
[----:B------:R-:W-:Y:S01]  /*e640*/  IABS R2, R23 ;  /* 0x0000001700027213 */ /* 0x000fe20000000000 */
[----:B------:R-:W-:Y:S01]  /*e650*/  @!P4 IMAD.IADD R9, R9, 0x1, -R0 ;  /* 0x000000010909c824 */ /* 0x000fe200078e0a00 */
[----:B------:R-:W-:Y:S02]  /*e660*/  ISETP.GE.AND P2, PT, R23, RZ, PT ;  /* 0x000000ff1700720c */ /* 0x000fe40003f46270 */
[----:B------:R-:W3:Y:S01]  /*e670*/  LDL.LU R23, [R1+0x5ec] ;  /* 0x0005ec0001177983 */ /* 0x000ee20000300800 */
[----:B0-----:R-:W-:Y:S01]  /*e680*/  IMAD.MOV.U32 R4, RZ, RZ, R6 ;  /* 0x000000ffff047224 */ /* 0x001fe200078e0006 */
[----:B------:R-:W-:Y:S01]  /*e690*/  ISETP.GE.AND P0, PT, R24, RZ, PT ;  /* 0x000000ff1800720c */ /* 0x000fe20003f06270 */
[----:B------:R-:W-:Y:S01]  /*e6a0*/  IMAD.MOV.U32 R5, RZ, RZ, R9 ;  /* 0x000000ffff057224 */ /* 0x000fe200078e0009 */
[----:B------:R-:W3:Y:S01]  /*e6b0*/  LDL.LU R24, [R1+0x5f0] ;  /* 0x0005f00001187983 */ /* 0x000ee20000300800 */
[----:B------:R-:W-:Y:S01]  /*e6c0*/  @!P6 IMAD.MOV R4, RZ, RZ, -R4 ;  /* 0x000000ffff04e224 */ /* 0x000fe200078e0a04 */
[----:B------:R-:W-:Y:S01]  /*e6d0*/  ISETP.GT.U32.AND P6, PT, R0, R12, PT ;  /* 0x0000000c0000720c */ /* 0x000fe20003fc4070 */
[----:B------:R-:W-:-:S03]  /*e6e0*/  IMAD.HI.U32 R17, R21, R13, RZ ;  /* 0x0000000d15117227 */ /* 0x000fc600078e00ff */
[----:B------:R0:W-:Y:S01]  /*e6f0*/  STL [R1+0x88], R4 ;  /* 0x0000880401007387 */ /* 0x0001e20000100800 */
[----:B------:R-:W-:Y:S02]  /*e700*/  @!P3 IMAD.MOV R5, RZ, RZ, -R5 ;  /* 0x000000ffff05b224 */ /* 0x000fe400078e0a05 */
[----:B------:R-:W-:Y:S02]  /*e710*/  IMAD.MOV R17, RZ, RZ, -R17 ;  /* 0x000000ffff117224 */ /* 0x000fe400078e0a11 */
[----:B0-----:R-:W-:-:S04]  /*e720*/  IMAD.MOV.U32 R4, RZ, RZ, R10 ;  /* 0x000000ffff047224 */ /* 0x001fc800078e000a */
[----:B------:R-:W-:Y:S01]  /*e730*/  @!P1 IMAD.MOV R4, RZ, RZ, -R4 ;  /* 0x000000ffff049224 */ /* 0x000fe200078e0a04 */
[----:B------:R-:W-:Y:S01]  /*e740*/  STL [R1+0x84], R5 ;  /* 0x0000840501007387 */ /* 0x000fe20000100800 */
[----:B------:R-:W-:Y:S02]  /*e750*/  IMAD R17, R0, R17, R13 ;  /* 0x0000001100117224 */ /* 0x000fe400078e020d */
[----:B------:R-:W-:Y:S01]  /*e760*/  @!P6 IMAD.IADD R12, R12, 0x1, -R0 ;  /* 0x000000010c0ce824 */ /* 0x000fe200078e0a00 */
[----:B------:R0:W-:Y:S01]  /*e770*/  STL [R1+0x7c], R4 ;  /* 0x00007c0401007387 */ /* 0x0001e20000100800 */
[----:B------:R-:W-:-:S04]  /*e780*/  IMAD.HI.U32 R18, R21, R2, RZ ;  /* 0x0000000215127227 */ /* 0x000fc800078e00ff */
[----:B------:R-:W-:-:S04]  /*e790*/  IMAD.MOV R18, RZ, RZ, -R18 ;  /* 0x000000ffff127224 */ /* 0x000fc800078e0a12 */
[C---:B------:R-:W-:Y:S01]  /*e7a0*/  IMAD R2, R0.reuse, R18, R2 ;  /* 0x0000001200027224 */ /* 0x040fe200078e0202 */
[----:B------:R-:W-:-:S04]  /*e7b0*/  ISETP.GT.U32.AND P4, PT, R0, R17, PT ;  /* 0x000000110000720c */ /* 0x000fc80003f84070 */
[----:B------:R-:W-:-:S09]  /*e7c0*/  ISETP.GT.U32.AND P5, PT, R0, R2, PT ;  /* 0x000000020000720c */ /* 0x000fd20003fa4070 */
[----:B------:R-:W-:-:S04]  /*e7d0*/  @!P4 IMAD.IADD R17, R17, 0x1, -R0 ;  /* 0x000000011111c824 */ /* 0x000fc800078e0a00 */
[----:B------:R-:W-:-:S05]  /*e7e0*/  @!P5 IMAD.IADD R2, R2, 0x1, -R0 ;  /* 0x000000010202d824 */ /* 0x000fca00078e0a00 */
[----:B------:R-:W-:-:S13]  /*e7f0*/  ISETP.GT.U32.AND P4, PT, R0, R2, PT ;  /* 0x000000020000720c */ /* 0x000fda0003f84070 */
[----:B------:R-:W-:-:S04]  /*e800*/  @!P4 IMAD.IADD R2, R2, 0x1, -R0 ;  /* 0x000000010202c824 */ /* 0x000fc800078e0a00 */
[----:B------:R-:W-:Y:S01]  /*e810*/  @!P2 IMAD.MOV R2, RZ, RZ, -R2 ;  /* 0x000000ffff02a224 */ /* 0x000fe200078e0a02 */
[----:B--2---:R-:W-:Y:S02]  /*e820*/  IABS R13, R26 ;  /* 0x0000001a000d7213 */ /* 0x004fe40000000000 */
[----:B------:R-:W-:Y:S02]  /*e830*/  ISETP.GE.AND P6, PT, R26, RZ, PT ;  /* 0x000000ff1a00720c */ /* 0x000fe40003fc6270 */
[----:B------:R-:W2:Y:S01]  /*e840*/  LDL.LU R26, [R1+0x5f4] ;  /* 0x0005f400011a7983 */ /* 0x000ea20000300800 */
[----:B------:R-:W-:Y:S01]  /*e850*/  IMAD.MOV.U32 R8, RZ, RZ, R13 ;  /* 0x000000ffff087224 */ /* 0x000fe200078e000d */
[----:B----4-:R-:W-:-:S05]  /*e860*/  IABS R13, R22 ;  /* 0x00000016000d7213 */ /* 0x010fca0000000000 */
[----:B------:R-:W-:-:S04]  /*e870*/  IMAD.HI.U32 R18, R21, R13, RZ ;  /* 0x0000000d15127227 */ /* 0x000fc800078e00ff */
[----:B------:R-:W-:-:S04]  /*e880*/  IMAD.MOV R18, RZ, RZ, -R18 ;  /* 0x000000ffff127224 */ /* 0x000fc800078e0a12 */
[----:B------:R-:W-:-:S05]  /*e890*/  IMAD R13, R0, R18, R13 ;  /* 0x00000012000d7224 */ /* 0x000fca00078e020d */
[----:B------:R-:W-:Y:S01]  /*e8a0*/  ISETP.GT.U32.AND P4, PT, R0, R13, PT ;  /* 0x0000000d0000720c */ /* 0x000fe20003f84070 */
[----:B------:R1:W-:Y:S01]  /*e8b0*/  STL [R1+0x78], R2 ;  /* 0x0000780201007387 */ /* 0x0003e20000100800 */
[----:B------:R-:W-:-:S11]  /*e8c0*/  IABS R16, R25 ;  /* 0x0000001900107213 */ /* 0x000fd60000000000 */
[----:B------:R-:W-:Y:S01]  /*e8d0*/  @!P4 IMAD.IADD R13, R13, 0x1, -R0 ;  /* 0x000000010d0dc824 */ /* 0x000fe200078e0a00 */
[----:B------:R-:W-:Y:S02]  /*e8e0*/  ISETP.GE.AND P4, PT, R25, RZ, PT ;  /* 0x000000ff1900720c */ /* 0x000fe40003f86270 */
[----:B------:R-:W4:Y:S01]  /*e8f0*/  LDL.LU R25, [R1+0x5f8] ;  /* 0x0005f80001197983 */ /* 0x000f220000300800 */
[----:B------:R-:W-:-:S04]  /*e900*/  IMAD.HI.U32 R7, R21, R8, RZ ;  /* 0x0000000815077227 */ /* 0x000fc800078e00ff */
[----:B------:R-:W-:-:S04]  /*e910*/  IMAD.MOV R7, RZ, RZ, -R7 ;  /* 0x000000ffff077224 */ /* 0x000fc800078e0a07 */
[----:B------:R-:W-:-:S05]  /*e920*/  IMAD R7, R0, R7, R8 ;  /* 0x0000000700077224 */ /* 0x000fca00078e0208 */
[----:B------:R-:W-:Y:S01]  /*e930*/  ISETP.GT.U32.AND P5, PT, R0, R7, PT ;  /* 0x000000070000720c */ /* 0x000fe20003fa4070 */
[----:B------:R-:W-:-:S04]  /*e940*/  IMAD.MOV.U32 R8, RZ, RZ, R16 ;  /* 0x000000ffff087224 */ /* 0x000fc800078e0010 */
[----:B------:R-:W-:-:S08]  /*e950*/  IMAD.HI.U32 R16, R21, R8, RZ ;  /* 0x0000000815107227 */ /* 0x000fd000078e00ff */
[----:B------:R-:W-:Y:S01]  /*e960*/  @!P5 IMAD.IADD R7, R7, 0x1, -R0 ;  /* 0x000000010707d824 */ /* 0x000fe200078e0a00 */
[----:B------:R-:W-:Y:S02]  /*e970*/  ISETP.GT.U32.AND P5, PT, R0, R17, PT ;  /* 0x000000110000720c */ /* 0x000fe40003fa4070 */
[----:B------:R-:W-:-:S05]  /*e980*/  IADD3 R16, PT, PT, -R16, RZ, RZ ;  /* 0x000000ff10107210 */ /* 0x000fca0007ffe1ff */
[----:B------:R-:W-:-:S06]  /*e990*/  IMAD R9, R0, R16, R8 ;  /* 0x0000001000097224 */ /* 0x000fcc00078e0208 */
[----:B------:R-:W-:Y:S01]  /*e9a0*/  @!P5 IMAD.IADD R17, R17, 0x1, -R0 ;  /* 0x000000011111d824 */ /* 0x000fe200078e0a00 */
[C---:B------:R-:W-:Y:S02]  /*e9b0*/  ISETP.GT.U32.AND P5, PT, R0.reuse, R9, PT ;  /* 0x000000090000720c */ /* 0x040fe40003fa4070 */
[----:B------:R-:W-:Y:S02]  /*e9c0*/  ISETP.GT.U32.AND P3, PT, R0, R7, PT ;  /* 0x000000070000720c */ /* 0x000fe40003f64070 */
[----:B------:R-:W-:-:S09]  /*e9d0*/  ISETP.GE.AND P1, PT, R28, RZ, PT ;  /* 0x000000ff1c00720c */ /* 0x000fd20003f26270 */
[----:B------:R-:W-:Y:S01]  /*e9e0*/  @!P5 IMAD.IADD R9, R9, 0x1, -R0 ;  /* 0x000000010909d824 */ /* 0x000fe200078e0a00 */
[----:B------:R-:W-:-:S04]  /*e9f0*/  ISETP.GT.U32.AND P5, PT, R0, R13, PT ;  /* 0x0000000d0000720c */ /* 0x000fc80003fa4070 */
[----:B------:R-:W-:Y:S01]  /*ea00*/  ISETP.GT.U32.AND P2, PT, R0, R9, PT ;  /* 0x000000090000720c */ /* 0x000fe20003f44070 */
[----:B------:R-:W-:Y:S01]  /*ea10*/  @!P3 IMAD.IADD R7, R7, 0x1, -R0 ;  /* 0x000000010707b824 */ /* 0x000fe200078e0a00 */
[----:B------:R-:W-:Y:S01]  /*ea20*/  ISETP.GE.AND P3, PT, R22, RZ, PT ;  /* 0x000000ff1600720c */ /* 0x000fe20003f66270 */
[----:B0-----:R-:W-:Y:S02]  /*ea30*/  IMAD.MOV.U32 R4, RZ, RZ, R12 ;  /* 0x000000ffff047224 */ /* 0x001fe400078e000c */
[----:B------:R-:W-:Y:S02]  /*ea40*/  IMAD.MOV.U32 R12, RZ, RZ, R17 ;  /* 0x000000ffff0c7224 */ /* 0x000fe400078e0011 */
[----:B------:R-:W-:Y:S02]  /*ea50*/  @!P0 IMAD.MOV R4, RZ, RZ, -R4 ;  /* 0x000000ffff048224 */ /* 0x000fe400078e0a04 */
[----:B------:R-:W-:Y:S02]  /*ea60*/  @!P5 IMAD.IADD R13, R13, 0x1, -R0 ;  /* 0x000000010d0dd824 */ /* 0x000fe400078e0a00 */
[----:B-1----:R-:W-:-:S02]  /*ea70*/  IMAD.MOV.U32 R2, RZ, RZ, R7 ;  /* 0x000000ffff027224 */ /* 0x002fc400078e0007 */
[----:B------:R-:W-:Y:S01]  /*ea80*/  @!P2 IMAD.IADD R9, R9, 0x1, -R0 ;  /* 0x000000010909a824 */ /* 0x000fe200078e0a00 */
[----:B------:R0:W-:Y:S01]  /*ea90*/  STL [R1+0x74], R4 ;  /* 0x0000740401007387 */ /* 0x0001e20000100800 */
[----:B------:R-:W-:Y:S02]  /*eaa0*/  IMAD.MOV.U32 R5, RZ, RZ, R13 ;  /* 0x000000ffff057224 */ /* 0x000fe400078e000d */
[----:B------:R-:W-:Y:S01]  /*eab0*/  @!P1 IMAD.MOV R12, RZ, RZ, -R12 ;  /* 0x000000ffff0c9224 */ /* 0x000fe200078e0a0c */
[----:B------:R-:W4:Y:S01]  /*eac0*/  LDL.LU R22, [R1+0x5fc] ;  /* 0x0005fc0001167983 */ /* 0x000f220000300800 */
[----:B------:R-:W-:Y:S02]  /*ead0*/  @!P6 IMAD.MOV R2, RZ, RZ, -R2 ;  /* 0x000000ffff02e224 */ /* 0x000fe400078e0a02 */
[----:B------:R-:W-:Y:S02]  /*eae0*/  @!P3 IMAD.MOV R5, RZ, RZ, -R5 ;  /* 0x000000ffff05b224 */ /* 0x000fe400078e0a05 */
[----:B0-----:R-:W-:Y:S01]  /*eaf0*/  IMAD.MOV.U32 R4, RZ, RZ, R9 ;  /* 0x000000ffff047224 */ /* 0x001fe200078e0009 */
[----:B------:R-:W-:Y:S03]  /*eb00*/  STL [R1+0x20bc], R12 ;  /* 0x0020bc0c01007387 */ /* 0x000fe60000100800 */
[----:B------:R-:W-:Y:S01]  /*eb10*/  @!P4 IMAD.MOV R4, RZ, RZ, -R4 ;  /* 0x000000ffff04c224 */ /* 0x000fe200078e0a04 */
[----:B------:R-:W-:Y:S01]  /*eb20*/  STL [R1+0x58], R2 ;  /* 0x0000580201007387 */ /* 0x000fe20000100800 */
[----:B---3--:R-:W-:-:S05]  /*eb30*/  IABS R10, R23 ;  /* 0x00000017000a7213 */ /* 0x008fca0000000000 */
[----:B------:R-:W-:Y:S01]  /*eb40*/  IMAD.HI.U32 R16, R21, R10, RZ ;  /* 0x0000000a15107227 */ /* 0x000fe200078e00ff */
[----:B------:R-:W-:Y:S02]  /*eb50*/  ISETP.GE.AND P6, PT, R23, RZ, PT ;  /* 0x000000ff1700720c */ /* 0x000fe40003fc6270 */
[----:B------:R-:W3:Y:S01]  /*eb60*/  LDL.LU R23, [R1+0x600] ;  /* 0x0006000001177983 */ /* 0x000ee20000300800 */
[----:B------:R-:W-:-:S03]  /*eb70*/  IMAD.MOV R16, RZ, RZ, -R16 ;  /* 0x000000ffff107224 */ /* 0x000fc600078e0a10 */
[----:B------:R-:W-:Y:S01]  /*eb80*/  STL [R1+0x60], R5 ;  /* 0x0000600501007387 */ /* 0x000fe20000100800 */
[----:B------:R-:W-:-:S03]  /*eb90*/  IMAD R7, R0, R16, R10 ;  /* 0x0000001000077224 */ /* 0x000fc600078e020a */
[----:B------:R0:W-:Y:S01]  /*eba0*/  STL [R1+0x68], R4 ;  /* 0x0000680401007387 */ /* 0x0001e20000100800 */
[----:B------:R-:W-:-:S05]  /*ebb0*/  IABS R6, R20 ;  /* 0x0000001400067213 */ /* 0x000fca0000000000 */
[----:B------:R-:W-:-:S04]  /*ebc0*/  IMAD.HI.U32 R18, R21, R6, RZ ;  /* 0x0000000615127227 */ /* 0x000fc800078e00ff */
[----:B------:R-:W-:-:S04]  /*ebd0*/  IMAD.MOV R18, RZ, RZ, -R18 ;  /* 0x000000ffff127224 */ /* 0x000fc800078e0a12 */
[----:B------:R-:W-:-:S05]  /*ebe0*/  IMAD R6, R0, R18, R6 ;  /* 0x0000001200067224 */ /* 0x000fca00078e0206 */
[----:B------:R-:W-:-:S13]  /*ebf0*/  ISETP.GT.U32.AND P0, PT, R0, R6, PT ;  /* 0x000000060000720c */ /* 0x000fda0003f04070 */
[----:B------:R-:W-:-:S05]  /*ec00*/  @!P0 IMAD.IADD R6, R6, 0x1, -R0 ;  /* 0x0000000106068824 */ /* 0x000fca00078e0a00 */
[----:B------:R-:W-:Y:S02]  /*ec10*/  ISETP.GT.U32.AND P0, PT, R0, R6, PT ;  /* 0x000000060000720c */ /* 0x000fe40003f04070 */
[----:B------:R-:W-:Y:S02]  /*ec20*/  ISETP.GE.AND P1, PT, R20, RZ, PT ;  /* 0x000000ff1400720c */ /* 0x000fe40003f26270 */
[----:B------:R-:W-:-:S09]  /*ec30*/  IABS R8, R24 ;  /* 0x0000001800087213 */ /* 0x000fd20000000000 */
[----:B------:R-:W-:-:S04]  /*ec40*/  @!P0 IMAD.IADD R6, R6, 0x1, -R0 ;  /* 0x0000000106068824 */ /* 0x000fc800078e0a00 */
[----:B0-----:R-:W-:Y:S01]  /*ec50*/  IMAD.MOV.U32 R4, RZ, RZ, R6 ;  /* 0x000000ffff047224 */ /* 0x001fe200078e0006 */
[----:B------:R-:W-:-:S03]  /*ec60*/  ISETP.GE.AND P5, PT, R24, RZ, PT ;  /* 0x000000ff1800720c */ /* 0x000fc60003fa6270 */
[----:B------:R-:W-:Y:S01]  /*ec70*/  @!P1 IMAD.MOV R4, RZ, RZ, -R4 ;  /* 0x000000ffff049224 */ /* 0x000fe200078e0a04 */
[----:B--2---:R-:W-:Y:S02]  /*ec80*/  IABS R10, R26 ;  /* 0x0000001a000a7213 */ /* 0x004fe40000000000 */
[----:B------:R-:W-:Y:S01]  /*ec90*/  ISETP.GE.AND P4, PT, R26, RZ, PT ;  /* 0x000000ff1a00720c */ /* 0x000fe20003f86270 */
[----:B------:R-:W-:Y:S02]  /*eca0*/  IMAD.MOV.U32 R26, RZ, RZ, R27 ;  /* 0x000000ffff1a7224 */ /* 0x000fe400078e001b */
[----:B------:R-:W2:Y:S04]  /*ecb0*/  LDL.LU R27, [R1+0x604] ;  /* 0x00060400011b7983 */ /* 0x000ea80000300800 */
[----:B------:R-:W2:Y:S01]  /*ecc0*/  LDL.LU R24, [R1+0x608] ;  /* 0x0006080001187983 */ /* 0x000ea20000300800 */
[----:B----4-:R-:W-:-:S02]  /*ecd0*/  IABS R9, R25 ;  /* 0x0000001900097213 */ /* 0x010fc40000000000 */
[----:B------:R-:W-:Y:S02]  /*ece0*/  ISETP.GE.AND P1, PT, R25, RZ, PT ;  /* 0x000000ff1900720c */ /* 0x000fe40003f26270 */
[----:B------:R-:W4:Y:S01]  /*ecf0*/  LDL.LU R25, [R1+0x60c] ;  /* 0x00060c0001197983 */ /* 0x000f220000300800 */
[----:B------:R-:W-:-:S04]  /*ed00*/  IMAD.HI.U32 R2, R21, R8, RZ ;  /* 0x0000000815027227 */ /* 0x000fc800078e00ff */
[----:B------:R-:W-:Y:S02]  /*ed10*/  IMAD.MOV R16, RZ, RZ, -R2 ;  /* 0x000000ffff107224 */ /* 0x000fe400078e0a02 */
[----:B------:R-:W-:Y:S02]  /*ed20*/  IMAD.MOV.U32 R2, RZ, RZ, R10 ;  /* 0x000000ffff027224 */ /* 0x000fe400078e000a */
[C---:B------:R-:W-:Y:S01]  /*ed30*/  IMAD R8, R0.reuse, R16, R8 ;  /* 0x0000001000087224 */ /* 0x040fe200078e0208 */
[----:B------:R-:W-:Y:S01]  /*ed40*/  ISETP.GT.U32.AND P2, PT, R0, R7, PT ;  /* 0x000000070000720c */ /* 0x000fe20003f44070 */
[----:B------:R-:W-:-:S03]  /*ed50*/  IMAD.HI.U32 R10, R21, R2, RZ ;  /* 0x00000002150a7227 */ /* 0x000fc600078e00ff */
[----:B------:R-:W-:Y:S01]  /*ed60*/  ISETP.GT.U32.AND P3, PT, R0, R8, PT ;  /* 0x000000080000720c */ /* 0x000fe20003f64070 */
[----:B------:R-:W-:-:S04]  /*ed70*/  IMAD.MOV R10, RZ, RZ, -R10 ;  /* 0x000000ffff0a7224 */ /* 0x000fc800078e0a0a */
[C---:B------:R-:W-:Y:S01]  /*ed80*/  IMAD R2, R0.reuse, R10, R2 ;  /* 0x0000000a00027224 */ /* 0x040fe200078e0202 */
[----:B------:R0:W-:Y:S03]  /*ed90*/  STL [R1+0x6c], R4 ;  /* 0x00006c0401007387 */ /* 0x0001e60000100800 */
[----:B------:R-:W-:Y:S01]  /*eda0*/  @!P2 IADD3 R7, PT, PT, R7, -R0, RZ ;  /* 0x800000000707a210 */ /* 0x000fe20007ffe0ff */
[----:B------:R-:W4:Y:S01]  /*edb0*/  LDL.LU R28, [R1+0x610] ;  /* 0x00061000011c7983 */ /* 0x000f220000300800 */
[----:B------:R-:W-:Y:S02]  /*edc0*/  ISETP.GT.U32.AND P0, PT, R0, R2, PT ;  /* 0x000000020000720c */ /* 0x000fe40003f04070 */
[----:B------:R-:W-:Y:S01]  /*edd0*/  @!P3 IMAD.IADD R8, R8, 0x1, -R0 ;  /* 0x000000010808b824 */ /* 0x000fe200078e0a00 */
[----:B------:R-:W-:-:S04]  /*ede0*/  ISETP.GT.U32.AND P2, PT, R0, R7, PT ;  /* 0x000000070000720c */ /* 0x000fc80003f44070 */
[----:B------:R-:W-:-:S06]  /*edf0*/  ISETP.GT.U32.AND P3, PT, R0, R8, PT ;  /* 0x000000080000720c */ /* 0x000fcc0003f64070 */
[----:B------:R-:W-:-:S03]  /*ee00*/  @!P0 IMAD.IADD R2, R2, 0x1, -R0 ;  /* 0x0000000102028824 */ /* 0x000fc600078e0a00 */
[--C-:B------:R-:W-:Y:S02]  /*ee10*/  @!P2 IMAD.IADD R7, R7, 0x1, -R0.reuse ;  /* 0x000000010707a824 */ /* 0x100fe400078e0a00 */
[----:B------:R-:W-:Y:S02]  /*ee20*/  ISETP.GT.U32.AND P0, PT, R0, R2, PT ;  /* 0x000000020000720c */ /* 0x000fe40003f04070 */
[----:B------:R-:W-:Y:S02]  /*ee30*/  @!P3 IMAD.IADD R8, R8, 0x1, -R0 ;  /* 0x000000010808b824 */ /* 0x000fe400078e0a00 */
[----:B------:R-:W-:Y:S02]  /*ee40*/  IMAD.MOV.U32 R5, RZ, RZ, R7 ;  /* 0x000000ffff057224 */ /* 0x000fe400078e0007 */
[----:B0-----:R-:W-:Y:S02]  /*ee50*/  IMAD.MOV.U32 R4, RZ, RZ, R8 ;  /* 0x000000ffff047224 */ /* 0x001fe400078e0008 */
[----:B------:R-:W-:-:S02]  /*ee60*/  @!P6 IMAD.MOV R5, RZ, RZ, -R5 ;  /* 0x000000ffff05e224 */ /* 0x000fc400078e0a05 */
[----:B------:R-:W-:-:S03]  /*ee70*/  @!P5 IMAD.MOV R4, RZ, RZ, -R4 ;  /* 0x000000ffff04d224 */ /* 0x000fc600078e0a04 */
[----:B------:R-:W-:Y:S01]  /*ee80*/  STL [R1+0x64], R5 ;  /* 0x0000640501007387 */ /* 0x000fe20000100800 */
[----:B------:R-:W-:-:S03]  /*ee90*/  @!P0 IMAD.IADD R2, R2, 0x1, -R0 ;  /* 0x0000000102028824 */ /* 0x000fc600078e0a00 */
[----:B------:R0:W-:Y:S04]  /*eea0*/  STL [R1+0x168], R4 ;  /* 0x0001680401007387 */ /* 0x0001e80000100800 */
[----:B------:R-:W4:Y:S01]  /*eeb0*/  LDL.LU R20, [R1+0x614] ;  /* 0x0006140001147983 */ /* 0x000f220000300800 */
[----:B------:R-:W-:-:S04]  /*eec0*/  IMAD.HI.U32 R13, R21, R9, RZ ;  /* 0x00000009150d7227 */ /* 0x000fc800078e00ff */
[----:B------:R-:W-:Y:S01]  /*eed0*/  IMAD.MOV R13, RZ, RZ, -R13 ;  /* 0x000000ffff0d7224 */ /* 0x000fe200078e0a0d */
[----:B------:R-:W-:-:S03]  /*eee0*/  IABS R18, R22 ;  /* 0x0000001600127213 */ /* 0x000fc60000000000 */
[----:B------:R-:W-:Y:S02]  /*eef0*/  IMAD R9, R0, R13, R9 ;  /* 0x0000000d00097224 */ /* 0x000fe400078e0209 */
[----:B------:R-:W-:Y:S01]  /*ef00*/  IMAD.HI.U32 R10, R21, R18, RZ ;  /* 0x00000012150a7227 */ /* 0x000fe200078e00ff */
[----:B------:R-:W-:-:S03]  /*ef10*/  ISETP.GE.AND P2, PT, R22, RZ, PT ;  /* 0x000000ff1600720c */ /* 0x000fc60003f46270 */
[----:B------:R-:W-:Y:S01]  /*ef20*/  IMAD.MOV R10, RZ, RZ, -R10 ;  /* 0x000000ffff0a7224 */ /* 0x000fe200078e0a0a */
[----:B------:R-:W-:-:S03]  /*ef30*/  ISETP.GT.U32.AND P3, PT, R0, R9, PT ;  /* 0x000000090000720c */ /* 0x000fc60003f64070 */
[----:B------:R-:W-:-:S05]  /*ef40*/  IMAD R18, R0, R10, R18 ;  /* 0x0000000a00127224 */ /* 0x000fca00078e0212 */
[----:B------:R-:W-:Y:S02]  /*ef50*/  ISETP.GT.U32.AND P5, PT, R0, R18, PT ;  /* 0x000000120000720c */ /* 0x000fe40003fa4070 */
[----:B---3--:R-:W-:-:S05]  /*ef60*/  IABS R6, R23 ;  /* 0x0000001700067213 */ /* 0x008fca0000000000 */
[----:B------:R-:W-:-:S04]  /*ef70*/  IMAD.HI.U32 R7, R21, R6, RZ ;  /* 0x0000000615077227 */ /* 0x000fc800078e00ff */
[----:B------:R-:W-:-:S04]  /*ef80*/  IMAD.MOV R7, RZ, RZ, -R7 ;  /* 0x000000ffff077224 */ /* 0x000fc800078e0a07 */
[----:B------:R-:W-:Y:S02]  /*ef90*/  IMAD R6, R0, R7, R6 ;  /* 0x0000000700067224 */ /* 0x000fe400078e0206 */
[----:B------:R-:W-:-:S03]  /*efa0*/  @!P3 IMAD.IADD R9, R9, 0x1, -R0 ;  /* 0x000000010909b824 */ /* 0x000fc600078e0a00 */
[----:B------:R-:W-:Y:S01]  /*efb0*/  ISETP.GT.U32.AND P3, PT, R0, R6, PT ;  /* 0x000000060000720c */ /* 0x000fe20003f64070 */
[----:B------:R-:W-:Y:S01]  /*efc0*/  @!P5 IMAD.IADD R18, R18, 0x1, -R0 ;  /* 0x000000011212d824 */ /* 0x000fe200078e0a00 */
[----:B------:R-:W-:Y:S01]  /*efd0*/  ISETP.GT.U32.AND P5, PT, R0, R9, PT ;  /* 0x000000090000720c */ /* 0x000fe20003fa4070 */
[----:B------:R-:W-:-:S10]  /*efe0*/  @!P4 IMAD.MOV R2, RZ, RZ, -R2 ;  /* 0x000000ffff02c224 */ /* 0x000fd400078e0a02 */
[--C-:B------:R-:W-:Y:S02]  /*eff0*/  @!P3 IMAD.IADD R6, R6, 0x1, -R0.reuse ;  /* 0x000000010606b824 */ /* 0x100fe400078e0a00 */
[----:B------:R-:W-:-:S03]  /*f000*/  @!P5 IMAD.IADD R9, R9, 0x1, -R0 ;  /* 0x000000010909d824 */ /* 0x000fc600078e0a00 */
[----:B------:R-:W-:Y:S01]  /*f010*/  ISETP.GT.U32.AND P4, PT, R0, R6, PT ;  /* 0x000000060000720c */ /* 0x000fe20003f84070 */
[----:B0-----:R-:W-:-:S04]  /*f020*/  IMAD.MOV.U32 R4, RZ, RZ, R9 ;  /* 0x000000ffff047224 */ /* 0x001fc800078e0009 */
[----:B------:R-:W-:Y:S01]  /*f030*/  @!P1 IMAD.MOV R4, RZ, RZ, -R4 ;  /* 0x000000ffff049224 */ /* 0x000fe200078e0a04 */
[----:B------:R-:W-:-:S07]  /*f040*/  ISETP.GE.AND P6, PT, R23, RZ, PT ;  /* 0x000000ff1700720c */ /* 0x000fce0003fc6270 */
[----:B------:R-:W-:Y:S01]  /*f050*/  @!P4 IMAD.IADD R6, R6, 0x1, -R0 ;  /* 0x000000010606c824 */ /* 0x000fe200078e0a00 */
[----:B--2---:R-:W-:Y:S02]  /*f060*/  IABS R17, R27 ;  /* 0x0000001b00117213 */ /* 0x004fe40000000000 */
[----:B------:R-:W-:Y:S02]  /*f070*/  ISETP.GE.AND P0, PT, R27, RZ, PT ;  /* 0x000000ff1b00720c */ /* 0x000fe40003f06270 */
[----:B------:R-:W2:Y:S04]  /*f080*/  LDL.LU R27, [R1+0x618] ;  /* 0x00061800011b7983 */ /* 0x000ea80000300800 */
[----:B------:R-:W3:Y:S01]  /*f090*/  LDL.LU R22, [R1+0x61c] ;  /* 0x00061c0001167983 */ /* 0x000ee20000300800 */
[----:B------:R-:W-:-:S04]  /*f0a0*/  IMAD.HI.U32 R8, R21, R17, RZ ;  /* 0x0000001115087227 */ /* 0x000fc800078e00ff */
[----:B------:R-:W-:-:S04]  /*f0b0*/  IMAD.MOV R8, RZ, RZ, -R8 ;  /* 0x000000ffff087224 */ /* 0x000fc800078e0a08 */
[----:B------:R-:W-:-:S05]  /*f0c0*/  IMAD R17, R0, R8, R17 ;  /* 0x0000000800117224 */ /* 0x000fca00078e0211 */
[----:B------:R-:W-:Y:S01]  /*f0d0*/  ISETP.GT.U32.AND P5, PT, R0, R17, PT ;  /* 0x000000110000720c */ /* 0x000fe20003fa4070 */
[----:B------:R-:W-:Y:S01]  /*f0e0*/  STL [R1+0x5c], R2 ;  /* 0x00005c0201007387 */ /* 0x000fe20000100800 */
[----:B------:R-:W-:Y:S02]  /*f0f0*/  IABS R13, R24 ;  /* 0x00000018000d7213 */ /* 0x000fe40000000000 */
[----:B------:R-:W-:Y:S01]  /*f100*/  ISETP.GE.AND P4, PT, R24, RZ, PT ;  /* 0x000000ff1800720c */ /* 0x000fe20003f86270 */
[----:B------:R0:W-:Y:S01]  /*f110*/  STL [R1+0x54], R4 ;  /* 0x0000540401007387 */ /* 0x0001e20000100800 */
[----:B------:R-:W-:-:S03]  /*f120*/  MOV R24, R26 ;  /* 0x0000001a00187202 */ /* 0x000fc60000000f00 */
[----:B------:R-:W3:Y:S04]  /*f130*/  LDL.LU R23, [R1+0x620] ;  /* 0x0006200001177983 */ /* 0x000ee80000300800 */
[----:B------:R-:W-:Y:S01]  /*f140*/  @!P5 IMAD.IADD R17, R17, 0x1, -R0 ;  /* 0x000000011111d824 */ /* 0x000fe200078e0a00 */
[----:B----4-:R-:W-:Y:S02]  /*f150*/  IABS R16, R25 ;  /* 0x0000001900107213 */ /* 0x010fe40000000000 */
[----:B------:R-:W-:Y:S02]  /*f160*/  ISETP.GE.AND P5, PT, R25, RZ, PT ;  /* 0x000000ff1900720c */ /* 0x000fe40003fa6270 */
[----:B------:R-:W4:Y:S04]  /*f170*/  LDL.LU R25, [R1+0x624] ;  /* 0x0006240001197983 */ /* 0x000f280000300800 */
[----:B------:R-:W4:Y:S01]  /*f180*/  LDL.LU R26, [R1+0x628] ;  /* 0x00062800011a7983 */ /* 0x000f220000300800 */
[----:B------:R-:W-:Y:S01]  /*f190*/  ISETP.GT.U32.AND P3, PT, R0, R18, PT ;  /* 0x000000120000720c */ /* 0x000fe20003f64070 */
[----:B------:R-:W-:-:S04]  /*f1a0*/  IMAD.HI.U32 R10, R21, R13, RZ ;  /* 0x0000000d150a7227 */ /* 0x000fc800078e00ff */
[----:B------:R-:W-:-:S04]  /*f1b0*/  IMAD.HI.U32 R8, R21, R16, RZ ;  /* 0x0000001015087227 */ /* 0x000fc800078e00ff */
[----:B------:R-:W-:-:S04]  /*f1c0*/  IMAD.MOV R10, RZ, RZ, -R10 ;  /* 0x000000ffff0a7224 */ /* 0x000fc800078e0a0a */
[----:B------:R-:W-:Y:S01]  /*f1d0*/  @!P3 IMAD.IADD R18, R18, 0x1, -R0 ;  /* 0x000000011212b824 */ /* 0x000fe200078e0a00 */
[----:B------:R-:W-:-:S03]  /*f1e0*/  IABS R7, R28 ;  /* 0x0000001c00077213 */ /* 0x000fc60000000000 */
[----:B0-----:R-:W-:Y:S02]  /*f1f0*/  IMAD.MOV.U32 R4, RZ, RZ, R18 ;  /* 0x000000ffff047224 */ /* 0x001fe400078e0012 */
[----:B------:R-:W-:-:S04]  /*f200*/  IMAD.HI.U32 R2, R21, R7, RZ ;  /* 0x0000000715027227 */ /* 0x000fc800078e00ff */
[----:B------:R-:W-:Y:S02]  /*f210*/  IMAD.MOV R8, RZ, RZ, -R8 ;  /* 0x000000ffff087224 */ /* 0x000fe400078e0a08 */
[C---:B------:R-:W-:Y:S02]  /*f220*/  IMAD R13, R0.reuse, R10, R13 ;  /* 0x0000000a000d7224 */ /* 0x040fe400078e020d */
[----:B------:R-:W-:Y:S02]  /*f230*/  @!P2 IMAD.MOV R4, RZ, RZ, -R4 ;  /* 0x000000ffff04a224 */ /* 0x000fe400078e0a04 */
[----:B------:R-:W-:Y:S01]  /*f240*/  IMAD.MOV R2, RZ, RZ, -R2 ;  /* 0x000000ffff027224 */ /* 0x000fe200078e0a02 */
[C---:B------:R-:W-:Y:S01]  /*f250*/  ISETP.GT.U32.AND P1, PT, R0.reuse, R13, PT ;  /* 0x0000000d0000720c */ /* 0x040fe20003f24070 */
[C---:B------:R-:W-:Y:S01]  /*f260*/  IMAD R16, R0.reuse, R8, R16 ;  /* 0x0000000800107224 */ /* 0x040fe200078e0210 */
[----:B------:R0:W-:Y:S01]  /*f270*/  STL [R1+0x48], R4 ;  /* 0x0000480401007387 */ /* 0x0001e20000100800 */
[----:B------:R-:W-:-:S03]  /*f280*/  IMAD R7, R0, R2, R7 ;  /* 0x0000000200077224 */ /* 0x000fc600078e0207 */
[----:B------:R-:W-:Y:S01]  /*f290*/  ISETP.GT.U32.AND P3, PT, R0, R16, PT ;  /* 0x000000100000720c */ /* 0x000fe20003f64070 */
[----:B0-----:R-:W-:-:S04]  /*f2a0*/  IMAD.MOV.U32 R4, RZ, RZ, R6 ;  /* 0x000000ffff047224 */ /* 0x001fc800078e0006 */
[----:B------:R-:W-:Y:S01]  /*f2b0*/  @!P6 IMAD.MOV R4, RZ, RZ, -R4 ;  /* 0x000000ffff04e224 */ /* 0x000fe200078e0a04 */
[----:B------:R-:W-:Y:S01]  /*f2c0*/  ISETP.GT.U32.AND P6, PT, R0, R7, PT ;  /* 0x000000070000720c */ /* 0x000fe20003fc4070 */
[----:B------:R-:W-:-:S06]  /*f2d0*/  @!P1 IMAD.IADD R13, R13, 0x1, -R0 ;  /* 0x000000010d0d9824 */ /* 0x000fcc00078e0a00 */
[--C-:B------:R-:W-:Y:S01]  /*f2e0*/  @!P3 IMAD.IADD R16, R16, 0x1, -R0.reuse ;  /* 0x000000011010b824 */ /* 0x100fe200078e0a00 */
[C---:B------:R-:W-:Y:S02]  /*f2f0*/  ISETP.GT.U32.AND P1, PT, R0.reuse, R17, PT ;  /* 0x000000110000720c */ /* 0x040fe40003f24070 */
[----:B------:R-:W-:Y:S01]  /*f300*/  ISETP.GT.U32.AND P3, PT, R0, R13, PT ;  /* 0x0000000d0000720c */ /* 0x000fe20003f64070 */
[----:B------:R0:W-:Y:S01]  /*f310*/  STL [R1+0x50], R4 ;  /* 0x0000500401007387 */ /* 0x0001e20000100800 */
[----:B------:R-:W-:Y:S01]  /*f320*/  IABS R10, R20 ;  /* 0x00000014000a7213 */ /* 0x000fe20000000000 */
[----:B------:R-:W-:-:S04]  /*f330*/  @!P6 IMAD.IADD R7, R7, 0x1, -R0 ;  /* 0x000000010707e824 */ /* 0x000fc800078e0a00 */
[----:B------:R-:W-:Y:S01]  /*f340*/  IMAD.HI.U32 R2, R21, R10, RZ ;  /* 0x0000000a15027227 */ /* 0x000fe200078e00ff */
[----:B------:R-:W-:-:S03]  /*f350*/  ISETP.GT.U32.AND P2, PT, R0, R16, PT ;  /* 0x000000100000720c */ /* 0x000fc60003f44070 */
[----:B------:R-:W-:Y:S02]  /*f360*/  IMAD.MOV R2, RZ, RZ, -R2 ;  /* 0x000000ffff027224 */ /* 0x000fe400078e0a02 */
[--C-:B------:R-:W-:Y:S02]  /*f370*/  @!P3 IMAD.IADD R13, R13, 0x1, -R0.reuse ;  /* 0x000000010d0db824 */ /* 0x100fe400078e0a00 */
[----:B------:R-:W-:Y:S02]  /*f380*/  @!P1 IMAD.IADD R17, R17, 0x1, -R0 ;  /* 0x0000000111119824 */ /* 0x000fe400078e0a00 */
[C---:B------:R-:W-:Y:S02]  /*f390*/  IMAD R10, R0.reuse, R2, R10 ;  /* 0x00000002000a7224 */ /* 0x040fe400078e020a */
[----:B0-----:R-:W-:Y:S02]  /*f3a0*/  IMAD.MOV.U32 R4, RZ, RZ, R13 ;  /* 0x000000ffff047224 */ /* 0x001fe400078e000d */
[----:B------:R-:W-:Y:S01]  /*f3b0*/  IMAD.MOV.U32 R5, RZ, RZ, R17 ;  /* 0x000000ffff057224 */ /* 0x000fe200078e0011 */
[----:B------:R-:W-:Y:S01]  /*f3c0*/  ISETP.GT.U32.AND P3, PT, R0, R10, PT ;  /* 0x0000000a0000720c */ /* 0x000fe20003f64070 */
[----:B------:R-:W-:-:S02]  /*f3d0*/  @!P4 IMAD.MOV R4, RZ, RZ, -R4 ;  /* 0x000000ffff04c224 */ /* 0x000fc400078e0a04 */
[----:B------:R-:W-:Y:S02]  /*f3e0*/  @!P0 IMAD.MOV R5, RZ, RZ, -R5 ;  /* 0x000000ffff058224 */ /* 0x000fe400078e0a05 */
[----:B------:R-:W-:Y:S01]  /*f3f0*/  @!P2 IMAD.IADD R16, R16, 0x1, -R0 ;  /* 0x000000011010a824 */ /* 0x000fe200078e0a00 */
[----:B------:R-:W-:Y:S02]  /*f400*/  ISETP.GT.U32.AND P0, PT, R0, R7, PT ;  /* 0x000000070000720c */ /* 0x000fe40003f04070 */
[----:B------:R-:W-:-:S05]  /*f410*/  ISETP.GE.AND P1, PT, R28, RZ, PT ;  /* 0x000000ff1c00720c */ /* 0x000fca0003f26270 */
[----:B------:R-:W-:-:S05]  /*f420*/  @!P3 IMAD.IADD R10, R10, 0x1, -R0 ;  /* 0x000000010a0ab824 */ /* 0x000fca00078e0a00 */
[----:B------:R-:W-:Y:S01]  /*f430*/  ISETP.GT.U32.AND P3, PT, R0, R10, PT ;  /* 0x0000000a0000720c */ /* 0x000fe20003f64070 */
[----:B------:R-:W-:Y:S01]  /*f440*/  @!P0 IMAD.IADD R7, R7, 0x1, -R0 ;  /* 0x0000000107078824 */ /* 0x000fe200078e0a00 */
[----:B------:R-:W-:-:S11]  /*f450*/  ISETP.GE.AND P2, PT, R20, RZ, PT ;  /* 0x000000ff1400720c */ /* 0x000fd60003f46270 */
[----:B------:R-:W-:Y:S01]  /*f460*/  @!P3 IMAD.IADD R10, R10, 0x1, -R0 ;  /* 0x000000010a0ab824 */ /* 0x000fe200078e0a00 */
[----:B--2---:R-:W-:Y:S02]  /*f470*/  IABS R9, R27 ;  /* 0x0000001b00097213 */ /* 0x004fe40000000000 */
[----:B------:R-:W-:Y:S01]  /*f480*/  ISETP.GE.AND P6, PT, R27, RZ, PT ;  /* 0x000000ff1b00720c */ /* 0x000fe20003fc6270 */
[----:B------:R-:W-:Y:S02]  /*f490*/  IMAD.MOV.U32 R27, RZ, RZ, R19 ;  /* 0x000000ffff1b7224 */ /* 0x000fe400078e0013 */
[----:B------:R-:W2:Y:S01]  /*f4a0*/  LDL.LU R19, [R1+0x62c] ;  /* 0x00062c0001137983 */ /* 0x000ea20000300800 */
[----:B------:R-:W-:-:S04]  /*f4b0*/  IMAD.HI.U32 R6, R21, R9, RZ ;  /* 0x0000000915067227 */ /* 0x000fc800078e00ff */
[----:B------:R-:W-:Y:S01]  /*f4c0*/  IMAD.MOV R6, RZ, RZ, -R6 ;  /* 0x000000ffff067224 */ /* 0x000fe200078e0a06 */
[----:B---3--:R-:W-:-:S03]  /*f4d0*/  IABS R8, R22 ;  /* 0x0000001600087213 */ /* 0x008fc60000000000 */
[----:B------:R-:W-:Y:S02]  /*f4e0*/  IMAD R9, R0, R6, R9 ;  /* 0x0000000600097224 */ /* 0x000fe400078e0209 */
[----:B------:R-:W-:-:S03]  /*f4f0*/  IMAD.HI.U32 R2, R21, R8, RZ ;  /* 0x0000000815027227 */ /* 0x000fc600078e00ff */
[C---:B------:R-:W-:Y:S01]  /*f500*/  ISETP.GT.U32.AND P4, PT, R0.reuse, R9, PT ;  /* 0x000000090000720c */ /* 0x040fe20003f84070 */
[----:B------:R-:W-:Y:S01]  /*f510*/  IMAD.MOV R2, RZ, RZ, -R2 ;  /* 0x000000ffff027224 */ /* 0x000fe200078e0a02 */
[----:B------:R-:W-:Y:S03]  /*f520*/  STL [R1+0x4c], R5 ;  /* 0x00004c0501007387 */ /* 0x000fe60000100800 */
[----:B------:R-:W-:Y:S01]  /*f530*/  IMAD R8, R0, R2, R8 ;  /* 0x0000000200087224 */ /* 0x000fe200078e0208 */
[----:B------:R0:W-:Y:S02]  /*f540*/  STL [R1+0x110], R4 ;  /* 0x0001100401007387 */ /* 0x0001e40000100800 */
[----:B0-----:R-:W-:-:S05]  /*f550*/  IMAD.MOV.U32 R4, RZ, RZ, R16 ;  /* 0x000000ffff047224 */ /* 0x001fca00078e0010 */
[----:B------:R-:W-:Y:S02]  /*f560*/  @!P4 IMAD.IADD R9, R9, 0x1, -R0 ;  /* 0x000000010909c824 */ /* 0x000fe400078e0a00 */
[----:B------:R-:W-:Y:S01]  /*f570*/  @!P5 IMAD.MOV R4, RZ, RZ, -R4 ;  /* 0x000000ffff04d224 */ /* 0x000fe200078e0a04 */
[C---:B------:R-:W-:Y:S02]  /*f580*/  ISETP.GT.U32.AND P5, PT, R0.reuse, R8, PT ;  /* 0x000000080000720c */ /* 0x040fe40003fa4070 */
[----:B------:R-:W-:Y:S02]  /*f590*/  ISETP.GT.U32.AND P4, PT, R0, R9, PT ;  /* 0x000000090000720c */ /* 0x000fe40003f84070 */
[----:B------:R0:W-:Y:S04]  /*f5a0*/  STL [R1+0x10c], R4 ;  /* 0x00010c0401007387 */ /* 0x0001e80000100800 */
[----:B------:R-:W3:Y:S01]  /*f5b0*/  LDL.LU R29, [R1+0x638] ;  /* 0x00063800011d7983 */ /* 0x000ee20000300800 */
[----:B0-----:R-:W-:-:S04]  /*f5c0*/  IMAD.MOV.U32 R4, RZ, RZ, R7 ;  /* 0x000000ffff047224 */ /* 0x001fc800078e0007 */
[----:B------:R-:W-:Y:S02]  /*f5d0*/  @!P5 IMAD.IADD R8, R8, 0x1, -R0 ;  /* 0x000000010808d824 */ /* 0x000fe400078e0a00 */
[----:B------:R-:W-:Y:S02]  /*f5e0*/  @!P1 IMAD.MOV R4, RZ, RZ, -R4 ;  /* 0x000000ffff049224 */ /* 0x000fe400078e0a04 */
[----:B------:R-:W-:Y:S01]  /*f5f0*/  @!P4 IMAD.IADD R9, R9, 0x1, -R0 ;  /* 0x000000010909c824 */ /* 0x000fe200078e0a00 */
[----:B------:R-:W-:Y:S02]  /*f600*/  ISETP.GT.U32.AND P1, PT, R0, R8, PT ;  /* 0x000000080000720c */ /* 0x000fe40003f24070 */
[----:B------:R0:W-:Y:S01]  /*f610*/  STL [R1+0xa4], R4 ;  /* 0x0000a40401007387 */ /* 0x0001e20000100800 */
[----:B------:R-:W-:-:S04]  /*f620*/  IMAD.MOV.U32 R15, RZ, RZ, R9 ;  /* 0x000000ffff0f7224 */ /* 0x000fc800078e0009 */
[----:B------:R-:W-:Y:S02]  /*f630*/  @!P6 IMAD.MOV R15, RZ, RZ, -R15 ;  /* 0x000000ffff0fe224 */ /* 0x000fe400078e0a0f */
[----:B0-----:R-:W-:-:S04]  /*f640*/  IMAD.MOV.U32 R4, RZ, RZ, R10 ;  /* 0x000000ffff047224 */ /* 0x001fc800078e000a */
[----:B------:R-:W-:Y:S01]  /*f650*/  @!P2 IMAD.MOV R4, RZ, RZ, -R4 ;  /* 0x000000ffff04a224 */ /* 0x000fe200078e0a04 */
[----:B----4-:R-:W-:Y:S02]  /*f660*/  IABS R2, R25 ;  /* 0x0000001900027213 */ /* 0x010fe40000000000 */
[----:B------:R-:W-:Y:S02]  /*f670*/  ISETP.GE.AND P2, PT, R25, RZ, PT ;  /* 0x000000ff1900720c */ /* 0x000fe40003f46270 */
[----:B------:R-:W-:Y:S01]  /*f680*/  STL [R1+0xa8], R4 ;  /* 0x0000a80401007387 */ /* 0x000fe20000100800 */
[----:B------:R-:W-:Y:S02]  /*f690*/  @!P1 IADD3 R8, PT, PT, R8, -R0, RZ ;  /* 0x8000000008089210 */ /* 0x000fe40007ffe0ff */
[----:B------:R-:W-:Y:S01]  /*f6a0*/  IABS R13, R26 ;  /* 0x0000001a000d7213 */ /* 0x000fe20000000000 */
[----:B------:R-:W-:Y:S01]  /*f6b0*/  STL [R1+0x2094], R15 ;  /* 0x0020940f01007387 */ /* 0x000fe20000100800 */
[----:B------:R-:W-:-:S03]  /*f6c0*/  ISETP.GE.AND P1, PT, R26, RZ, PT ;  /* 0x000000ff1a00720c */ /* 0x000fc60003f26270 */
[----:B------:R-:W4:Y:S04]  /*f6d0*/  LDL.LU R25, [R1+0x63c] ;  /* 0x00063c0001197983 */ /* 0x000f280000300800 */
[----:B------:R-:W4:Y:S01]  /*f6e0*/  LDL.LU R26, [R1+0x640] ;  /* 0x00064000011a7983 */ /* 0x000f220000300800 */
[----:B------:R-:W-:-:S05]  /*f6f0*/  IABS R6, R23 ;  /* 0x0000001700067213 */ /* 0x000fca0000000000 */
[----:B------:R-:W-:-:S04]  /*f700*/  IMAD.HI.U32 R17, R21, R6, RZ ;  /* 0x0000000615117227 */ /* 0x000fc800078e00ff */
[----:B------:R-:W-:-:S04]  /*f710*/  IMAD.MOV R16, RZ, RZ, -R17 ;  /* 0x000000ffff107224 */ /* 0x000fc800078e0a11 */
[----:B------:R-:W-:-:S05]  /*f720*/  IMAD R6, R0, R16, R6 ;  /* 0x0000001000067224 */ /* 0x000fca00078e0206 */
[----:B------:R-:W-:Y:S02]  /*f730*/  ISETP.GT.U32.AND P3, PT, R0, R6, PT ;  /* 0x000000060000720c */ /* 0x000fe40003f64070 */
[----:B------:R-:W-:-:S11]  /*f740*/  ISETP.GE.AND P0, PT, R22, RZ, PT ;  /* 0x000000ff1600720c */ /* 0x000fd60003f06270 */
[----:B------:R-:W-:-:S05]  /*f750*/  @!P3 IMAD.IADD R6, R6, 0x1, -R0 ;  /* 0x000000010606b824 */ /* 0x000fca00078e0a00 */
[----:B------:R-:W-:Y:S02]  /*f760*/  ISETP.GT.U32.AND P3, PT, R0, R6, PT ;  /* 0x000000060000720c */ /* 0x000fe40003f64070 */
[----:B------:R-:W-:Y:S01]  /*f770*/  ISETP.GE.AND P5, PT, R23, RZ, PT ;  /* 0x000000ff1700720c */ /* 0x000fe20003fa6270 */
[----:B------:R-:W-:-:S04]  /*f780*/  IMAD.HI.U32 R17, R21, R13, RZ ;  /* 0x0000000d15117227 */ /* 0x000fc800078e00ff */
[----:B------:R-:W-:-:S04]  /*f790*/  IMAD.HI.U32 R18, R21, R2, RZ ;  /* 0x0000000215127227 */ /* 0x000fc800078e00ff */
[----:B------:R-:W-:Y:S02]  /*f7a0*/  IMAD.MOV R17, RZ, RZ, -R17 ;  /* 0x000000ffff117224 */ /* 0x000fe400078e0a11 */
[----:B------:R-:W-:Y:S02]  /*f7b0*/  @!P3 IMAD.IADD R6, R6, 0x1, -R0 ;  /* 0x000000010606b824 */ /* 0x000fe400078e0a00 */
[----:B------:R-:W-:Y:S02]  /*f7c0*/  IMAD.MOV R18, RZ, RZ, -R18 ;  /* 0x000000ffff127224 */ /* 0x000fe400078e0a12 */
[----:B------:R-:W-:Y:S02]  /*f7d0*/  IMAD.MOV.U32 R14, RZ, RZ, R8 ;  /* 0x000000ffff0e7224 */ /* 0x000fe400078e0008 */
[----:B------:R-:W-:Y:S02]  /*f7e0*/  IMAD.MOV.U32 R5, RZ, RZ, R6 ;  /* 0x000000ffff057224 */ /* 0x000fe400078e0006 */
[C---:B------:R-:W-:Y:S01]  /*f7f0*/  IMAD R13, R0.reuse, R17, R13 ;  /* 0x00000011000d7224 */ /* 0x040fe200078e020d */
[----:B------:R-:W-:Y:S01]  /*f800*/  IABS R17, R24 ;  /* 0x0000001800117213 */ /* 0x000fe20000000000 */
[----:B------:R-:W-:-:S02]  /*f810*/  IMAD R2, R0, R18, R2 ;  /* 0x0000001200027224 */ /* 0x000fc400078e0202 */
[----:B------:R-:W-:Y:S02]  /*f820*/  @!P0 IMAD.MOV R14, RZ, RZ, -R14 ;  /* 0x000000ffff0e8224 */ /* 0x000fe400078e0a0e */
[----:B------:R-:W-:Y:S01]  /*f830*/  @!P5 IMAD.MOV R5, RZ, RZ, -R5 ;  /* 0x000000ffff05d224 */ /* 0x000fe200078e0a05 */
[----:B------:R-:W-:Y:S02]  /*f840*/  ISETP.GT.U32.AND P4, PT, R0, R2, PT ;  /* 0x000000020000720c */ /* 0x000fe40003f84070 */
[----:B------:R0:W-:Y:S01]  /*f850*/  STL [R1+0x2098], R14 ;  /* 0x0020980e01007387 */ /* 0x0001e20000100800 */
[----:B------:R-:W-:-:S03]  /*f860*/  IABS R18, R27 ;  /* 0x0000001b00127213 */ /* 0x000fc60000000000 */
[----:B0-----:R-:W4:Y:S04]  /*f870*/  LDL.LU R14, [R1+0x648] ;  /* 0x00064800010e7983 */ /* 0x001f280000300800 */
[----:B------:R0:W-:Y:S04]  /*f880*/  STL [R1+0x209c], R5 ;  /* 0x00209c0501007387 */ /* 0x0001e80000100800 */
[----:B0-----:R-:W4:Y:S01]  /*f890*/  LDL.LU R5, [R1+0x644] ;  /* 0x0006440001057983 */ /* 0x001f220000300800 */
[----:B------:R-:W-:Y:S01]  /*f8a0*/  @!P4 IMAD.IADD R2, R2, 0x1, -R0 ;  /* 0x000000010202c824 */ /* 0x000fe200078e0a00 */
[----:B------:R-:W-:-:S02]  /*f8b0*/  ISETP.GT.U32.AND P6, PT, R0, R13, PT ;  /* 0x0000000d0000720c */ /* 0x000fc40003fc4070 */
[----:B------:R-:W4:Y:S02]  /*f8c0*/  LDL.LU R15, [R1+0x64c] ;  /* 0x00064c00010f7983 */ /* 0x000f240000300800 */
[----:B------:R-:W-:Y:S02]  /*f8d0*/  ISETP.GT.U32.AND P0, PT, R0, R2, PT ;  /* 0x000000020000720c */ /* 0x000fe40003f04070 */
[----:B------:R-:W4:Y:S04]  /*f8e0*/  LDL.LU R12, [R1+0x650] ;  /* 0x00065000010c7983 */ /* 0x000f280000300800 */
[----:B------:R-:W4:Y:S03]  /*f8f0*/  LDL.LU R28, [R1+0x654] ;  /* 0x00065400011c7983 */ /* 0x000f260000300800 */
[----:B------:R-:W-:-:S04]  /*f900*/  @!P6 IMAD.IADD R13, R13, 0x1, -R0 ;  /* 0x000000010d0de824 */ /* 0x000fc800078e0a00 */
[----:B------:R-:W-:Y:S01]  /*f910*/  @!P0 IMAD.IADD R2, R2, 0x1, -R0 ;  /* 0x0000000102028824 */ /* 0x000fe200078e0a00 */
[----:B------:R-:W-:-:S03]  /*f920*/  ISETP.GT.U32.AND P6, PT, R0, R13, PT ;  /* 0x0000000d0000720c */ /* 0x000fc60003fc4070 */
[----:B------:R-:W-:-:S04]  /*f930*/  IMAD.MOV.U32 R4, RZ, RZ, R2 ;  /* 0x000000ffff047224 */ /* 0x000fc800078e0002 */
[----:B------:R-:W-:-:S06]  /*f940*/  @!P2 IMAD.MOV R4, RZ, RZ, -R4 ;  /* 0x000000ffff04a224 */ /* 0x000fcc00078e0a04 */
[----:B------:R-:W-:Y:S01]  /*f950*/  @!P6 IMAD.IADD R13, R13, 0x1, -R0 ;  /* 0x000000010d0de824 */ /* 0x000fe200078e0a00 */
[----:B------:R-:W-:Y:S02]  /*f960*/  ISETP.GE.AND P6, PT, R27, RZ, PT ;  /* 0x000000ff1b00720c */ /* 0x000fe40003fc6270 */
[----:B------:R-:W4:Y:S01]  /*f970*/  LDL.LU R27, [R1+0x658] ;  /* 0x00065800011b7983 */ /* 0x000f220000300800 */
[----:B--2---:R-:W-:-:S05]  /*f980*/  IABS R16, R19 ;  /* 0x0000001300107213 */ /* 0x004fca0000000000 */
[----:B------:R-:W-:-:S04]  /*f990*/  IMAD.HI.U32 R7, R21, R16, RZ ;  /* 0x0000001015077227 */ /* 0x000fc800078e00ff */
[----:B------:R-:W-:-:S04]  /*f9a0*/  IMAD.MOV R7, RZ, RZ, -R7 ;  /* 0x000000ffff077224 */ /* 0x000fc800078e0a07 */
[----:B------:R-:W-:-:S05]  /*f9b0*/  IMAD R16, R0, R7, R16 ;  /* 0x0000000700107224 */ /* 0x000fca00078e0210 */
[----:B------:R-:W-:Y:S01]  /*f9c0*/  ISETP.GT.U32.AND P3, PT, R0, R16, PT ;  /* 0x000000100000720c */ /* 0x000fe20003f64070 */
[----:B------:R-:W-:-:S04]  /*f9d0*/  IMAD.HI.U32 R7, R21, R17, RZ ;  /* 0x0000001115077227 */ /* 0x000fc800078e00ff */
[----:B------:R-:W-:-:S08]  /*f9e0*/  IMAD.MOV R7, RZ, RZ, -R7 ;  /* 0x000000ffff077224 */ /* 0x000fd000078e0a07 */
[----:B------:R-:W-:Y:S02]  /*f9f0*/  @!P3 IMAD.IADD R16, R16, 0x1, -R0 ;  /* 0x000000011010b824 */ /* 0x000fe400078e0a00 */
[C---:B------:R-:W-:Y:S02]  /*fa00*/  IMAD R17, R0.reuse, R7, R17 ;  /* 0x0000000700117224 */ /* 0x040fe400078e0211 */
[----:B------:R-:W-:Y:S01]  /*fa10*/  IMAD.HI.U32 R7, R21, R18, RZ ;  /* 0x0000001215077227 */ /* 0x000fe200078e00ff */
[----:B------:R-:W-:-:S03]  /*fa20*/  ISETP.GT.U32.AND P3, PT, R0, R16, PT ;  /* 0x000000100000720c */ /* 0x000fc60003f64070 */
[----:B------:R-:W-:-:S04]  /*fa30*/  IMAD.MOV R7, RZ, RZ, -R7 ;  /* 0x000000ffff077224 */ /* 0x000fc800078e0a07 */
[----:B------:R-:W-:Y:S01]  /*fa40*/  IMAD R18, R0, R7, R18 ;  /* 0x0000000700127224 */ /* 0x000fe200078e0212 */
[----:B------:R-:W-:-:S05]  /*fa50*/  ISETP.GE.AND P4, PT, R19, RZ, PT ;  /* 0x000000ff1300720c */ /* 0x000fca0003f86270 */
[----:B------:R-:W-:Y:S01]  /*fa60*/  @!P3 IMAD.IADD R16, R16, 0x1, -R0 ;  /* 0x000000011010b824 */ /* 0x000fe200078e0a00 */
[C---:B------:R-:W-:Y:S02]  /*fa70*/  ISETP.GT.U32.AND P3, PT, R0.reuse, R18, PT ;  /* 0x000000120000720c */ /* 0x040fe40003f64070 */
[----:B---3--:R-:W-:Y:S02]  /*fa80*/  IABS R19, R29 ;  /* 0x0000001d00137213 */ /* 0x008fe40000000000 */
[----:B------:R-:W-:-:S03]  /*fa90*/  ISETP.GT.U32.AND P0, PT, R0, R17, PT ;  /* 0x000000110000720c */ /* 0x000fc60003f04070 */
[----:B------:R-:W-:-:S04]  /*faa0*/  IMAD.HI.U32 R6, R21, R19, RZ ;  /* 0x0000001315067227 */ /* 0x000fc800078e00ff */
[----:B------:R-:W-:Y:S02]  /*fab0*/  IMAD.MOV R6, RZ, RZ, -R6 ;  /* 0x000000ffff067224 */ /* 0x000fe400078e0a06 */
[----:B------:R-:W-:Y:S02]  /*fac0*/  @!P3 IMAD.IADD R18, R18, 0x1, -R0 ;  /* 0x000000011212b824 */ /* 0x000fe400078e0a00 */
[----:B------:R-:W-:-:S03]  /*fad0*/  IMAD R19, R0, R6, R19 ;  /* 0x0000000600137224 */ /* 0x000fc600078e0213 */
[C---:B------:R-:W-:Y:S01]  /*fae0*/  ISETP.GT.U32.AND P2, PT, R0.reuse, R18, PT ;  /* 0x000000120000720c */ /* 0x040fe20003f44070 */
[----:B------:R-:W-:Y:S01]  /*faf0*/  @!P0 IMAD.IADD R17, R17, 0x1, -R0 ;  /* 0x0000000111118824 */ /* 0x000fe200078e0a00 */
[----:B------:R-:W-:Y:S02]  /*fb00*/  ISETP.GT.U32.AND P0, PT, R0, R19, PT ;  /* 0x000000130000720c */ /* 0x000fe40003f04070 */
[----:B----4-:R-:W-:-:S05]  /*fb10*/  IABS R22, R26 ;  /* 0x0000001a00167213 */ /* 0x010fca0000000000 */
[----:B------:R-:W-:-:S04]  /*fb20*/  IMAD.HI.U32 R6, R21, R22, RZ ;  /* 0x0000001615067227 */ /* 0x000fc800078e00ff */
[----:B------:R-:W-:-:S04]  /*fb30*/  IMAD.MOV R6, RZ, RZ, -R6 ;  /* 0x000000ffff067224 */ /* 0x000fc800078e0a06 */
[----:B------:R-:W-:Y:S02]  /*fb40*/  IMAD R22, R0, R6, R22 ;  /* 0x0000000600167224 */ /* 0x000fe400078e0216 */
[----:B------:R-:W-:-:S03]  /*fb50*/  @!P2 IMAD.IADD R18, R18, 0x1, -R0 ;  /* 0x000000011212a824 */ /* 0x000fc600078e0a00 */
[C---:B------:R-:W-:Y:S01]  /*fb60*/  ISETP.GT.U32.AND P2, PT, R0.reuse, R22, PT ;  /* 0x000000160000720c */ /* 0x040fe20003f44070 */
[----:B------:R-:W-:Y:S01]  /*fb70*/  @!P0 IMAD.IADD R19, R19, 0x1, -R0 ;  /* 0x0000000113138824 */ /* 0x000fe200078e0a00 */
[----:B------:R-:W-:Y:S02]  /*fb80*/  ISETP.GT.U32.AND P3, PT, R0, R17, PT ;  /* 0x000000110000720c */ /* 0x000fe40003f64070 */
[----:B------:R-:W-:Y:S02]  /*fb90*/  ISETP.GE.AND P5, PT, R24, RZ, PT ;  /* 0x000000ff1800720c */ /* 0x000fe40003fa6270 */
[----:B------:R-:W-:-:S07]  /*fba0*/  ISETP.GT.U32.AND P0, PT, R0, R19, PT ;  /* 0x000000130000720c */ /* 0x000fce0003f04070 */
[--C-:B------:R-:W-:Y:S01]  /*fbb0*/  @!P2 IMAD.IADD R22, R22, 0x1, -R0.reuse ;  /* 0x000000011616a824 */ /* 0x100fe200078e0a00 */
[----:B------:R-:W-:Y:S01]  /*fbc0*/  ISETP.GE.AND P2, PT, R29, RZ, PT ;  /* 0x000000ff1d00720c */ /* 0x000fe20003f46270 */
[----:B------:R-:W-:Y:S01]  /*fbd0*/  @!P3 IMAD.IADD R17, R17, 0x1, -R0 ;  /* 0x000000011111b824 */ /* 0x000fe200078e0a00 */
[----:B------:R-:W-:Y:S01]  /*fbe0*/  @!P1 IADD3 R13, PT, PT, -R13, RZ, RZ ;  /* 0x000000ff0d0d9210 */ /* 0x000fe20007ffe1ff */
[----:B------:R-:W-:Y:S02]  /*fbf0*/  @!P4 IMAD.MOV R16, RZ, RZ, -R16 ;  /* 0x000000ffff10c224 */ /* 0x000fe400078e0a10 */
[----:B------:R-:W-:Y:S02]  /*fc00*/  @!P0 IMAD.IADD R19, R19, 0x1, -R0 ;  /* 0x0000000113138824 */ /* 0x000fe400078e0a00 */
[----:B------:R-:W-:Y:S01]  /*fc10*/  @!P5 IMAD.MOV R17, RZ, RZ, -R17 ;  /* 0x000000ffff11d224 */ /* 0x000fe200078e0a11 */
[----:B------:R0:W-:Y:S01]  /*fc20*/  STL [R1+0x20a0], R4 ;  /* 0x0020a00401007387 */ /* 0x0001e20000100800 */
[----:B------:R-:W-:-:S03]  /*fc30*/  @!P6 IMAD.MOV R18, RZ, RZ, -R18 ;  /* 0x000000ffff12e224 */ /* 0x000fc600078e0a12 */
[----:B------:R-:W-:Y:S01]  /*fc40*/  STL [R1+0x20a4], R13 ;  /* 0x0020a40d01007387 */ /* 0x000fe20000100800 */
[----:B------:R-:W-:-:S03]  /*fc50*/  @!P2 IMAD.MOV R19, RZ, RZ, -R19 ;  /* 0x000000ffff13a224 */ /* 0x000fc600078e0a13 */
[----:B------:R-:W-:Y:S04]  /*fc60*/  STL [R1+0x20a8], R16 ;  /* 0x0020a81001007387 */ /* 0x000fe80000100800 */
[----:B------:R-:W-:Y:S04]  /*fc70*/  STL [R1+0x20ac], R17 ;  /* 0x0020ac1101007387 */ /* 0x000fe80000100800 */
[----:B------:R-:W-:Y:S04]  /*fc80*/  STL [R1+0x20b0], R18 ;  /* 0x0020b01201007387 */ /* 0x000fe80000100800 */
[----:B------:R-:W-:Y:S04]  /*fc90*/  STL [R1+0x20b4], R19 ;  /* 0x0020b41301007387 */ /* 0x000fe80000100800 */
[----:B------:R-:W2:Y:S01]  /*fca0*/  LDL.LU R29, [R1+0x65c] ;  /* 0x00065c00011d7983 */ /* 0x000ea20000300800 */
[----:B------:R-:W-:-:S05]  /*fcb0*/  IABS R8, R25 ;  /* 0x0000001900087213 */ /* 0x000fca0000000000 */
[----:B------:R-:W-:-:S04]  /*fcc0*/  IMAD.HI.U32 R7, R21, R8, RZ ;  /* 0x0000000815077227 */ /* 0x000fc800078e00ff */
[----:B------:R-:W-:Y:S01]  /*fcd0*/  IMAD.MOV R7, RZ, RZ, -R7 ;  /* 0x000000ffff077224 */ /* 0x000fe200078e0a07 */
[----:B------:R-:W-:-:S03]  /*fce0*/  IABS R10, R14 ;  /* 0x0000000e000a7213 */ /* 0x000fc60000000000 */
[----:B------:R-:W-:Y:S01]  /*fcf0*/  IMAD R8, R0, R7, R8 ;  /* 0x0000000700087224 */ /* 0x000fe200078e0208 */
[----:B------:R-:W-:-:S05]  /*fd00*/  IABS R20, R5 ;  /* 0x0000000500147213 */ /* 0x000fca0000000000 */
[----:B------:R-:W-:Y:S01]  /*fd10*/  IMAD.HI.U32 R2, R21, R20, RZ ;  /* 0x0000001415027227 */ /* 0x000fe200078e00ff */
[----:B------:R-:W-:-:S03]  /*fd20*/  ISETP.GT.U32.AND P3, PT, R0, R8, PT ;  /* 0x000000080000720c */ /* 0x000fc60003f64070 */
[----:B------:R-:W-:Y:S02]  /*fd30*/  IMAD.MOV R2, RZ, RZ, -R2 ;  /* 0x000000ffff027224 */ /* 0x000fe400078e0a02 */
[----:B------:R-:W-:-:S04]  /*fd40*/  IMAD.HI.U32 R6, R21, R10, RZ ;  /* 0x0000000a15067227 */ /* 0x000fc800078e00ff */
[----:B------:R-:W-:Y:S01]  /*fd50*/  IMAD R20, R0, R2, R20 ;  /* 0x0000000200147224 */ /* 0x000fe200078e0214 */
[----:B------:R-:W-:Y:S01]  /*fd60*/  IABS R2, R15 ;  /* 0x0000000f00027213 */ /* 0x000fe20000000000 */
[----:B------:R-:W-:-:S03]  /*fd70*/  IMAD.MOV R6, RZ, RZ, -R6 ;  /* 0x000000ffff067224 */ /* 0x000fc600078e0a06 */
[C---:B------:R-:W-:Y:S01]  /*fd80*/  ISETP.GT.U32.AND P0, PT, R0.reuse, R20, PT ;  /* 0x000000140000720c */ /* 0x040fe20003f04070 */
[----:B------:R-:W-:Y:S02]  /*fd90*/  IMAD R10, R0, R6, R10 ;  /* 0x00000006000a7224 */ /* 0x000fe400078e020a */
[----:B------:R-:W-:-:S04]  /*fda0*/  IMAD.HI.U32 R24, R21, R2, RZ ;  /* 0x0000000215187227 */ /* 0x000fc800078e00ff */
[----:B------:R-:W-:Y:S01]  /*fdb0*/  @!P3 IMAD.IADD R8, R8, 0x1, -R0 ;  /* 0x000000010808b824 */ /* 0x000fe200078e0a00 */
[C---:B------:R-:W-:Y:S01]  /*fdc0*/  ISETP.GT.U32.AND P3, PT, R0.reuse, R10, PT ;  /* 0x0000000a0000720c */ /* 0x040fe20003f64070 */
[----:B------:R-:W-:Y:S01]  /*fdd0*/  IMAD.MOV R24, RZ, RZ, -R24 ;  /* 0x000000ffff187224 */ /* 0x000fe200078e0a18 */
[----:B------:R-:W-:Y:S02]  /*fde0*/  IABS R9, R12 ;  /* 0x0000000c00097213 */ /* 0x000fe40000000000 */
[C---:B------:R-:W-:Y:S01]  /*fdf0*/  ISETP.GT.U32.AND P1, PT, R0.reuse, R8, PT ;  /* 0x000000080000720c */ /* 0x040fe20003f24070 */
[----:B------:R-:W-:Y:S01]  /*fe00*/  IMAD R2, R0, R24, R2 ;  /* 0x0000001800027224 */ /* 0x000fe200078e0202 */
[----:B------:R-:W-:Y:S01]  /*fe10*/  IABS R7, R28 ;  /* 0x0000001c00077213 */ /* 0x000fe20000000000 */
[----:B------:R-:W-:-:S03]  /*fe20*/  IMAD.HI.U32 R23, R21, R9, RZ ;  /* 0x0000000915177227 */ /* 0x000fc600078e00ff */
[----:B------:R-:W-:Y:S01]  /*fe30*/  ISETP.GT.U32.AND P6, PT, R0, R2, PT ;  /* 0x000000020000720c */ /* 0x000fe20003fc4070 */
[--C-:B------:R-:W-:Y:S01]  /*fe40*/  @!P0 IMAD.IADD R20, R20, 0x1, -R0.reuse ;  /* 0x0000000114148824 */ /* 0x100fe200078e0a00 */
[----:B------:R-:W-:Y:S01]  /*fe50*/  ISETP.GE.AND P0, PT, R25, RZ, PT ;  /* 0x000000ff1900720c */ /* 0x000fe20003f06270 */
[----:B------:R-:W-:Y:S01]  /*fe60*/  IMAD.MOV R23, RZ, RZ, -R23 ;  /* 0x000000ffff177224 */ /* 0x000fe200078e0a17 */
[----:B------:R-:W3:Y:S01]  /*fe70*/  LDL.LU R25, [R1+0x660] ;  /* 0x0006600001197983 */ /* 0x000ee20000300800 */
[----:B------:R-:W-:Y:S01]  /*fe80*/  @!P3 IMAD.IADD R10, R10, 0x1, -R0 ;  /* 0x000000010a0ab824 */ /* 0x000fe200078e0a00 */
[C---:B------:R-:W-:Y:S01]  /*fe90*/  ISETP.GT.U32.AND P4, PT, R0.reuse, R20, PT ;  /* 0x000000140000720c */ /* 0x040fe20003f84070 */
[----:B------:R-:W-:Y:S01]  /*fea0*/  IMAD.HI.U32 R6, R21, R7, RZ ;  /* 0x0000000715067227 */ /* 0x000fe200078e00ff */
[----:B------:R-:W-:-:S03]  /*feb0*/  ISETP.GT.U32.AND P3, PT, R0, R22, PT ;  /* 0x000000160000720c */ /* 0x000fc60003f64070 */
[C---:B------:R-:W-:Y:S01]  /*fec0*/  IMAD R9, R0.reuse, R23, R9 ;  /* 0x0000001700097224 */ /* 0x040fe200078e0209 */
[----:B------:R-:W-:Y:S01]  /*fed0*/  ISETP.GT.U32.AND P5, PT, R0, R10, PT ;  /* 0x0000000a0000720c */ /* 0x000fe20003fa4070 */
[----:B------:R-:W-:Y:S02]  /*fee0*/  IMAD.MOV R6, RZ, RZ, -R6 ;  /* 0x000000ffff067224 */ /* 0x000fe400078e0a06 */
[--C-:B------:R-:W-:Y:S01]  /*fef0*/  @!P1 IMAD.IADD R8, R8, 0x1, -R0.reuse ;  /* 0x0000000108089824 */ /* 0x100fe200078e0a00 */
[C---:B------:R-:W-:Y:S01]  /*ff00*/  ISETP.GT.U32.AND P2, PT, R0.reuse, R9, PT ;  /* 0x000000090000720c */ /* 0x040fe20003f44070 */
[----:B------:R-:W-:Y:S01]  /*ff10*/  IMAD R7, R0, R6, R7 ;  /* 0x0000000600077224 */ /* 0x000fe200078e0207 */
[----:B------:R-:W-:Y:S01]  /*ff20*/  IABS R6, R27 ;  /* 0x0000001b00067213 */ /* 0x000fe20000000000 */
[----:B------:R-:W-:Y:S02]  /*ff30*/  @!P6 IMAD.IADD R2, R2, 0x1, -R0 ;  /* 0x000000010202e824 */ /* 0x000fe400078e0a00 */
[----:B0-----:R-:W-:Y:S01]  /*ff40*/  IMAD.MOV.U32 R4, RZ, RZ, R8 ;  /* 0x000000ffff047224 */ /* 0x001fe200078e0008 */
[----:B------:R-:W-:Y:S01]  /*ff50*/  ISETP.GE.AND P1, PT, R26, RZ, PT ;  /* 0x000000ff1a00720c */ /* 0x000fe20003f26270 */
[----:B------:R-:W-:-:S02]  /*ff60*/  @!P4 IMAD.IADD R20, R20, 0x1, -R0 ;  /* 0x000000011414c824 */ /* 0x000fc400078e0a00 */
[----:B------:R-:W-:Y:S01]  /*ff70*/  @!P0 IMAD.MOV R4, RZ, RZ, -R4 ;  /* 0x000000ffff048224 */ /* 0x000fe200078e0a04 */
[----:B------:R-:W-:Y:S01]  /*ff80*/  ISETP.GT.U32.AND P0, PT, R0, R2, PT ;  /* 0x000000020000720c */ /* 0x000fe20003f04070 */
[----:B------:R-:W-:Y:S01]  /*ff90*/  IMAD.HI.U32 R23, R21, R6, RZ ;  /* 0x0000000615177227 */ /* 0x000fe200078e00ff */
[----:B------:R-:W-:Y:S01]  /*ffa0*/  ISETP.GE.AND P4, PT, R5, RZ, PT ;  /* 0x000000ff0500720c */ /* 0x000fe20003f86270 */
[----:B------:R-:W4:Y:S02]  /*ffb0*/  LDL.LU R26, [R1+0x664] ;  /* 0x00066400011a7983 */ /* 0x000f240000300800 */
[--C-:B------:R-:W-:Y:S01]  /*ffc0*/  @!P3 IMAD.IADD R22, R22, 0x1, -R0.reuse ;  /* 0x000000011616b824 */ /* 0x100fe200078e0a00 */
[----:B------:R-:W-:Y:S01]  /*ffd0*/  ISETP.GT.U32.AND P3, PT, R0, R7, PT ;  /* 0x000000070000720c */ /* 0x000fe20003f64070 */
[----:B------:R-:W-:Y:S01]  /*ffe0*/  @!P5 IMAD.IADD R10, R10, 0x1, -R0 ;  /* 0x000000010a0ad824 */ /* 0x000fe200078e0a00 */
[----:B------:R-:W-:Y:S01]  /*fff0*/  ISETP.GE.AND P5, PT, R14, RZ, PT ;  /* 0x000000ff0e00720c */ /* 0x000fe20003fa6270 */
[----:B------:R-:W-:-:S02]  /*10000*/  IMAD.MOV R8, RZ, RZ, -R23 ;  /* 0x000000ffff087224 */ /* 0x000fc400078e0a17 */
[----:B------:R-:W-:Y:S01]  /*10010*/  @!P2 IMAD.IADD R9, R9, 0x1, -R0 ;  /* 0x000000010909a824 */ /* 0x000fe200078e0a00 */
[----:B------:R-:W-:Y:S01]  /*10020*/  ISETP.GE.AND P2, PT, R12, RZ, PT ;  /* 0x000000ff0c00720c */ /* 0x000fe20003f46270 */
[----:B------:R-:W-:Y:S02]  /*10030*/  IMAD.MOV.U32 R12, RZ, RZ, R22 ;  /* 0x000000ffff0c7224 */ /* 0x000fe400078e0016 */
[----:B------:R-:W-:Y:S02]  /*10040*/  IMAD R6, R0, R8, R6 ;  /* 0x0000000800067224 */ /* 0x000fe400078e0206 */
[----:B------:R-:W-:Y:S01]  /*10050*/  IMAD.MOV.U32 R5, RZ, RZ, R20 ;  /* 0x000000ffff057224 */ /* 0x000fe200078e0014 */
[----:B------:R0:W-:Y:S01]  /*10060*/  STL [R1+0x14], R4 ;  /* 0x0000140401007387 */ /* 0x0001e20000100800 */
[----:B------:R-:W-:Y:S02]  /*10070*/  @!P1 IMAD.MOV R12, RZ, RZ, -R12 ;  /* 0x000000ffff0c9224 */ /* 0x000fe400078e0a0c */
[----:B------:R-:W-:Y:S01]  /*10080*/  @!P0 IMAD.IADD R2, R2, 0x1, -R0 ;  /* 0x0000000102028824 */ /* 0x000fe200078e0a00 */
[----:B------:R-:W-:Y:S01]  /*10090*/  ISETP.GT.U32.AND P0, PT, R0, R6, PT ;  /* 0x000000060000720c */ /* 0x000fe20003f04070 */
[----:B------:R-:W-:Y:S01]  /*100a0*/  @!P4 IMAD.MOV R5, RZ, RZ, -R5 ;  /* 0x000000ffff05c224 */ /* 0x000fe200078e0a05 */
[----:B------:R-:W-:Y:S01]  /*100b0*/  ISETP.GE.AND P6, PT, R15, RZ, PT ;  /* 0x000000ff0f00720c */ /* 0x000fe20003fc6270 */
[----:B0-----:R-:W-:Y:S01]  /*100c0*/  IMAD.MOV.U32 R4, RZ, RZ, R10 ;  /* 0x000000ffff047224 */ /* 0x001fe200078e000a */
[----:B------:R-:W-:Y:S01]  /*100d0*/  STL [R1+0x24], R12 ;  /* 0x0000240c01007387 */ /* 0x000fe20000100800 */
[----:B------:R-:W-:-:S02]  /*100e0*/  @!P3 IMAD.IADD R7, R7, 0x1, -R0 ;  /* 0x000000010707b824 */ /* 0x000fc400078e0a00 */
[----:B------:R-:W-:Y:S01]  /*100f0*/  @!P5 IMAD.MOV R4, RZ, RZ, -R4 ;  /* 0x000000ffff04d224 */ /* 0x000fe200078e0a04 */
[----:B------:R-:W-:Y:S01]  /*10100*/  ISETP.GE.AND P5, PT, R27, RZ, PT ;  /* 0x000000ff1b00720c */ /* 0x000fe20003fa6270 */
[----:B------:R-:W-:Y:S01]  /*10110*/  STL [R1+0x28], R5 ;  /* 0x0000280501007387 */ /* 0x000fe20000100800 */
[----:B------:R-:W-:-:S03]  /*10120*/  ISETP.GT.U32.AND P1, PT, R0, R9, PT ;  /* 0x000000090000720c */ /* 0x000fc60003f24070 */
[----:B------:R-:W4:Y:S01]  /*10130*/  LDL.LU R27, [R1+0x668] ;  /* 0x00066800011b7983 */ /* 0x000f220000300800 */
[----:B------:R-:W-:Y:S01]  /*10140*/  ISETP.GT.U32.AND P4, PT, R0, R7, PT ;  /* 0x000000070000720c */ /* 0x000fe20003f84070 */
[----:B------:R-:W-:Y:S02]  /*10150*/  @!P0 IMAD.IADD R6, R6, 0x1, -R0 ;  /* 0x0000000106068824 */ /* 0x000fe400078e0a00 */
[----:B------:R0:W-:Y:S01]  /*10160*/  STL [R1+0x30], R4 ;  /* 0x0000300401007387 */ /* 0x0001e20000100800 */
[----:B------:R-:W-:Y:S01]  /*10170*/  ISETP.GE.AND P3, PT, R28, RZ, PT ;  /* 0x000000ff1c00720c */ /* 0x000fe20003f66270 */
[----:B0-----:R-:W-:-:S04]  /*10180*/  IMAD.MOV.U32 R4, RZ, RZ, R2 ;  /* 0x000000ffff047224 */ /* 0x001fc800078e0002 */
[----:B------:R-:W-:Y:S02]  /*10190*/  @!P1 IMAD.IADD R9, R9, 0x1, -R0 ;  /* 0x0000000109099824 */ /* 0x000fe400078e0a00 */
[----:B------:R-:W-:Y:S01]  /*101a0*/  @!P6 IMAD.MOV R4, RZ, RZ, -R4 ;  /* 0x000000ffff04e224 */ /* 0x000fe200078e0a04 */
[----:B------:R-:W-:Y:S01]  /*101b0*/  ISETP.GT.U32.AND P6, PT, R0, R6, PT ;  /* 0x000000060000720c */ /* 0x000fe20003fc4070 */
[----:B------:R-:W-:Y:S02]  /*101c0*/  @!P4 IMAD.IADD R7, R7, 0x1, -R0 ;  /* 0x000000010707c824 */ /* 0x000fe400078e0a00 */
[----:B------:R-:W-:-:S04]  /*101d0*/  IMAD.MOV.U32 R5, RZ, RZ, R9 ;  /* 0x000000ffff057224 */ /* 0x000fc800078e0009 */
[----:B------:R-:W-:-:S06]  /*101e0*/  @!P2 IMAD.MOV R5, RZ, RZ, -R5 ;  /* 0x000000ffff05a224 */ /* 0x000fcc00078e0a05 */
[----:B------:R-:W-:Y:S02]  /*101f0*/  @!P6 IADD3 R6, PT, PT, R6, -R0, RZ ;  /* 0x800000000606e210 */ /* 0x000fe40007ffe0ff */
[----:B--2---:R-:W-:Y:S02]  /*10200*/  IABS R20, R29 ;  /* 0x0000001d00147213 */ /* 0x004fe40000000000 */
[----:B------:R-:W-:Y:S02]  /*10210*/  ISETP.GE.AND P1, PT, R29, RZ, PT ;  /* 0x000000ff1d00720c */ /* 0x000fe40003f26270 */
[----:B------:R-:W2:Y:S04]  /*10220*/  LDL.LU R29, [R1+0x66c] ;  /* 0x00066c00011d7983 */ /* 0x000ea80000300800 */
[----:B------:R-:W2:Y:S04]  /*10230*/  LDL.LU R19, [R1+0x670] ;  /* 0x0006700001137983 */ /* 0x000ea80000300800 */
[----:B------:R-:W2:Y:S04]  /*10240*/  LDL.LU R17, [R1+0x674] ;  /* 0x0006740001117983 */ /* 0x000ea80000300800 */
[----:B------:R-:W2:Y:S04]  /*10250*/  LDL.LU R16, [R1+0x678] ;  /* 0x0006780001107983 */ /* 0x000ea80000300800 */
[----:B------:R0:W-:Y:S02]  /*10260*/  STL [R1+0x2c], R4 ;  /* 0x00002c0401007387 */ /* 0x0001e40000100800 */
[----:B0-----:R-:W-:-:S02]  /*10270*/  IMAD.MOV.U32 R4, RZ, RZ, R7 ;  /* 0x000000ffff047224 */ /* 0x001fc400078e0007 */
[----:B------:R-:W-:Y:S02]  /*10280*/  STL [R1+0x1c], R5 ;  /* 0x00001c0501007387 */ /* 0x000fe40000100800 */
[----:B------:R-:W-:Y:S02]  /*10290*/  @!P3 IMAD.MOV R4, RZ, RZ, -R4 ;  /* 0x000000ffff04b224 */ /* 0x000fe400078e0a04 */
[----:B------:R-:W2:Y:S04]  /*102a0*/  LDL.LU R13, [R1+0x67c] ;  /* 0x00067c00010d7983 */ /* 0x000ea80000300800 */
[----:B------:R0:W-:Y:S04]  /*102b0*/  STL [R1+0x20], R4 ;  /* 0x0000200401007387 */ /* 0x0001e80000100800 */
[----:B------:R-:W2:Y:S01]  /*102c0*/  LDL.LU R15, [R1+0x680] ;  /* 0x00068000010f7983 */ /* 0x000ea20000300800 */
[----:B0-----:R-:W-:-:S04]  /*102d0*/  IMAD.MOV.U32 R4, RZ, RZ, R6 ;  /* 0x000000ffff047224 */ /* 0x001fc800078e0006 */
[----:B------:R-:W-:-:S05]  /*102e0*/  @!P5 IMAD.MOV R4, RZ, RZ, -R4 ;  /* 0x000000ffff04d224 */ /* 0x000fca00078e0a04 */
[----:B------:R0:W-:Y:S04]  /*102f0*/  STL [R1+0x18], R4 ;  /* 0x0000180401007387 */ /* 0x0001e80000100800 */
[----:B------:R-:W2:Y:S04]  /*10300*/  LDL R5, [R1+0x68c] ;  /* 0x00068c0001057983 */ /* 0x000ea80000100800 */
[----:B0-----:R-:W2:Y:S04]  /*10310*/  LDL R4, [R1+0x684] ;  /* 0x0006840001047983 */ /* 0x001ea80000100800 */
[----:B------:R-:W2:Y:S04]  /*10320*/  LDL.LU R14, [R1+0x690] ;  /* 0x00069000010e7983 */ /* 0x000ea80000300800 */
[----:B------:R-:W2:Y:S01]  /*10330*/  LDL.LU R12, [R1+0x694] ;  /* 0x00069400010c7983 */ /* 0x000ea20000300800 */
[----:B------:R-:W-:-:S04]  /*10340*/  IMAD.HI.U32 R10, R21, R20, RZ ;  /* 0x00000014150a7227 */ /* 0x000fc800078e00ff */
[----:B------:R-:W-:-:S04]  /*10350*/  IMAD.MOV R10, RZ, RZ, -R10 ;  /* 0x000000ffff0a7224 */ /* 0x000fc800078e0a0a */
[----:B------:R-:W-:Y:S01]  /*10360*/  IMAD R20, R0, R10, R20 ;  /* 0x0000000a00147224 */ /* 0x000fe200078e0214 */
[----:B---3--:R-:W-:-:S04]  /*10370*/  IABS R28, R25 ;  /* 0x00000019001c7213 */ /* 0x008fc80000000000 */
[----:B------:R-:W-:Y:S01]  /*10380*/  ISETP.GT.U32.AND P2, PT, R0, R20, PT ;  /* 0x000000140000720c */ /* 0x000fe20003f44070 */
[----:B------:R-:W-:Y:S01]  /*10390*/  IMAD.HI.U32 R8, R21, R28, RZ ;  /* 0x0000001c15087227 */ /* 0x000fe200078e00ff */
[----:B----4-:R-:W-:-:S03]  /*103a0*/  IABS R22, R26 ;  /* 0x0000001a00167213 */ /* 0x010fc60000000000 */
[----:B------:R-:W-:Y:S02]  /*103b0*/  IMAD.MOV R8, RZ, RZ, -R8 ;  /* 0x000000ffff087224 */ /* 0x000fe400078e0a08 */
[----:B------:R-:W-:-:S06]  /*103c0*/  IMAD.HI.U32 R2, R21, R22, RZ ;  /* 0x0000001615027227 */ /* 0x000fcc00078e00ff */
[----:B------:R-:W-:Y:S02]  /*103d0*/  @!P2 IMAD.IADD R20, R20, 0x1, -R0 ;  /* 0x000000011414a824 */ /* 0x000fe400078e0a00 */
[C---:B------:R-:W-:Y:S02]  /*103e0*/  IMAD R28, R0.reuse, R8, R28 ;  /* 0x00000008001c7224 */ /* 0x040fe400078e021c */
[----:B------:R-:W-:Y:S01]  /*103f0*/  IMAD.MOV R2, RZ, RZ, -R2 ;  /* 0x000000ffff027224 */ /* 0x000fe200078e0a02 */
[C---:B------:R-:W-:Y:S02]  /*10400*/  ISETP.GT.U32.AND P2, PT, R0.reuse, R20, PT ;  /* 0x000000140000720c */ /* 0x040fe40003f44070 */
[C---:B------:R-:W-:Y:S01]  /*10410*/  ISETP.GT.U32.AND P6, PT, R0.reuse, R28, PT ;  /* 0x0000001c0000720c */ /* 0x040fe20003fc4070 */
[----:B------:R-:W-:Y:S01]  /*10420*/  IMAD R22, R0, R2, R22 ;  /* 0x0000000200167224 */ /* 0x000fe200078e0216 */
[----:B------:R-:W-:-:S05]  /*10430*/  IABS R23, R27 ;  /* 0x0000001b00177213 */ /* 0x000fca0000000000 */
[----:B------:R-:W-:-:S04]  /*10440*/  IMAD.HI.U32 R7, R21, R23, RZ ;  /* 0x0000001715077227 */ /* 0x000fc800078e00ff */
[----:B------:R-:W-:Y:S01]  /*10450*/  IMAD.MOV R7, RZ, RZ, -R7 ;  /* 0x000000ffff077224 */ /* 0x000fe200078e0a07 */
[----:B------:R-:W-:-:S03]  /*10460*/  ISETP.GT.U32.AND P5, PT, R0, R22, PT ;  /* 0x000000160000720c */ /* 0x000fc60003fa4070 */
[----:B------:R-:W-:Y:S02]  /*10470*/  IMAD R23, R0, R7, R23 ;  /* 0x0000000700177224 */ /* 0x000fe400078e0217 */
[----:B------:R-:W-:-:S03]  /*10480*/  @!P2 IMAD.IADD R20, R20, 0x1, -R0 ;  /* 0x000000011414a824 */ /* 0x000fc600078e0a00 */
[----:B------:R-:W-:Y:S01]  /*10490*/  ISETP.GT.U32.AND P2, PT, R0, R23, PT ;  /* 0x000000170000720c */ /* 0x000fe20003f44070 */
[--C-:B------:R-:W-:Y:S01]  /*104a0*/  @!P6 IMAD.IADD R28, R28, 0x1, -R0.reuse ;  /* 0x000000011c1ce824 */ /* 0x100fe200078e0a00 */
[----:B------:R-:W-:Y:S02]  /*104b0*/  ISETP.GE.AND P3, PT, R27, RZ, PT ;  /* 0x000000ff1b00720c */ /* 0x000fe40003f66270 */
[----:B------:R-:W-:Y:S01]  /*104c0*/  ISETP.GE.AND P4, PT, R25, RZ, PT ;  /* 0x000000ff1900720c */ /* 0x000fe20003f86270 */
[----:B------:R-:W-:Y:S01]  /*104d0*/  @!P5 IMAD.IADD R22, R22, 0x1, -R0 ;  /* 0x000000011616d824 */ /* 0x000fe200078e0a00 */
[----:B------:R-:W-:Y:S02]  /*104e0*/  ISETP.GT.U32.AND P6, PT, R0, R28, PT ;  /* 0x0000001c0000720c */ /* 0x000fe40003fc4070 */
[----:B------:R-:W-:-:S05]  /*104f0*/  ISETP.GE.AND P0, PT, R26, RZ, PT ;  /* 0x000000ff1a00720c */ /* 0x000fca0003f06270 */
[----:B------:R-:W-:Y:S01]  /*10500*/  @!P2 IMAD.IADD R23, R23, 0x1, -R0 ;  /* 0x000000011717a824 */ /* 0x000fe200078e0a00 */
[----:B------:R-:W-:-:S05]  /*10510*/  ISETP.GT.U32.AND P2, PT, R0, R22, PT ;  /* 0x000000160000720c */ /* 0x000fca0003f44070 */
[----:B------:R-:W-:-:S08]  /*10520*/  @!P6 IMAD.IADD R28, R28, 0x1, -R0 ;  /* 0x000000011c1ce824 */ /* 0x000fd000078e0a00 */
[----:B------:R-:W-:Y:S02]  /*10530*/  @!P2 IMAD.IADD R22, R22, 0x1, -R0 ;  /* 0x000000011616a824 */ /* 0x000fe400078e0a00 */
[----:B------:R-:W-:Y:S02]  /*10540*/  @!P1 IMAD.MOV R20, RZ, RZ, -R20 ;  /* 0x000000ffff149224 */ /* 0x000fe400078e0a14 */
[----:B------:R-:W-:-:S03]  /*10550*/  @!P0 IMAD.MOV R22, RZ, RZ, -R22 ;  /* 0x000000ffff168224 */ /* 0x000fc600078e0a16 */
[----:B------:R0:W-:Y:S01]  /*10560*/  STL [R1+0x20b8], R20 ;  /* 0x0020b81401007387 */ /* 0x0001e20000100800 */
[----:B--2---:R-:W-:-:S05]  /*10570*/  IABS R24, R29 ;  /* 0x0000001d00187213 */ /* 0x004fca0000000000 */
[----:B------:R-:W-:Y:S01]  /*10580*/  IMAD.HI.U32 R2, R21, R24, RZ ;  /* 0x0000001815027227 */ /* 0x000fe200078e00ff */
[----:B------:R-:W-:-:S03]  /*10590*/  IABS R25, R19 ;  /* 0x0000001300197213 */ /* 0x000fc60000000000 */
[----:B------:R-:W-:Y:S01]  /*105a0*/  IMAD.MOV R2, RZ, RZ, -R2 ;  /* 0x000000ffff027224 */ /* 0x000fe200078e0a02 */
[----:B------:R-:W-:-:S03]  /*105b0*/  IABS R27, R16 ;  /* 0x00000010001b7213 */ /* 0x000fc60000000000 */
[----:B------:R-:W-:Y:S01]  /*105c0*/  IMAD R24, R0, R2, R24 ;  /* 0x0000000200187224 */ /* 0x000fe200078e0218 */
[----:B------:R-:W-:Y:S01]  /*105d0*/  IABS R26, R17 ;  /* 0x00000011001a7213 */ /* 0x000fe20000000000 */
[----:B------:R-:W-:-:S04]  /*105e0*/  IMAD.HI.U32 R7, R21, R25, RZ ;  /* 0x0000001915077227 */ /* 0x000fc800078e00ff */
[----:B------:R-:W-:-:S04]  /*105f0*/  IMAD.HI.U32 R2, R21, R27, RZ ;  /* 0x0000001b15027227 */ /* 0x000fc800078e00ff */
[----:B------:R-:W-:-:S04]  /*10600*/  IMAD.HI.U32 R6, R21, R26, RZ ;  /* 0x0000001a15067227 */ /* 0x000fc800078e00ff */
[----:B------:R-:W-:Y:S01]  /*10610*/  IMAD.MOV R2, RZ, RZ, -R2 ;  /* 0x000000ffff027224 */ /* 0x000fe200078e0a02 */
[----:B------:R-:W-:Y:S01]  /*10620*/  IABS R10, R13 ;  /* 0x0000000d000a7213 */ /* 0x000fe20000000000 */
[----:B------:R-:W-:-:S04]  /*10630*/  IMAD.MOV R7, RZ, RZ, -R7 ;  /* 0x000000ffff077224 */ /* 0x000fc800078e0a07 */
[----:B------:R-:W-:Y:S01]  /*10640*/  IMAD.HI.U32 R8, R21, R10, RZ ;  /* 0x0000000a15087227 */ /* 0x000fe200078e00ff */
[C---:B------:R-:W-:Y:S02]  /*10650*/  ISETP.GT.U32.AND P6, PT, R0.reuse, R24, PT ;  /* 0x000000180000720c */ /* 0x040fe40003fc4070 */
[----:B------:R-:W-:Y:S01]  /*10660*/  IABS R9, R15 ;  /* 0x0000000f00097213 */ /* 0x000fe20000000000 */
[----:B------:R-:W-:Y:S02]  /*10670*/  IMAD.MOV R6, RZ, RZ, -R6 ;  /* 0x000000ffff067224 */ /* 0x000fe400078e0a06 */
[C---:B------:R-:W-:Y:S02]  /*10680*/  IMAD R27, R0.reuse, R2, R27 ;  /* 0x00000002001b7224 */ /* 0x040fe400078e021b */
[----:B------:R-:W-:Y:S02]  /*10690*/  IMAD.MOV R8, RZ, RZ, -R8 ;  /* 0x000000ffff087224 */ /* 0x000fe400078e0a08 */
[----:B------:R-:W-:-:S02]  /*106a0*/  IMAD R25, R0, R7, R25 ;  /* 0x0000000700197224 */ /* 0x000fc400078e0219 */
[C---:B------:R-:W-:Y:S02]  /*106b0*/  IMAD R26, R0.reuse, R6, R26 ;  /* 0x00000006001a7224 */ /* 0x040fe400078e021a */
[----:B------:R-:W-:Y:S01]  /*106c0*/  IMAD.HI.U32 R6, R21, R9, RZ ;  /* 0x0000000915067227 */ /* 0x000fe200078e00ff */
[----:B------:R-:W-:-:S03]  /*106d0*/  ISETP.GT.U32.AND P2, PT, R0, R25, PT ;  /* 0x000000190000720c */ /* 0x000fc60003f44070 */
[----:B------:R-:W-:Y:S01]  /*106e0*/  IMAD R10, R0, R8, R10 ;  /* 0x00000008000a7224 */ /* 0x000fe200078e020a */
[----:B------:R-:W-:Y:S02]  /*106f0*/  IABS R7, R5 ;  /* 0x0000000500077213 */ /* 0x000fe40000000000 */
[----:B------:R-:W-:Y:S01]  /*10700*/  IABS R2, R4 ;  /* 0x0000000400027213 */ /* 0x000fe20000000000 */
[----:B------:R-:W-:Y:S01]  /*10710*/  IMAD.MOV R6, RZ, RZ, -R6 ;  /* 0x000000ffff067224 */ /* 0x000fe200078e0a06 */
[----:B------:R-:W-:-:S03]  /*10720*/  ISETP.GE.AND P5, PT, R29, RZ, PT ;  /* 0x000000ff1d00720c */ /* 0x000fc60003fa6270 */
[----:B------:R-:W-:Y:S01]  /*10730*/  IMAD.HI.U32 R8, R21, R2, RZ ;  /* 0x0000000215087227 */ /* 0x000fe200078e00ff */
[----:B------:R-:W-:-:S03]  /*10740*/  IABS R18, R12 ;  /* 0x0000000c00127213 */ /* 0x000fc60000000000 */
[----:B------:R-:W-:-:S04]  /*10750*/  IMAD.HI.U32 R29, R21, R7, RZ ;  /* 0x00000007151d7227 */ /* 0x000fc800078e00ff */
[----:B------:R-:W-:Y:S02]  /*10760*/  IMAD.MOV R8, RZ, RZ, -R8 ;  /* 0x000000ffff087224 */ /* 0x000fe400078e0a08 */
[----:B------:R-:W-:Y:S01]  /*10770*/  IMAD R9, R0, R6, R9 ;  /* 0x0000000600097224 */ /* 0x000fe200078e0209 */
[----:B------:R-:W-:Y:S01]  /*10780*/  IABS R6, R14 ;  /* 0x0000000e00067213 */ /* 0x000fe20000000000 */
[----:B------:R-:W-:Y:S01]  /*10790*/  @!P6 IMAD.IADD R24, R24, 0x1, -R0 ;  /* 0x000000011818e824 */ /* 0x000fe200078e0a00 */
[C---:B------:R-:W-:Y:S01]  /*107a0*/  ISETP.GT.U32.AND P6, PT, R0.reuse, R23, PT ;  /* 0x000000170000720c */ /* 0x040fe20003fc4070 */
[----:B------:R-:W-:Y:S02]  /*107b0*/  IMAD.MOV R29, RZ, RZ, -R29 ;  /* 0x000000ffff1d7224 */ /* 0x000fe400078e0a1d */
[----:B------:R-:W-:Y:S02]  /*107c0*/  IMAD R8, R0, R8, R2 ;  /* 0x0000000800087224 */ /* 0x000fe400078e0202 */
[----:B------:R-:W-:-:S02]  /*107d0*/  IMAD.MOV.U32 R2, RZ, RZ, R18 ;  /* 0x000000ffff027224 */ /* 0x000fc400078e0012 */
[----:B------:R-:W-:Y:S02]  /*107e0*/  IMAD R7, R0, R29, R7 ;  /* 0x0000001d00077224 */ /* 0x000fe400078e0207 */
[----:B------:R-:W-:-:S04]  /*107f0*/  IMAD.HI.U32 R29, R21, R6, RZ ;  /* 0x00000006151d7227 */ /* 0x000fc800078e00ff */
[----:B------:R-:W-:-:S04]  /*10800*/  IMAD.HI.U32 R18, R21, R2, RZ ;  /* 0x0000000215127227 */ /* 0x000fc800078e00ff */
[----:B------:R-:W-:Y:S02]  /*10810*/  @!P2 IMAD.IADD R25, R25, 0x1, -R0 ;  /* 0x000000011919a824 */ /* 0x000fe400078e0a00 */
[----:B------:R-:W-:Y:S01]  /*10820*/  IMAD.MOV.U32 R21, RZ, RZ, R28 ;  /* 0x000000ffff157224 */ /* 0x000fe200078e001c */
[----:B------:R-:W-:-:S03]  /*10830*/  ISETP.GT.U32.AND P1, PT, R0, R24, PT ;  /* 0x000000180000720c */ /* 0x000fc60003f24070 */
[----:B------:R-:W-:Y:S01]  /*10840*/  @!P4 IMAD.MOV R21, RZ, RZ, -R21 ;  /* 0x000000ffff15c224 */ /* 0x000fe200078e0a15 */
[C---:B------:R-:W-:Y:S01]  /*10850*/  ISETP.GT.U32.AND P4, PT, R0.reuse, R25, PT ;  /* 0x000000190000720c */ /* 0x040fe20003f84070 */
[----:B------:R-:W-:Y:S01]  /*10860*/  @!P6 IMAD.IADD R23, R23, 0x1, -R0 ;  /* 0x000000011717e824 */ /* 0x000fe200078e0a00 */
[C---:B------:R-:W-:Y:S02]  /*10870*/  ISETP.GT.U32.AND P6, PT, R0.reuse, R26, PT ;  /* 0x0000001a0000720c */ /* 0x040fe40003fc4070 */
[----:B------:R-:W-:-:S05]  /*10880*/  ISETP.GT.U32.AND P2, PT, R0, R10, PT ;  /* 0x0000000a0000720c */ /* 0x000fca0003f44070 */
[----:B------:R-:W-:Y:S01]  /*10890*/  @!P1 IMAD.IADD R24, R24, 0x1, -R0 ;  /* 0x0000000118189824 */ /* 0x000fe200078e0a00 */
[----:B------:R-:W-:-:S03]  /*108a0*/  ISETP.GT.U32.AND P1, PT, R0, R27, PT ;  /* 0x0000001b0000720c */ /* 0x000fc60003f24070 */
[--C-:B------:R-:W-:Y:S01]  /*108b0*/  @!P4 IMAD.IADD R25, R25, 0x1, -R0.reuse ;  /* 0x000000011919c824 */ /* 0x100fe200078e0a00 */
[----:B------:R-:W-:Y:S01]  /*108c0*/  ISETP.GT.U32.AND P4, PT, R0, R7, PT ;  /* 0x000000070000720c */ /* 0x000fe20003f84070 */
[--C-:B------:R-:W-:Y:S01]  /*108d0*/  @!P6 IMAD.IADD R26, R26, 0x1, -R0.reuse ;  /* 0x000000011a1ae824 */ /* 0x100fe200078e0a00 */
[----:B------:R-:W-:Y:S01]  /*108e0*/  ISETP.GT.U32.AND P6, PT, R0, R9, PT ;  /* 0x000000090000720c */ /* 0x000fe20003fc4070 */
[----:B------:R-:W-:Y:S01]  /*108f0*/  @!P2 IMAD.IADD R10, R10, 0x1, -R0 ;  /* 0x000000010a0aa824 */ /* 0x000fe200078e0a00 */
[----:B------:R-:W-:-:S05]  /*10900*/  ISETP.GT.U32.AND P2, PT, R0, R8, PT ;  /* 0x000000080000720c */ /* 0x000fca0003f44070 */
[----:B------:R-:W-:-:S04]  /*10910*/  @!P1 IMAD.IADD R27, R27, 0x1, -R0 ;  /* 0x000000011b1b9824 */ /* 0x000fc800078e0a00 */
[--C-:B------:R-:W-:Y:S01]  /*10920*/  @!P4 IMAD.IADD R7, R7, 0x1, -R0.reuse ;  /* 0x000000010707c824 */ /* 0x100fe200078e0a00 */
[----:B------:R-:W-:Y:S02]  /*10930*/  ISETP.GE.AND P4, PT, R15, RZ, PT ;  /* 0x000000ff0f00720c */ /* 0x000fe40003f86270 */
[----:B------:R-:W1:Y:S01]  /*10940*/  S2R R15, SR_TID.X ;  /* 0x00000000000f7919 */ /* 0x000e620000002100 */
[--C-:B------:R-:W-:Y:S01]  /*10950*/  @!P6 IMAD.IADD R9, R9, 0x1, -R0.reuse ;  /* 0x000000010909e824 */ /* 0x100fe200078e0a00 */
[----:B------:R-:W-:Y:S01]  /*10960*/  ISETP.GT.U32.AND P6, PT, R0, R27, PT ;  /* 0x0000001b0000720c */ /* 0x000fe20003fc4070 */
[----:B------:R-:W-:Y:S01]  /*10970*/  @!P2 IMAD.IADD R8, R8, 0x1, -R0 ;  /* 0x000000010808a824 */ /* 0x000fe200078e0a00 */
[C---:B------:R-:W-:Y:S02]  /*10980*/  ISETP.GT.U32.AND P2, PT, R0.reuse, R10, PT ;  /* 0x0000000a0000720c */ /* 0x040fe40003f44070 */
[----:B------:R-:W-:Y:S01]  /*10990*/  ISETP.GT.U32.AND P0, PT, R0, R26, PT ;  /* 0x0000001a0000720c */ /* 0x000fe20003f04070 */
[----:B------:R-:W-:Y:S01]  /*109a0*/  IMAD.MOV R29, RZ, RZ, -R29 ;  /* 0x000000ffff1d7224 */ /* 0x000fe200078e0a1d */
[----:B------:R-:W-:-:S02]  /*109b0*/  @!P3 IADD3 R23, PT, PT, -R23, RZ, RZ ;  /* 0x000000ff1717b210 */ /* 0x000fc40007ffe1ff */
[C---:B------:R-:W-:Y:S01]  /*109c0*/  ISETP.GT.U32.AND P3, PT, R0.reuse, R8, PT ;  /* 0x000000080000720c */ /* 0x040fe20003f64070 */
[----:B------:R-:W-:Y:S01]  /*109d0*/  IMAD R6, R0, R29, R6 ;  /* 0x0000001d00067224 */ /* 0x000fe200078e0206 */
[----:B------:R-:W-:Y:S01]  /*109e0*/  ISETP.GE.AND P1, PT, R19, RZ, PT ;  /* 0x000000ff1300720c */ /* 0x000fe20003f26270 */
[----:B------:R-:W-:Y:S02]  /*109f0*/  IMAD.MOV R28, RZ, RZ, -R18 ;  /* 0x000000ffff1c7224 */ /* 0x000fe400078e0a12 */
[--C-:B------:R-:W-:Y:S01]  /*10a00*/  @!P6 IMAD.IADD R27, R27, 0x1, -R0.reuse ;  /* 0x000000011b1be824 */ /* 0x100fe200078e0a00 */
[----:B------:R-:W-:Y:S01]  /*10a10*/  ISETP.GE.AND P6, PT, R17, RZ, PT ;  /* 0x000000ff1100720c */ /* 0x000fe20003fc6270 */
[--C-:B------:R-:W-:Y:S01]  /*10a20*/  @!P2 IMAD.IADD R10, R10, 0x1, -R0.reuse ;  /* 0x000000010a0aa824 */ /* 0x100fe200078e0a00 */
[----:B------:R-:W-:Y:S01]  /*10a30*/  ISETP.GE.AND P2, PT, R16, RZ, PT ;  /* 0x000000ff1000720c */ /* 0x000fe20003f46270 */
[----:B------:R-:W-:Y:S01]  /*10a40*/  @!P0 IMAD.IADD R26, R26, 0x1, -R0 ;  /* 0x000000011a1a8824 */ /* 0x000fe200078e0a00 */
[C---:B------:R-:W-:Y:S01]  /*10a50*/  ISETP.GT.U32.AND P0, PT, R0.reuse, R6, PT ;  /* 0x000000060000720c */ /* 0x040fe20003f04070 */
[----:B------:R-:W-:Y:S01]  /*10a60*/  @!P5 IMAD.MOV R24, RZ, RZ, -R24 ;  /* 0x000000ffff18d224 */ /* 0x000fe200078e0a18 */
[C---:B------:R-:W-:Y:S01]  /*10a70*/  ISETP.GT.U32.AND P5, PT, R0.reuse, R9, PT ;  /* 0x000000090000720c */ /* 0x040fe20003fa4070 */
[----:B------:R-:W-:-:S02]  /*10a80*/  IMAD R2, R0, R28, R2 ;  /* 0x0000001c00027224 */ /* 0x000fc400078e0202 */
[----:B------:R-:W-:-:S03]  /*10a90*/  @!P3 IMAD.IADD R8, R8, 0x1, -R0 ;  /* 0x000000010808b824 */ /* 0x000fc600078e0a00 */
[----:B------:R-:W-:Y:S01]  /*10aa0*/  ISETP.GT.U32.AND P3, PT, R0, R2, PT ;  /* 0x000000020000720c */ /* 0x000fe20003f64070 */
[----:B------:R-:W-:Y:S01]  /*10ab0*/  @!P1 IMAD.MOV R25, RZ, RZ, -R25 ;  /* 0x000000ffff199224 */ /* 0x000fe200078e0a19 */
[----:B------:R-:W-:Y:S01]  /*10ac0*/  STL [R1+0x20c0], R21 ;  /* 0x0020c01501007387 */ /* 0x000fe20000100800 */
[----:B------:R-:W-:Y:S01]  /*10ad0*/  @!P6 IMAD.MOV R26, RZ, RZ, -R26 ;  /* 0x000000ffff1ae224 */ /* 0x000fe200078e0a1a */
[----:B-1----:R-:W-:Y:S01]  /*10ae0*/  LOP3.LUT R28, R15, 0x7, RZ, 0xc0, !PT ;  /* 0x000000070f1c7812 */ /* 0x002fe200078ec0ff */
[----:B------:R-:W-:Y:S01]  /*10af0*/  @!P2 IMAD.MOV R27, RZ, RZ, -R27 ;  /* 0x000000ffff1ba224 */ /* 0x000fe200078e0a1b */
[----:B------:R-:W-:Y:S01]  /*10b00*/  STL [R1+0x20c4], R22 ;  /* 0x0020c41601007387 */ /* 0x000fe20000100800 */
[----:B------:R-:W-:-:S03]  /*10b10*/  @!P0 IMAD.IADD R6, R6, 0x1, -R0 ;  /* 0x0000000106068824 */ /* 0x000fc600078e0a00 */
[----:B------:R-:W-:Y:S01]  /*10b20*/  STL [R1+0x20c8], R23 ;  /* 0x0020c81701007387 */ /* 0x000fe20000100800 */
[----:B------:R-:W-:-:S03]  /*10b30*/  @!P5 IMAD.IADD R9, R9, 0x1, -R0 ;  /* 0x000000010909d824 */ /* 0x000fc600078e0a00 */
[----:B------:R-:W-:Y:S01]  /*10b40*/  STL [R1+0x20cc], R24 ;  /* 0x0020cc1801007387 */ /* 0x000fe20000100800 */
[----:B------:R-:W-:-:S03]  /*10b50*/  ISETP.GE.AND P5, PT, R13, RZ, PT ;  /* 0x000000ff0d00720c */ /* 0x000fc60003fa6270 */
[----:B------:R-:W-:Y:S01]  /*10b60*/  STL [R1+0x20d0], R25 ;  /* 0x0020d01901007387 */ /* 0x000fe20000100800 */
[----:B------:R-:W-:-:S03]  /*10b70*/  IMAD.SHL.U32 R29, R15, 0x2, RZ ;  /* 0x000000020f1d7824 */ /* 0x000fc600078e00ff */
[----:B------:R-:W-:Y:S01]  /*10b80*/  STL [R1+0x20d4], R26 ;  /* 0x0020d41a01007387 */ /* 0x000fe20000100800 */
[----:B------:R-:W-:Y:S01]  /*10b90*/  IMAD R13, R28, 0x90, RZ ;  /* 0x000000901c0d7824 */ /* 0x000fe200078e02ff */
[----:B------:R-:W-:Y:S02]  /*10ba0*/  ISETP.GT.U32.AND P1, PT, R0, R6, PT ;  /* 0x000000060000720c */ /* 0x000fe40003f24070 */
[----:B------:R-:W-:Y:S01]  /*10bb0*/  STL [R1+0x20d8], R27 ;  /* 0x0020d81b01007387 */ /* 0x000fe20000100800 */
[----:B------:R-:W-:-:S03]  /*10bc0*/  @!P3 IMAD.IADD R2, R2, 0x1, -R0 ;  /* 0x000000010202b824 */ /* 0x000fc600078e0a00 */
[----:B0-----:R-:W2:Y:S01]  /*10bd0*/  LDL.LU R20, [R1+0x4f8] ;  /* 0x0004f80001147983 */ /* 0x001ea20000300800 */
[----:B------:R-:W-:-:S03]  /*10be0*/  ISETP.GE.AND P3, PT, R5, RZ, PT ;  /* 0x000000ff0500720c */ /* 0x000fc60003f66270 */
[----:B------:R-:W3:Y:S01]  /*10bf0*/  LDL.LU R19, [R1+0x4f0] ;  /* 0x0004f00001137983 */ /* 0x000ee20000300800 */
[----:B------:R-:W-:Y:S01]  /*10c00*/  IMAD R5, R28, 0x110, RZ ;  /* 0x000001101c057824 */ /* 0x000fe200078e02ff */
[----:B------:R-:W-:Y:S02]  /*10c10*/  LOP3.LUT R28, R13, 0x10, R29, 0x78, !PT ;  /* 0x000000100d1c7812 */ /* 0x000fe400078e781d */
[----:B------:R-:W4:Y:S04]  /*10c20*/  LDL.LU R17, [R1+0x4ec] ;  /* 0x0004ec0001117983 */ /* 0x000f280000300800 */
[----:B------:R-:W4:Y:S01]  /*10c30*/  LDL.LU R13, [R1+0x4e8] ;  /* 0x0004e800010d7983 */ /* 0x000f220000300800 */
[----:B------:R-:W-:Y:S01]  /*10c40*/  @!P1 IMAD.IADD R6, R6, 0x1, -R0 ;  /* 0x0000000106069824 */ /* 0x000fe200078e0a00 */
[----:B------:R-:W-:-:S02]  /*10c50*/  ISETP.GE.AND P1, PT, R12, RZ, PT ;  /* 0x000000ff0c00720c */ /* 0x000fc40003f26270 */
[----:B------:R-:W4:Y:S01]  /*10c60*/  LDL.LU R12, [R1+0x4e4] ;  /* 0x0004e400010c7983 */ /* 0x000f220000300800 */
[----:B------:R-:W-:Y:S01]  /*10c70*/  ISETP.GE.AND P6, PT, R4, RZ, PT ;  /* 0x000000ff0400720c */ /* 0x000fe20003fc6270 */
[----:B------:R-:W-:Y:S01]  /*10c80*/  IMAD.SHL.U32 R4, R15, 0x40, RZ ;  /* 0x000000400f047824 */ /* 0x000fe200078e00ff */
[----:B------:R-:W-:-:S04]  /*10c90*/  LOP3.LUT R29, R5, 0x30, R29, 0x78, !PT ;  /* 0x00000030051d7812 */ /* 0x000fc800078e781d */
[--C-:B------:R-:W-:Y:S02]  /*10ca0*/  LOP3.LUT R5, R28, 0x400, R4.reuse, 0xf8, !PT ;  /* 0x000004001c057812 */ /* 0x100fe400078ef804 */
[----:B------:R-:W-:-:S06]  /*10cb0*/  LOP3.LUT R4, R29, 0x800, R4, 0xf8, !PT ;  /* 0x000008001d047812 */ /* 0x000fcc00078ef804 */
[----:B------:R-:W4:Y:S01]  /*10cc0*/  LDL.LU R4, [R1+0x4e0] ;  /* 0x0004e00001047983 */ /* 0x000f220000300800 */
[----:B------:R-:W-:-:S03]  /*10cd0*/  ISETP.GT.U32.AND P0, PT, R0, R7, PT ;  /* 0x000000070000720c */ /* 0x000fc60003f04070 */
[----:B------:R-:W4:Y:S01]  /*10ce0*/  LDL.LU R16, [R1+0x4dc] ;  /* 0x0004dc0001107983 */ /* 0x000f220000300800 */
[----:B------:R-:W-:-:S03]  /*10cf0*/  ISETP.GT.U32.AND P2, PT, R0, R2, PT ;  /* 0x000000020000720c */ /* 0x000fc60003f44070 */
[----:B------:R-:W4:Y:S01]  /*10d00*/  LDL.LU R5, [R1+0x4d8] ;  /* 0x0004d80001057983 */ /* 0x000f220000300800 */
[----:B------:R-:W-:Y:S02]  /*10d10*/  @!P5 IMAD.MOV R10, RZ, RZ, -R10 ;  /* 0x000000ffff0ad224 */ /* 0x000fe400078e0a0a */
[----:B------:R-:W-:-:S03]  /*10d20*/  @!P4 IMAD.MOV R9, RZ, RZ, -R9 ;  /* 0x000000ffff09c224 */ /* 0x000fc600078e0a09 */
[----:B------:R-:W-:Y:S01]  /*10d30*/  @!P0 IMAD.IADD R7, R7, 0x1, -R0 ;  /* 0x0000000107078824 */ /* 0x000fe200078e0a00 */
[----:B------:R-:W-:Y:S01]  /*10d40*/  ISETP.GE.AND P0, PT, R14, RZ, PT ;  /* 0x000000ff0e00720c */ /* 0x000fe20003f06270 */
[----:B------:R-:W-:Y:S01]  /*10d50*/  @!P6 IMAD.MOV R8, RZ, RZ, -R8 ;  /* 0x000000ffff08e224 */ /* 0x000fe200078e0a08 */
[----:B------:R-:W4:Y:S01]  /*10d60*/  LDL.LU R14, [R1+0x4d4] ;  /* 0x0004d400010e7983 */ /* 0x000f220000300800 */
[----:B------:R-:W-:Y:S01]  /*10d70*/  @!P2 IMAD.IADD R2, R2, 0x1, -R0 ;  /* 0x000000010202a824 */ /* 0x000fe200078e0a00 */
[----:B------:R-:W-:Y:S02]  /*10d80*/  ISETP.NE.AND P2, PT, R3, RZ, PT ;  /* 0x000000ff0300720c */ /* 0x000fe40003f45270 */
[----:B------:R-:W4:Y:S01]  /*10d90*/  LDL.LU R18, [R1+0x4d0] ;  /* 0x0004d00001127983 */ /* 0x000f220000300800 */
[----:B------:R-:W-:-:S03]  /*10da0*/  LOP3.LUT R3, RZ, R3, RZ, 0x33, !PT ;  /* 0x00000003ff037212 */ /* 0x000fc600078e33ff */
[----:B------:R-:W4:Y:S04]  /*10db0*/  LDL.LU R15, [R1+0x4cc] ;  /* 0x0004cc00010f7983 */ /* 0x000f280000300800 */
[----:B------:R-:W-:Y:S04]  /*10dc0*/  STL [R1+0x20dc], R10 ;  /* 0x0020dc0a01007387 */ /* 0x000fe80000100800 */
[----:B------:R-:W-:Y:S04]  /*10dd0*/  STL [R1+0x20e0], R9 ;  /* 0x0020e00901007387 */ /* 0x000fe80000100800 */
[----:B------:R2:W-:Y:S02]  /*10de0*/  STL [R1+0x20e4], R8 ;  /* 0x0020e40801007387 */ /* 0x0005e40000100800 */
[----:B--2---:R-:W-:-:S02]  /*10df0*/  SEL R8, R3, R20, !P2 ;  /* 0x0000001403087207 */ /* 0x004fc40005000000 */
[----:B---3--:R-:W-:-:S03]  /*10e00*/  SEL R9, R3, R19, !P2 ;  /* 0x0000001303097207 */ /* 0x008fc60005000000 */
[----:B------:R0:W-:Y:S04]  /*10e10*/  STL [R1+0x3f4], R8 ;  /* 0x0003f40801007387 */ /* 0x0001e80000100800 */
[----:B------:R-:W-:Y:S01]  /*10e20*/  STL [R1+0x3f0], R9 ;  /* 0x0003f00901007387 */ /* 0x000fe20000100800 */
[C---:B----4-:R-:W-:Y:S02]  /*10e30*/  SEL R0, R3.reuse, R17, !P2 ;  /* 0x0000001103007207 */ /* 0x050fe40005000000 */
[C---:B0-----:R-:W-:Y:S02]  /*10e40*/  SEL R8, R3.reuse, R13, !P2 ;  /* 0x0000000d03087207 */ /* 0x041fe40005000000 */
[----:B------:R-:W2:Y:S04]  /*10e50*/  LDL.LU R13, [R1+0x4c8] ;  /* 0x0004c800010d7983 */ /* 0x000ea80000300800 */
[----:B------:R0:W-:Y:S04]  /*10e60*/  STL [R1+0x3ec], R0 ;  /* 0x0003ec0001007387 */ /* 0x0001e80000100800 */
[----:B------:R1:W-:Y:S01]  /*10e70*/  STL [R1+0x3e8], R8 ;  /* 0x0003e80801007387 */ /* 0x0003e20000100800 */
[----:B0-----:R-:W-:-:S03]  /*10e80*/  SEL R0, R3, R12, !P2 ;  /* 0x0000000c03007207 */ /* 0x001fc60005000000 */
[----:B-1----:R-:W3:Y:S04]  /*10e90*/  LDL.LU R8, [R1+0x4c4] ;  /* 0x0004c40001087983 */ /* 0x002ee80000300800 */
[----:B------:R-:W4:Y:S04]  /*10ea0*/  LDL.LU R9, [R1+0x4c0] ;  /* 0x0004c00001097983 */ /* 0x000f280000300800 */
[----:B------:R0:W-:Y:S04]  /*10eb0*/  STL [R1+0x3e4], R0 ;  /* 0x0003e40001007387 */ /* 0x0001e80000100800 */
[----:B------:R-:W4:Y:S04]  /*10ec0*/  LDL.LU R10, [R1+0x4bc] ;  /* 0x0004bc00010a7983 */ /* 0x000f280000300800 */
[----:B0-----:R-:W4:Y:S04]  /*10ed0*/  LDL.LU R0, [R1+0x4b8] ;  /* 0x0004b80001007983 */ /* 0x001f280000300800 */
[----:B------:R-:W4:Y:S04]  /*10ee0*/  LDL.LU R29, [R1+0x4b4] ;  /* 0x0004b400011d7983 */ /* 0x000f280000300800 */
[----:B------:R-:W4:Y:S01]  /*10ef0*/  LDL.LU R12, [R1+0x4b0] ;  /* 0x0004b000010c7983 */ /* 0x000f220000300800 */
[----:B------:R-:W-:-:S03]  /*10f00*/  SEL R4, R3, R4, !P2 ;  /* 0x0000000403047207 */ /* 0x000fc60005000000 */
[----:B------:R-:W4:Y:S04]  /*10f10*/  LDL.LU R28, [R1+0x4ac] ;  /* 0x0004ac00011c7983 */ /* 0x000f280000300800 */
[----:B------:R-:W4:Y:S04]  /*10f20*/  LDL.LU R27, [R1+0x4a8] ;  /* 0x0004a800011b7983 */ /* 0x000f280000300800 */
[----:B------:R0:W-:Y:S01]  /*10f30*/  STL [R1+0x3e0], R4 ;  /* 0x0003e00401007387 */ /* 0x0001e20000100800 */
[----:B------:R-:W-:-:S03]  /*10f40*/  SEL R16, R3, R16, !P2 ;  /* 0x0000001003107207 */ /* 0x000fc60005000000 */
[----:B------:R-:W4:Y:S01]  /*10f50*/  LDL.LU R17, [R1+0x4a4] ;  /* 0x0004a40001117983 */ /* 0x000f220000300800 */
[----:B------:R-:W-:-:S03]  /*10f60*/  SEL R5, R3, R5, !P2 ;  /* 0x0000000503057207 */ /* 0x000fc60005000000 */
[----:B0-----:R-:W4:Y:S04]  /*10f70*/  LDL.LU R4, [R1+0x4a0] ;  /* 0x0004a00001047983 */ /* 0x001f280000300800 */
[----:B------:R-:W4:Y:S04]  /*10f80*/  LDL.LU R26, [R1+0x49c] ;  /* 0x00049c00011a7983 */ /* 0x000f280000300800 */
[----:B------:R-:W-:Y:S04]  /*10f90*/  STL [R1+0x3dc], R16 ;  /* 0x0003dc1001007387 */ /* 0x000fe80000100800 */
[----:B------:R-:W4:Y:S04]  /*10fa0*/  LDL.LU R25, [R1+0x498] ;  /* 0x0004980001197983 */ /* 0x000f280000300800 */
[----:B------:R0:W-:Y:S04]  /*10fb0*/  STL [R1+0x3d8], R5 ;  /* 0x0003d80501007387 */ /* 0x0001e80000100800 */
[----:B------:R-:W4:Y:S04]  /*10fc0*/  LDL.LU R24, [R1+0x494] ;  /* 0x0004940001187983 */ /* 0x000f280000300800 */
[----:B------:R-:W4:Y:S04]  /*10fd0*/  LDL.LU R23, [R1+0x48c] ;  /* 0x00048c0001177983 */ /* 0x000f280000300800 */
[----:B------:R-:W4:Y:S01]  /*10fe0*/  LDL.LU R22, [R1+0x488] ;  /* 0x0004880001167983 */ /* 0x000f220000300800 */
[----:B------:R-:W-:-:S03]  /*10ff0*/  SEL R14, R3, R14, !P2 ;  /* 0x0000000e030e7207 */ /* 0x000fc60005000000 */
[----:B0-----:R-:W4:Y:S04]  /*11000*/  LDL.LU R5, [R1+0x484] ;  /* 0x0004840001057983 */ /* 0x001f280000300800 */
[----:B------:R-:W4:Y:S01]  /*11010*/  LDL.LU R21, [R1+0x480] ;  /* 0x0004800001157983 */ /* 0x000f220000300800 */
[----:B------:R-:W-:-:S03]  /*11020*/  SEL R18, R3, R18, !P2 ;  /* 0x0000001203127207 */ /* 0x000fc60005000000 */
[----:B------:R-:W4:Y:S01]  /*11030*/  LDL.LU R16, [R1+0x47c] ;  /* 0x00047c0001107983 */ /* 0x000f220000300800 */
[----:B------:R-:W-:-:S03]  /*11040*/  SEL R15, R3, R15, !P2 ;  /* 0x0000000f030f7207 */ /* 0x000fc60005000000 */
[----:B------:R0:W-:Y:S04]  /*11050*/  STL [R1+0x3d4], R14 ;  /* 0x0003d40e01007387 */ /* 0x0001e80000100800 */
[----:B0-----:R-:W4:Y:S04]  /*11060*/  LDL.LU R14, [R1+0x478] ;  /* 0x00047800010e7983 */ /* 0x001f280000300800 */
[----:B------:R-:W4:Y:S04]  /*11070*/  LDL.LU R20, [R1+0x474] ;  /* 0x0004740001147983 */ /* 0x000f280000300800 */
[----:B------:R0:W-:Y:S04]  /*11080*/  STL [R1+0x3d0], R18 ;  /* 0x0003d01201007387 */ /* 0x0001e80000100800 */
[----:B------:R-:W4:Y:S04]  /*11090*/  LDL.LU R19, [R1+0x470] ;  /* 0x0004700001137983 */ /* 0x000f280000300800 */
[----:B------:R1:W-:Y:S04]  /*110a0*/  STL [R1+0x3cc], R15 ;  /* 0x0003cc0f01007387 */ /* 0x0003e80000100800 */
[----:B0-----:R-:W4:Y:S04]  /*110b0*/  LDL.LU R18, [R1+0x46c] ;  /* 0x00046c0001127983 */ /* 0x001f280000300800 */
[----:B-1----:R-:W4:Y:S01]  /*110c0*/  LDL.LU R15, [R1+0x468] ;  /* 0x00046800010f7983 */ /* 0x002f220000300800 */
[----:B--2---:R-:W-:-:S05]  /*110d0*/  SEL R13, R3, R13, !P2 ;  /* 0x0000000d030d7207 */ /* 0x004fca0005000000 */
[----:B------:R0:W-:Y:S04]  /*110e0*/  STL [R1+0x3c8], R13 ;  /* 0x0003c80d01007387 */ /* 0x0001e80000100800 */
[----:B0-----:R-:W2:Y:S01]  /*110f0*/  LDL.LU R13, [R1+0x464] ;  /* 0x00046400010d7983 */ /* 0x001ea20000300800 */
[C---:B---3--:R-:W-:Y:S02]  /*11100*/  SEL R8, R3.reuse, R8, !P2 ;  /* 0x0000000803087207 */ /* 0x048fe40005000000 */
[----:B----4-:R-:W-:-:S03]  /*11110*/  SEL R9, R3, R9, !P2 ;  /* 0x0000000903097207 */ /* 0x010fc60005000000 */
[----:B------:R0:W-:Y:S04]  /*11120*/  STL [R1+0x3c4], R8 ;  /* 0x0003c40801007387 */ /* 0x0001e80000100800 */
[----:B------:R1:W-:Y:S01]  /*11130*/  STL [R1+0x3c0], R9 ;  /* 0x0003c00901007387 */ /* 0x0003e20000100800 */
[C---:B0-----:R-:W-:Y:S02]  /*11140*/  SEL R8, R3.reuse, R10, !P2 ;  /* 0x0000000a03087207 */ /* 0x041fe40005000000 */
[----:B-1----:R-:W-:-:S03]  /*11150*/  SEL R9, R3, R0, !P2 ;  /* 0x0000000003097207 */ /* 0x002fc60005000000 */
[----:B------:R0:W-:Y:S04]  /*11160*/  STL [R1+0x3bc], R8 ;  /* 0x0003bc0801007387 */ /* 0x0001e80000100800 */
[----:B------:R1:W-:Y:S01]  /*11170*/  STL [R1+0x3b8], R9 ;  /* 0x0003b80901007387 */ /* 0x0003e20000100800 */
[----:B0-----:R-:W-:-:S03]  /*11180*/  SEL R8, R3, R12, !P2 ;  /* 0x0000000c03087207 */ /* 0x001fc60005000000 */
[----:B------:R-:W3:Y:S01]  /*11190*/  LDL.LU R12, [R1+0x460] ;  /* 0x00046000010c7983 */ /* 0x000ee20000300800 */
[C---:B------:R-:W-:Y:S02]  /*111a0*/  SEL R0, R3.reuse, R29, !P2 ;  /* 0x0000001d03007207 */ /* 0x040fe40005000000 */
[----:B-1----:R-:W-:-:S03]  /*111b0*/  SEL R9, R3, R27, !P2 ;  /* 0x0000001b03097207 */ /* 0x002fc60005000000 */
[----:B------:R0:W-:Y:S04]  /*111c0*/  STL [R1+0x3b4], R0 ;  /* 0x0003b40001007387 */ /* 0x0001e80000100800 */
[----:B------:R1:W-:Y:S01]  /*111d0*/  STL [R1+0x3ac], R8 ;  /* 0x0003ac0801007387 */ /* 0x0003e20000100800 */
[C---:B0-----:R-:W-:Y:S02]  /*111e0*/  SEL R0, R3.reuse, R28, !P2 ;  /* 0x0000001c03007207 */ /* 0x041fe40005000000 */
[----:B-1----:R-:W-:-:S03]  /*111f0*/  SEL R8, R3, R17, !P2 ;  /* 0x0000001103087207 */ /* 0x002fc60005000000 */
[----:B------:R0:W-:Y:S04]  /*11200*/  STL [R1+0x3a8], R0 ;  /* 0x0003a80001007387 */ /* 0x0001e80000100800 */
[----:B------:R1:W-:Y:S04]  /*11210*/  STL [R1+0x3a4], R9 ;  /* 0x0003a40901007387 */ /* 0x0003e80000100800 */
[----:B------:R-:W4:Y:S01]  /*11220*/  LDL.LU R17, [R1+0x45c] ;  /* 0x00045c0001117983 */ /* 0x000f220000300800 */
[----:B0-----:R-:W-:-:S03]  /*11230*/  SEL R0, R3, R4, !P2 ;  /* 0x0000000403007207 */ /* 0x001fc60005000000 */
[----:B------:R0:W-:Y:S01]  /*11240*/  STL [R1+0x3a0], R8 ;  /* 0x0003a00801007387 */ /* 0x0001e20000100800 */
[----:B-1----:R-:W-:-:S03]  /*11250*/  SEL R9, R3, R26, !P2 ;  /* 0x0000001a03097207 */ /* 0x002fc60005000000 */
[----:B------:R-:W4:Y:S04]  /*11260*/  LDL.LU R4, [R1+0x458] ;  /* 0x0004580001047983 */ /* 0x000f280000300800 */
[----:B------:R1:W-:Y:S01]  /*11270*/  STL [R1+0x39c], R0 ;  /* 0x00039c0001007387 */ /* 0x0003e20000100800 */
[----:B0-----:R-:W-:-:S03]  /*11280*/  SEL R8, R3, R25, !P2 ;  /* 0x0000001903087207 */ /* 0x001fc60005000000 */
[----:B------:R0:W-:Y:S01]  /*11290*/  STL [R1+0x398], R9 ;  /* 0x0003980901007387 */ /* 0x0001e20000100800 */
[----:B-1----:R-:W-:-:S03]  /*112a0*/  SEL R0, R3, R24, !P2 ;  /* 0x0000001803007207 */ /* 0x002fc60005000000 */
[----:B------:R1:W-:Y:S01]  /*112b0*/  STL [R1+0x394], R8 ;  /* 0x0003940801007387 */ /* 0x0003e20000100800 */
[----:B0-----:R-:W-:-:S03]  /*112c0*/  SEL R9, R3, R23, !P2 ;  /* 0x0000001703097207 */ /* 0x001fc60005000000 */
[----:B------:R0:W-:Y:S04]  /*112d0*/  STL [R1+0x38c], R0 ;  /* 0x00038c0001007387 */ /* 0x0001e80000100800 */
[----:B------:R0:W-:Y:S01]  /*112e0*/  STL [R1+0x388], R9 ;  /* 0x0003880901007387 */ /* 0x0001e20000100800 */
[C---:B-1----:R-:W-:Y:S02]  /*112f0*/  SEL R8, R3.reuse, R22, !P2 ;  /* 0x0000001603087207 */ /* 0x042fe40005000000 */
[C---:B0-----:R-:W-:Y:S02]  /*11300*/  SEL R0, R3.reuse, R5, !P2 ;  /* 0x0000000503007207 */ /* 0x041fe40005000000 */
[----:B------:R-:W4:Y:S01]  /*11310*/  LDL.LU R5, [R1+0x454] ;  /* 0x0004540001057983 */ /* 0x000f220000300800 */
[----:B------:R-:W-:-:S03]  /*11320*/  SEL R9, R3, R21, !P2 ;  /* 0x0000001503097207 */ /* 0x000fc60005000000 */
[----:B------:R0:W-:Y:S04]  /*11330*/  STL [R1+0x384], R8 ;  /* 0x0003840801007387 */ /* 0x0001e80000100800 */
[----:B------:R1:W-:Y:S04]  /*11340*/  STL [R1+0x380], R0 ;  /* 0x0003800001007387 */ /* 0x0003e80000100800 */
[----:B------:R1:W-:Y:S01]  /*11350*/  STL [R1+0x37c], R9 ;  /* 0x00037c0901007387 */ /* 0x0003e20000100800 */
[----:B0-----:R-:W-:-:S03]  /*11360*/  SEL R8, R3, R16, !P2 ;  /* 0x0000001003087207 */ /* 0x001fc60005000000 */
[----:B------:R-:W4:Y:S01]  /*11370*/  LDL.LU R16, [R1+0x450] ;  /* 0x0004500001107983 */ /* 0x000f220000300800 */
[----:B-1----:R-:W-:-:S03]  /*11380*/  SEL R0, R3, R14, !P2 ;  /* 0x0000000e03007207 */ /* 0x002fc60005000000 */
[----:B------:R0:W-:Y:S01]  /*11390*/  STL [R1+0x378], R8 ;  /* 0x0003780801007387 */ /* 0x0001e20000100800 */
[----:B------:R-:W-:-:S03]  /*113a0*/  SEL R9, R3, R19, !P2 ;  /* 0x0000001303097207 */ /* 0x000fc60005000000 */
[----:B------:R-:W4:Y:S01]  /*113b0*/  LDL.LU R14, [R1+0x44c] ;  /* 0x00044c00010e7983 */ /* 0x000f220000300800 */
[----:B0-----:R-:W-:-:S03]  /*113c0*/  SEL R8, R3, R20, !P2 ;  /* 0x0000001403087207 */ /* 0x001fc60005000000 */
[----:B------:R0:W-:Y:S04]  /*113d0*/  STL [R1+0x374], R0 ;  /* 0x0003740001007387 */ /* 0x0001e80000100800 */
[----:B------:R1:W-:Y:S04]  /*113e0*/  STL [R1+0x370], R8 ;  /* 0x0003700801007387 */ /* 0x0003e80000100800 */
[----:B------:R-:W-:Y:S01]  /*113f0*/  STL [R1+0x36c], R9 ;  /* 0x00036c0901007387 */ /* 0x000fe20000100800 */
[C---:B0-----:R-:W-:Y:S02]  /*11400*/  SEL R0, R3.reuse, R18, !P2 ;  /* 0x0000001203007207 */ /* 0x041fe40005000000 */
[----:B-1----:R-:W-:-:S02]  /*11410*/  SEL R8, R3, R15, !P2 ;  /* 0x0000000f03087207 */ /* 0x002fc40005000000 */
[----:B------:R-:W4:Y:S04]  /*11420*/  LDL.LU R15, [R1+0x448] ;  /* 0x00044800010f7983 */ /* 0x000f280000300800 */
[----:B------:R-:W-:Y:S04]  /*11430*/  STL [R1+0x368], R0 ;  /* 0x0003680001007387 */ /* 0x000fe80000100800 */
[----:B------:R0:W-:Y:S04]  /*11440*/  STL [R1+0x364], R8 ;  /* 0x0003640801007387 */ /* 0x0001e80000100800 */
[----:B0-----:R-:W4:Y:S04]  /*11450*/  LDL.LU R8, [R1+0x444] ;  /* 0x0004440001087983 */ /* 0x001f280000300800 */
[----:B------:R-:W4:Y:S01]  /*11460*/  LDL.LU R9, [R1+0x440] ;  /* 0x0004400001097983 */ /* 0x000f220000300800 */
[----:B--2---:R-:W-:-:S05]  /*11470*/  SEL R0, R3, R13, !P2 ;  /* 0x0000000d03007207 */ /* 0x004fca0005000000 */
[----:B------:R0:W-:Y:S04]  /*11480*/  STL [R1+0x360], R0 ;  /* 0x0003600001007387 */ /* 0x0001e80000100800 */
[----:B------:R-:W2:Y:S04]  /*11490*/  LDL.LU R10, [R1+0x43c] ;  /* 0x00043c00010a7983 */ /* 0x000ea80000300800 */
[----:B0-----:R-:W2:Y:S04]  /*114a0*/  LDL.LU R0, [R1+0x438] ;  /* 0x0004380001007983 */ /* 0x001ea80000300800 */
[----:B------:R-:W2:Y:S04]  /*114b0*/  LDL.LU R29, [R1+0x434] ;  /* 0x00043400011d7983 */ /* 0x000ea80000300800 */
[----:B------:R-:W2:Y:S04]  /*114c0*/  LDL.LU R13, [R1+0x430] ;  /* 0x00043000010d7983 */ /* 0x000ea80000300800 */
[----:B------:R-:W2:Y:S04]  /*114d0*/  LDL.LU R28, [R1+0x42c] ;  /* 0x00042c00011c7983 */ /* 0x000ea80000300800 */
[----:B------:R-:W2:Y:S01]  /*114e0*/  LDL.LU R27, [R1+0x428] ;  /* 0x00042800011b7983 */ /* 0x000ea20000300800 */
[----:B---3--:R-:W-:-:S05]  /*114f0*/  SEL R12, R3, R12, !P2 ;  /* 0x0000000c030c7207 */ /* 0x008fca0005000000 */
[----:B------:R0:W-:Y:S04]  /*11500*/  STL [R1+0x35c], R12 ;  /* 0x00035c0c01007387 */ /* 0x0001e80000100800 */
[----:B------:R-:W3:Y:S04]  /*11510*/  LDL.LU R18, [R1+0x424] ;  /* 0x0004240001127983 */ /* 0x000ee80000300800 */
[----:B0-----:R-:W3:Y:S04]  /*11520*/  LDL.LU R12, [R1+0x420] ;  /* 0x00042000010c7983 */ /* 0x001ee80000300800 */
[----:B------:R-:W3:Y:S01]  /*11530*/  LDL.LU R26, [R1+0x41c] ;  /* 0x00041c00011a7983 */ /* 0x000ee20000300800 */
[----:B----4-:R-:W-:-:S05]  /*11540*/  SEL R17, R3, R17, !P2 ;  /* 0x0000001103117207 */ /* 0x010fca0005000000 */
[----:B------:R-:W-:Y:S01]  /*11550*/  STL [R1+0x358], R17 ;  /* 0x0003581101007387 */ /* 0x000fe20000100800 */
[----:B------:R-:W-:-:S03]  /*11560*/  SEL R4, R3, R4, !P2 ;  /* 0x0000000403047207 */ /* 0x000fc60005000000 */
[----:B------:R-:W4:Y:S04]  /*11570*/  LDL.LU R25, [R1+0x418] ;  /* 0x0004180001197983 */ /* 0x000f280000300800 */
[----:B------:R0:W-:Y:S04]  /*11580*/  STL [R1+0x354], R4 ;  /* 0x0003540401007387 */ /* 0x0001e80000100800 */
[----:B------:R-:W4:Y:S04]  /*11590*/  LDL.LU R24, [R1+0x414] ;  /* 0x0004140001187983 */ /* 0x000f280000300800 */
[----:B------:R-:W4:Y:S04]  /*115a0*/  LDL.LU R23, [R1+0x410] ;  /* 0x0004100001177983 */ /* 0x000f280000300800 */
[----:B------:R-:W4:Y:S04]  /*115b0*/  LDL.LU R22, [R1+0x40c] ;  /* 0x00040c0001167983 */ /* 0x000f280000300800 */
[----:B0-----:R-:W4:Y:S04]  /*115c0*/  LDL.LU R4, [R1+0x408] ;  /* 0x0004080001047983 */ /* 0x001f280000300800 */
[----:B------:R-:W4:Y:S04]  /*115d0*/  LDL.LU R21, [R1+0x404] ;  /* 0x0004040001157983 */ /* 0x000f280000300800 */
[----:B------:R-:W4:Y:S01]  /*115e0*/  LDL.LU R17, [R1+0x400] ;  /* 0x0004000001117983 */ /* 0x000f220000300800 */
[----:B------:R-:W-:-:S05]  /*115f0*/  SEL R5, R3, R5, !P2 ;  /* 0x0000000503057207 */ /* 0x000fca0005000000 */
[----:B------:R0:W-:Y:S04]  /*11600*/  STL [R1+0x350], R5 ;  /* 0x0003500501007387 */ /* 0x0001e80000100800 */
[----:B0-----:R-:W4:Y:S01]  /*11610*/  LDL.LU R5, [R1+0x3fc] ;  /* 0x0003fc0001057983 */ /* 0x001f220000300800 */
[----:B------:R-:W-:-:S03]  /*11620*/  SEL R16, R3, R16, !P2 ;  /* 0x0000001003107207 */ /* 0x000fc60005000000 */
[----:B------:R-:W4:Y:S01]  /*11630*/  LDL.LU R20, [R1+0x2a0] ;  /* 0x0002a00001147983 */ /* 0x000f220000300800 */
[----:B------:R-:W-:-:S03]  /*11640*/  SEL R14, R3, R14, !P2 ;  /* 0x0000000e030e7207 */ /* 0x000fc60005000000 */
[----:B------:R0:W-:Y:S04]  /*11650*/  STL [R1+0x34c], R16 ;  /* 0x00034c1001007387 */ /* 0x0001e80000100800 */
[----:B------:R-:W4:Y:S04]  /*11660*/  LDL.LU R19, [R1+0x29c] ;  /* 0x00029c0001137983 */ /* 0x000f280000300800 */
[----:B------:R1:W-:Y:S04]  /*11670*/  STL [R1+0x348], R14 ;  /* 0x0003480e01007387 */ /* 0x0003e80000100800 */
[----:B0-----:R-:W4:Y:S04]  /*11680*/  LDL.LU R16, [R1+0x298] ;  /* 0x0002980001107983 */ /* 0x001f280000300800 */
[----:B-1----:R-:W4:Y:S01]  /*11690*/  LDL.LU R14, [R1+0x294] ;  /* 0x00029400010e7983 */ /* 0x002f220000300800 */
[----:B------:R-:W-:-:S05]  /*116a0*/  SEL R15, R3, R15, !P2 ;  /* 0x0000000f030f7207 */ /* 0x000fca0005000000 */
[----:B------:R0:W-:Y:S04]  /*116b0*/  STL [R1+0x344], R15 ;  /* 0x0003440f01007387 */ /* 0x0001e80000100800 */
[----:B0-----:R-:W4:Y:S01]  /*116c0*/  LDL.LU R15, [R1+0x290] ;  /* 0x00029000010f7983 */ /* 0x001f220000300800 */
[C---:B------:R-:W-:Y:S02]  /*116d0*/  SEL R8, R3.reuse, R8, !P2 ;  /* 0x0000000803087207 */ /* 0x040fe40005000000 */
[----:B------:R-:W-:-:S03]  /*116e0*/  SEL R9, R3, R9, !P2 ;  /* 0x0000000903097207 */ /* 0x000fc60005000000 */
[----:B------:R2:W-:Y:S04]  /*116f0*/  STL [R1+0x340], R8 ;  /* 0x0003400801007387 */ /* 0x0005e80000100800 */
[----:B------:R0:W-:Y:S01]  /*11700*/  STL [R1+0x33c], R9 ;  /* 0x00033c0901007387 */ /* 0x0001e20000100800 */
[C---:B--2---:R-:W-:Y:S02]  /*11710*/  SEL R8, R3.reuse, R10, !P2 ;  /* 0x0000000a03087207 */ /* 0x044fe40005000000 */
[----:B0-----:R-:W-:-:S03]  /*11720*/  SEL R9, R3, R0, !P2 ;  /* 0x0000000003097207 */ /* 0x001fc60005000000 */
[----:B------:R0:W-:Y:S01]  /*11730*/  STL [R1+0x338], R8 ;  /* 0x0003380801007387 */ /* 0x0001e20000100800 */
[----:B------:R-:W-:-:S03]  /*11740*/  SEL R0, R3, R29, !P2 ;  /* 0x0000001d03007207 */ /* 0x000fc60005000000 */
[----:B------:R1:W-:Y:S01]  /*11750*/  STL [R1+0x334], R9 ;  /* 0x0003340901007387 */ /* 0x0003e20000100800 */
[----:B0-----:R-:W-:-:S03]  /*11760*/  SEL R8, R3, R13, !P2 ;  /* 0x0000000d03087207 */ /* 0x001fc60005000000 */
[----:B------:R-:W2:Y:S04]  /*11770*/  LDL.LU R13, [R1+0x28c] ;  /* 0x00028c00010d7983 */ /* 0x000ea80000300800 */
[----:B------:R0:W-:Y:S01]  /*11780*/  STL [R1+0x330], R0 ;  /* 0x0003300001007387 */ /* 0x0001e20000100800 */
[----:B-1----:R-:W-:-:S03]  /*11790*/  SEL R9, R3, R27, !P2 ;  /* 0x0000001b03097207 */ /* 0x002fc60005000000 */
[----:B------:R3:W-:Y:S01]  /*117a0*/  STL [R1+0x32c], R8 ;  /* 0x00032c0801007387 */ /* 0x0007e20000100800 */
[C---:B0-----:R-:W-:Y:S02]  /*117b0*/  SEL R0, R3.reuse, R28, !P2 ;  /* 0x0000001c03007207 */ /* 0x041fe40005000000 */
[----:B---3--:R-:W-:-:S03]  /*117c0*/  SEL R8, R3, R18, !P2 ;  /* 0x0000001203087207 */ /* 0x008fc60005000000 */
[----:B------:R0:W-:Y:S04]  /*117d0*/  STL [R1+0x328], R0 ;  /* 0x0003280001007387 */ /* 0x0001e80000100800 */
[----:B------:R1:W-:Y:S04]  /*117e0*/  STL [R1+0x324], R9 ;  /* 0x0003240901007387 */ /* 0x0003e80000100800 */
[----:B------:R-:W3:Y:S01]  /*117f0*/  LDL.LU R18, [R1+0x288] ;  /* 0x0002880001127983 */ /* 0x000ee20000300800 */
[----:B0-----:R-:W-:-:S03]  /*11800*/  SEL R0, R3, R12, !P2 ;  /* 0x0000000c03007207 */ /* 0x001fc60005000000 */
[----:B------:R4:W-:Y:S04]  /*11810*/  STL [R1+0x320], R8 ;  /* 0x0003200801007387 */ /* 0x0009e80000100800 */
[----:B------:R-:W3:Y:S01]  /*11820*/  LDL.LU R12, [R1+0x284] ;  /* 0x00028400010c7983 */ /* 0x000ee20000300800 */
[----:B-1----:R-:W-:-:S03]  /*11830*/  SEL R9, R3, R26, !P2 ;  /* 0x0000001a03097207 */ /* 0x002fc60005000000 */
[----:B------:R0:W-:Y:S04]  /*11840*/  STL [R1+0x31c], R0 ;  /* 0x00031c0001007387 */ /* 0x0001e80000100800 */
[----:B------:R1:W-:Y:S01]  /*11850*/  STL [R1+0x318], R9 ;  /* 0x0003180901007387 */ /* 0x0003e20000100800 */
[----:B----4-:R-:W-:-:S05]  /*11860*/  SEL R8, R3, R25, !P2 ;  /* 0x0000001903087207 */ /* 0x010fca0005000000 */
[----:B------:R4:W-:Y:S01]  /*11870*/  STL [R1+0x314], R8 ;  /* 0x0003140801007387 */ /* 0x0009e20000100800 */
[C---:B0-----:R-:W-:Y:S02]  /*11880*/  SEL R0, R3.reuse, R24, !P2 ;  /* 0x0000001803007207 */ /* 0x041fe40005000000 */
[----:B-1----:R-:W-:-:S03]  /*11890*/  SEL R9, R3, R23, !P2 ;  /* 0x0000001703097207 */ /* 0x002fc60005000000 */
[----:B------:R0:W-:Y:S01]  /*118a0*/  STL [R1+0x310], R0 ;  /* 0x0003100001007387 */ /* 0x0001e20000100800 */
[----:B----4-:R-:W-:-:S03]  /*118b0*/  SEL R8, R3, R22, !P2 ;  /* 0x0000001603087207 */ /* 0x010fc60005000000 */
[----:B------:R1:W-:Y:S01]  /*118c0*/  STL [R1+0x30c], R9 ;  /* 0x00030c0901007387 */ /* 0x0003e20000100800 */
[----:B0-----:R-:W-:-:S03]  /*118d0*/  SEL R0, R3, R4, !P2 ;  /* 0x0000000403007207 */ /* 0x001fc60005000000 */
[----:B------:R-:W4:Y:S01]  /*118e0*/  LDL.LU R4, [R1+0x280] ;  /* 0x0002800001047983 */ /* 0x000f220000300800 */
[----:B-1----:R-:W-:-:S03]  /*118f0*/  SEL R9, R3, R21, !P2 ;  /* 0x0000001503097207 */ /* 0x002fc60005000000 */
[----:B------:R0:W-:Y:S04]  /*11900*/  STL [R1+0x308], R8 ;  /* 0x0003080801007387 */ /* 0x0001e80000100800 */
[----:B------:R1:W-:Y:S04]  /*11910*/  STL [R1+0x304], R0 ;  /* 0x0003040001007387 */ /* 0x0003e80000100800 */
[----:B------:R-:W-:Y:S01]  /*11920*/  STL [R1+0x300], R9 ;  /* 0x0003000901007387 */ /* 0x000fe20000100800 */
[----:B0-----:R-:W-:-:S03]  /*11930*/  SEL R8, R3, R17, !P2 ;  /* 0x0000001103087207 */ /* 0x001fc60005000000 */
[----:B------:R-:W4:Y:S01]  /*11940*/  LDL.LU R17, [R1+0x27c] ;  /* 0x00027c0001117983 */ /* 0x000f220000300800 */
[----:B-1----:R-:W-:-:S03]  /*11950*/  SEL R0, R3, R5, !P2 ;  /* 0x0000000503007207 */ /* 0x002fc60005000000 */
[----:B------:R0:W-:Y:S04]  /*11960*/  STL [R1+0x2fc], R8 ;  /* 0x0002fc0801007387 */ /* 0x0001e80000100800 */
[----:B------:R-:W4:Y:S01]  /*11970*/  LDL.LU R5, [R1+0x278] ;  /* 0x0002780001057983 */ /* 0x000f220000300800 */
[----:B0-----:R-:W-:-:S03]  /*11980*/  SEL R8, R3, R20, !P2 ;  /* 0x0000001403087207 */ /* 0x001fc60005000000 */
[----:B------:R0:W-:Y:S01]  /*11990*/  STL [R1+0x2f4], R0 ;  /* 0x0002f40001007387 */ /* 0x0001e20000100800 */
[----:B------:R-:W-:-:S03]  /*119a0*/  SEL R9, R3, R19, !P2 ;  /* 0x0000001303097207 */ /* 0x000fc60005000000 */
[----:B------:R1:W-:Y:S04]  /*119b0*/  STL [R1+0x2ec], R8 ;  /* 0x0002ec0801007387 */ /* 0x0003e80000100800 */
[----:B------:R-:W-:Y:S01]  /*119c0*/  STL [R1+0x2e8], R9 ;  /* 0x0002e80901007387 */ /* 0x000fe20000100800 */
[C---:B0-----:R-:W-:Y:S02]  /*119d0*/  SEL R0, R3.reuse, R16, !P2 ;  /* 0x0000001003007207 */ /* 0x041fe40005000000 */
[C---:B-1----:R-:W-:Y:S02]  /*119e0*/  SEL R8, R3.reuse, R14, !P2 ;  /* 0x0000000e03087207 */ /* 0x042fe40005000000 */
[----:B------:R-:W4:Y:S04]  /*119f0*/  LDL.LU R14, [R1+0x274] ;  /* 0x00027400010e7983 */ /* 0x000f280000300800 */
[----:B------:R0:W-:Y:S04]  /*11a00*/  STL [R1+0x2e4], R0 ;  /* 0x0002e40001007387 */ /* 0x0001e80000100800 */
[----:B------:R1:W-:Y:S01]  /*11a10*/  STL [R1+0x2e0], R8 ;  /* 0x0002e00801007387 */ /* 0x0003e20000100800 */
[----:B0-----:R-:W-:-:S03]  /*11a20*/  SEL R0, R3, R15, !P2 ;  /* 0x0000000f03007207 */ /* 0x001fc60005000000 */
[----:B-1----:R-:W4:Y:S04]  /*11a30*/  LDL.LU R8, [R1+0x270] ;  /* 0x0002700001087983 */ /* 0x002f280000300800 */
[----:B------:R-:W4:Y:S04]  /*11a40*/  LDL.LU R9, [R1+0x26c] ;  /* 0x00026c0001097983 */ /* 0x000f280000300800 */
[----:B------:R0:W-:Y:S04]  /*11a50*/  STL [R1+0x2dc], R0 ;  /* 0x0002dc0001007387 */ /* 0x0001e80000100800 */
[----:B------:R-:W4:Y:S04]  /*11a60*/  LDL.LU R10, [R1+0x268] ;  /* 0x00026800010a7983 */ /* 0x000f280000300800 */
[----:B0-----:R-:W4:Y:S04]  /*11a70*/  LDL.LU R0, [R1+0x264] ;  /* 0x0002640001007983 */ /* 0x001f280000300800 */
[----:B------:R-:W4:Y:S04]  /*11a80*/  LDL.LU R29, [R1+0x260] ;  /* 0x00026000011d7983 */ /* 0x000f280000300800 */
[----:B------:R-:W4:Y:S04]  /*11a90*/  LDL.LU R15, [R1+0x25c] ;  /* 0x00025c00010f7983 */ /* 0x000f280000300800 */
[----:B------:R-:W4:Y:S04]  /*11aa0*/  LDL.LU R28, [R1+0x258] ;  /* 0x00025800011c7983 */ /* 0x000f280000300800 */
[----:B------:R-:W4:Y:S01]  /*11ab0*/  LDL.LU R27, [R1+0x254] ;  /* 0x00025400011b7983 */ /* 0x000f220000300800 */
[----:B--2---:R-:W-:-:S05]  /*11ac0*/  SEL R13, R3, R13, !P2 ;  /* 0x0000000d030d7207 */ /* 0x004fca0005000000 */
[----:B------:R0:W-:Y:S04]  /*11ad0*/  STL [R1+0x2d8], R13 ;  /* 0x0002d80d01007387 */ /* 0x0001e80000100800 */
[----:B------:R-:W2:Y:S04]  /*11ae0*/  LDL.LU R16, [R1+0x250] ;  /* 0x0002500001107983 */ /* 0x000ea80000300800 */
[----:B0-----:R-:W2:Y:S04]  /*11af0*/  LDL.LU R13, [R1+0x24c] ;  /* 0x00024c00010d7983 */ /* 0x001ea80000300800 */
[----:B------:R-:W2:Y:S01]  /*11b00*/  LDL.LU R26, [R1+0x248] ;  /* 0x00024800011a7983 */ /* 0x000ea20000300800 */
[----:B---3--:R-:W-:-:S05]  /*11b10*/  SEL R18, R3, R18, !P2 ;  /* 0x0000001203127207 */ /* 0x008fca0005000000 */
[----:B------:R-:W-:Y:S01]  /*11b20*/  STL [R1+0x2d4], R18 ;  /* 0x0002d41201007387 */ /* 0x000fe20000100800 */
[----:B------:R-:W-:-:S03]  /*11b30*/  SEL R12, R3, R12, !P2 ;  /* 0x0000000c030c7207 */ /* 0x000fc60005000000 */
[----:B------:R-:W3:Y:S04]  /*11b40*/  LDL.LU R25, [R1+0x244] ;  /* 0x0002440001197983 */ /* 0x000ee80000300800 */
[----:B------:R0:W-:Y:S04]  /*11b50*/  STL [R1+0x2d0], R12 ;  /* 0x0002d00c01007387 */ /* 0x0001e80000100800 */
[----:B------:R-:W3:Y:S04]  /*11b60*/  LDL.LU R24, [R1+0x240] ;  /* 0x0002400001187983 */ /* 0x000ee80000300800 */
[----:B------:R-:W3:Y:S04]  /*11b70*/  LDL.LU R23, [R1+0x23c] ;  /* 0x00023c0001177983 */ /* 0x000ee80000300800 */
[----:B------:R-:W3:Y:S04]  /*11b80*/  LDL.LU R22, [R1+0x238] ;  /* 0x0002380001167983 */ /* 0x000ee80000300800 */
[----:B0-----:R-:W3:Y:S04]  /*11b90*/  LDL.LU R12, [R1+0x234] ;  /* 0x00023400010c7983 */ /* 0x001ee80000300800 */
[----:B------:R-:W3:Y:S04]  /*11ba0*/  LDL.LU R21, [R1+0x230] ;  /* 0x0002300001157983 */ /* 0x000ee80000300800 */
[----:B------:R-:W3:Y:S01]  /*11bb0*/  LDL.LU R18, [R1+0x94] ;  /* 0x0000940001127983 */ /* 0x000ee20000300800 */
[----:B----4-:R-:W-:-:S05]  /*11bc0*/  SEL R4, R3, R4, !P2 ;  /* 0x0000000403047207 */ /* 0x010fca0005000000 */
[----:B------:R0:W-:Y:S04]  /*11bd0*/  STL [R1+0x2cc], R4 ;  /* 0x0002cc0401007387 */ /* 0x0001e80000100800 */
[----:B0-----:R-:W4:Y:S01]  /*11be0*/  LDL.LU R4, [R1+0x70] ;  /* 0x0000700001047983 */ /* 0x001f220000300800 */
[----:B------:R-:W-:-:S03]  /*11bf0*/  SEL R17, R3, R17, !P2 ;  /* 0x0000001103117207 */ /* 0x000fc60005000000 */
[----:B------:R-:W4:Y:S04]  /*11c00*/  LDL.LU R20, [R1+0x44] ;  /* 0x0000440001147983 */ /* 0x000f280000300800 */
[----:B------:R0:W-:Y:S01]  /*11c10*/  STL [R1+0x2c8], R17 ;  /* 0x0002c81101007387 */ /* 0x0001e20000100800 */
[----:B------:R-:W-:-:S03]  /*11c20*/  SEL R5, R3, R5, !P2 ;  /* 0x0000000503057207 */ /* 0x000fc60005000000 */
        /* <DEDUP_REMOVED lines=11> */
[C---:B0-----:R-:W-:Y:S02]  /*11ce0*/  SEL R8, R3.reuse, R10, !P2 ;  /* 0x0000000a03087207 */ /* 0x041fe40005000000 */
[----:B-1----:R-:W-:-:S03]  /*11cf0*/  SEL R9, R3, R0, !P2 ;  /* 0x0000000003097207 */ /* 0x002fc60005000000 */
[----:B------:R0:W-:Y:S01]  /*11d00*/  STL [R1+0x2b4], R8 ;  /* 0x0002b40801007387 */ /* 0x0001e20000100800 */
[----:B------:R-:W-:-:S03]  /*11d10*/  SEL R0, R3, R29, !P2 ;  /* 0x0000001d03007207 */ /* 0x000fc60005000000 */
[----:B------:R1:W-:Y:S01]  /*11d20*/  STL [R1+0x2b0], R9 ;  /* 0x0002b00901007387 */ /* 0x0003e20000100800 */
[----:B0-----:R-:W-:-:S03]  /*11d30*/  SEL R8, R3, R15, !P2 ;  /* 0x0000000f03087207 */ /* 0x001fc60005000000 */
[----:B------:R-:W4:Y:S01]  /*11d40*/  LDL.LU R15, [R1+0x10] ;  /* 0x00001000010f7983 */ /* 0x000f220000300800 */
[----:B-1----:R-:W-:-:S03]  /*11d50*/  SEL R9, R3, R27, !P2 ;  /* 0x0000001b03097207 */ /* 0x002fc60005000000 */
[----:B------:R0:W-:Y:S04]  /*11d60*/  STL [R1+0x2ac], R0 ;  /* 0x0002ac0001007387 */ /* 0x0001e80000100800 */
[----:B------:R2:W-:Y:S01]  /*11d70*/  STL [R1+0x2a8], R8 ;  /* 0x0002a80801007387 */ /* 0x0005e20000100800 */
[----:B0-----:R-:W-:-:S05]  /*11d80*/  SEL R0, R3, R28, !P2 ;  /* 0x0000001c03007207 */ /* 0x001fca0005000000 */
[----:B------:R0:W-:Y:S04]  /*11d90*/  STL [R1+0x2a4], R0 ;  /* 0x0002a40001007387 */ /* 0x0001e80000100800 */
[----:B------:R1:W-:Y:S01]  /*11da0*/  STL [R1+0x2a0], R9 ;  /* 0x0002a00901007387 */ /* 0x0003e20000100800 */
[----:B--2---:R-:W-:-:S03]  /*11db0*/  SEL R8, R3, R16, !P2 ;  /* 0x0000001003087207 */ /* 0x004fc60005000000 */
[----:B------:R-:W2:Y:S01]  /*11dc0*/  LDL.LU R16, [R1+0xc] ;  /* 0x00000c0001107983 */ /* 0x000ea20000300800 */
[----:B0-----:R-:W-:-:S03]  /*11dd0*/  SEL R0, R3, R13, !P2 ;  /* 0x0000000d03007207 */ /* 0x001fc60005000000 */
[----:B------:R3:W-:Y:S04]  /*11de0*/  STL [R1+0x29c], R8 ;  /* 0x00029c0801007387 */ /* 0x0007e80000100800 */
[----:B------:R-:W2:Y:S01]  /*11df0*/  LDL.LU R13, [R1+0x4] ;  /* 0x00000400010d7983 */ /* 0x000ea20000300800 */
[----:B-1----:R-:W-:-:S03]  /*11e00*/  SEL R9, R3, R26, !P2 ;  /* 0x0000001a03097207 */ /* 0x002fc60005000000 */
[----:B------:R0:W-:Y:S04]  /*11e10*/  STL [R1+0x298], R0 ;  /* 0x0002980001007387 */ /* 0x0001e80000100800 */
[----:B------:R1:W-:Y:S01]  /*11e20*/  STL [R1+0x294], R9 ;  /* 0x0002940901007387 */ /* 0x0003e20000100800 */
[C---:B---3--:R-:W-:Y:S02]  /*11e30*/  SEL R8, R3.reuse, R25, !P2 ;  /* 0x0000001903087207 */ /* 0x048fe40005000000 */
[----:B0-----:R-:W-:-:S03]  /*11e40*/  SEL R0, R3, R24, !P2 ;  /* 0x0000001803007207 */ /* 0x001fc60005000000 */
[----:B------:R-:W-:Y:S01]  /*11e50*/  STL [R1+0x290], R8 ;  /* 0x0002900801007387 */ /* 0x000fe20000100800 */
[----:B-1----:R-:W-:-:S03]  /*11e60*/  SEL R9, R3, R23, !P2 ;  /* 0x0000001703097207 */ /* 0x002fc60005000000 */
[----:B------:R0:W-:Y:S04]  /*11e70*/  STL [R1+0x28c], R0 ;  /* 0x00028c0001007387 */ /* 0x0001e80000100800 */
[----:B------:R1:W-:Y:S01]  /*11e80*/  STL [R1+0x288], R9 ;  /* 0x0002880901007387 */ /* 0x0003e20000100800 */
[----:B0-----:R-:W-:-:S03]  /*11e90*/  SEL R0, R3, R12, !P2 ;  /* 0x0000000c03007207 */ /* 0x001fc60005000000 */
[----:B------:R-:W3:Y:S01]  /*11ea0*/  LDL.LU R12, [R1] ;  /* 0x00000000010c7983 */ /* 0x000ee20000300800 */
[C---:B------:R-:W-:Y:S02]  /*11eb0*/  SEL R8, R3.reuse, R22, !P2 ;  /* 0x0000001603087207 */ /* 0x040fe40005000000 */
[----:B-1----:R-:W-:-:S03]  /*11ec0*/  SEL R9, R3, R21, !P2 ;  /* 0x0000001503097207 */ /* 0x002fc60005000000 */
[----:B------:R0:W-:Y:S04]  /*11ed0*/  STL [R1+0x284], R8 ;  /* 0x0002840801007387 */ /* 0x0001e80000100800 */
[----:B------:R4:W-:Y:S01]  /*11ee0*/  STL [R1+0x280], R0 ;  /* 0x0002800001007387 */ /* 0x0009e20000100800 */
[----:B0-----:R-:W-:-:S03]  /*11ef0*/  SEL R8, R3, R18, !P2 ;  /* 0x0000001203087207 */ /* 0x001fc60005000000 */
[----:B------:R-:W-:Y:S04]  /*11f00*/  STL [R1+0x27c], R9 ;  /* 0x00027c0901007387 */ /* 0x000fe80000100800 */
[----:B------:R-:W3:Y:S01]  /*11f10*/  LDL.LU R18, [R1+0x1c0] ;  /* 0x0001c00001127983 */ /* 0x000ee20000300800 */
[----:B----4-:R-:W-:-:S03]  /*11f20*/  SEL R0, R3, R4, !P2 ;  /* 0x0000000403007207 */ /* 0x010fc60005000000 */
[----:B------:R0:W-:Y:S04]  /*11f30*/  STL [R1+0x278], R8 ;  /* 0x0002780801007387 */ /* 0x0001e80000100800 */
[----:B------:R-:W4:Y:S01]  /*11f40*/  LDL.LU R4, [R1+0x1f0] ;  /* 0x0001f00001047983 */ /* 0x000f220000300800 */
[C---:B0-----:R-:W-:Y:S02]  /*11f50*/  SEL R8, R3.reuse, R20, !P2 ;  /* 0x0000001403087207 */ /* 0x041fe40005000000 */
[C---:B------:R-:W-:Y:S01]  /*11f60*/  SEL R9, R3.reuse, R19, !P2 ;  /* 0x0000001303097207 */ /* 0x040fe20005000000 */
[----:B------:R0:W-:Y:S04]  /*11f70*/  STL [R1+0x274], R0 ;  /* 0x0002740001007387 */ /* 0x0001e80000100800 */
[----:B------:R1:W-:Y:S04]  /*11f80*/  STL [R1+0x270], R8 ;  /* 0x0002700801007387 */ /* 0x0003e80000100800 */
[----:B------:R-:W-:Y:S01]  /*11f90*/  STL [R1+0x26c], R9 ;  /* 0x00026c0901007387 */ /* 0x000fe20000100800 */
[----:B0-----:R-:W-:-:S02]  /*11fa0*/  SEL R0, R3, R17, !P2 ;  /* 0x0000001103007207 */ /* 0x001fc40005000000 */
[C---:B-1----:R-:W-:Y:S02]  /*11fb0*/  SEL R8, R3.reuse, R5, !P2 ;  /* 0x0000000503087207 */ /* 0x042fe40005000000 */
[----:B------:R-:W4:Y:S04]  /*11fc0*/  LDL.LU R5, [R1+0x20c] ;  /* 0x00020c0001057983 */ /* 0x000f280000300800 */
[----:B------:R-:W-:Y:S04]  /*11fd0*/  STL [R1+0x268], R0 ;  /* 0x0002680001007387 */ /* 0x000fe80000100800 */
[----:B------:R0:W-:Y:S04]  /*11fe0*/  STL [R1+0x264], R8 ;  /* 0x0002640801007387 */ /* 0x0001e80000100800 */
[----:B0-----:R-:W4:Y:S01]  /*11ff0*/  LDL.LU R8, [R1+0x210] ;  /* 0x0002100001087983 */ /* 0x001f220000300800 */
[----:B------:R-:W-:-:S03]  /*12000*/  SEL R0, R3, R14, !P2 ;  /* 0x0000000e03007207 */ /* 0x000fc60005000000 */
        /* <DEDUP_REMOVED lines=8> */
[----:B------:R-:W-:-:S05]  /*12090*/  SEL R15, R3, R15, !P2 ;  /* 0x0000000f030f7207 */ /* 0x000fca0005000000 */
[----:B------:R0:W-:Y:S04]  /*120a0*/  STL [R1+0x25c], R15 ;  /* 0x00025c0f01007387 */ /* 0x0001e80000100800 */
[----:B------:R-:W4:Y:S04]  /*120b0*/  LDL.LU R17, [R1+0x3f8] ;  /* 0x0003f80001117983 */ /* 0x000f280000300800 */
[----:B0-----:R-:W4:Y:S04]  /*120c0*/  LDL.LU R15, [R1+0x208] ;  /* 0x00020800010f7983 */ /* 0x001f280000300800 */
[----:B------:R-:W4:Y:S01]  /*120d0*/  LDL.LU R26, [R1+0x204] ;  /* 0x00020400011a7983 */ /* 0x000f220000300800 */
[----:B--2---:R-:W-:-:S05]  /*120e0*/  SEL R16, R3, R16, !P2 ;  /* 0x0000001003107207 */ /* 0x004fca0005000000 */
[----:B------:R0:W-:Y:S01]  /*120f0*/  STL [R1+0x258], R16 ;  /* 0x0002581001007387 */ /* 0x0001e20000100800 */
[----:B------:R-:W-:-:S03]  /*12100*/  SEL R13, R3, R13, !P2 ;  /* 0x0000000d030d7207 */ /* 0x000fc60005000000 */
[----:B------:R-:W2:Y:S04]  /*12110*/  LDL.LU R25, [R1+0x200] ;  /* 0x0002000001197983 */ /* 0x000ea80000300800 */
[----:B------:R1:W-:Y:S04]  /*12120*/  STL [R1+0x254], R13 ;  /* 0x0002540d01007387 */ /* 0x0003e80000100800 */
[----:B------:R-:W2:Y:S04]  /*12130*/  LDL.LU R24, [R1+0x1fc] ;  /* 0x0001fc0001187983 */ /* 0x000ea80000300800 */
[----:B------:R-:W2:Y:S04]  /*12140*/  LDL.LU R23, [R1+0x1f8] ;  /* 0x0001f80001177983 */ /* 0x000ea80000300800 */
[----:B------:R-:W2:Y:S04]  /*12150*/  LDL.LU R22, [R1+0x1f4] ;  /* 0x0001f40001167983 */ /* 0x000ea80000300800 */
[----:B0-----:R-:W2:Y:S04]  /*12160*/  LDL.LU R16, [R1+0x1ec] ;  /* 0x0001ec0001107983 */ /* 0x001ea80000300800 */
[----:B------:R-:W2:Y:S04]  /*12170*/  LDL.LU R21, [R1+0x1e8] ;  /* 0x0001e80001157983 */ /* 0x000ea80000300800 */
[----:B-1----:R-:W2:Y:S01]  /*12180*/  LDL.LU R13, [R1+0x1e4] ;  /* 0x0001e400010d7983 */ /* 0x002ea20000300800 */
[----:B---3--:R-:W-:-:S05]  /*12190*/  SEL R12, R3, R12, !P2 ;  /* 0x0000000c030c7207 */ /* 0x008fca0005000000 */
[----:B------:R0:W-:Y:S04]  /*121a0*/  STL [R1+0x250], R12 ;  /* 0x0002500c01007387 */ /* 0x0001e80000100800 */
[----:B0-----:R-:W3:Y:S04]  /*121b0*/  LDL.LU R12, [R1+0x1e0] ;  /* 0x0001e000010c7983 */ /* 0x001ee80000300800 */
[----:B------:R-:W3:Y:S01]  /*121c0*/  LDL.LU R20, [R1+0x1dc] ;  /* 0x0001dc0001147983 */ /* 0x000ee20000300800 */
[----:B------:R-:W-:-:S05]  /*121d0*/  SEL R18, R3, R18, !P2 ;  /* 0x0000001203127207 */ /* 0x000fca0005000000 */
[----:B------:R0:W-:Y:S01]  /*121e0*/  STL [R1+0x24c], R18 ;  /* 0x00024c1201007387 */ /* 0x0001e20000100800 */
[----:B----4-:R-:W-:-:S03]  /*121f0*/  SEL R4, R3, R4, !P2 ;  /* 0x0000000403047207 */ /* 0x010fc60005000000 */
        /* <DEDUP_REMOVED lines=30> */
[----:B------:R0:W-:Y:S04]  /*123e0*/  STL [R1+0x21c], R0 ;  /* 0x00021c0001007387 */ /* 0x0001e80000100800 */
[----:B------:R1:W-:Y:S01]  /*123f0*/  STL [R1+0x218], R9 ;  /* 0x0002180901007387 */ /* 0x0003e20000100800 */
[C---:B--2---:R-:W-:Y:S02]  /*12400*/  SEL R8, R3.reuse, R25, !P2 ;  /* 0x0000001903087207 */ /* 0x044fe40005000000 */
[----:B0-----:R-:W-:-:S03]  /*12410*/  SEL R0, R3, R24, !P2 ;  /* 0x0000001803007207 */ /* 0x001fc60005000000 */
[----:B------:R0:W-:Y:S01]  /*12420*/  STL [R1+0x214], R8 ;  /* 0x0002140801007387 */ /* 0x0001e20000100800 */
[----:B-1----:R-:W-:-:S03]  /*12430*/  SEL R9, R3, R23, !P2 ;  /* 0x0000001703097207 */ /* 0x002fc60005000000 */
[----:B------:R1:W-:Y:S04]  /*12440*/  STL [R1+0x210], R0 ;  /* 0x0002100001007387 */ /* 0x0003e80000100800 */
[----:B------:R2:W-:Y:S01]  /*12450*/  STL [R1+0x20c], R9 ;  /* 0x00020c0901007387 */ /* 0x0005e20000100800 */
[C---:B0-----:R-:W-:Y:S02]  /*12460*/  SEL R8, R3.reuse, R22, !P2 ;  /* 0x0000001603087207 */ /* 0x041fe40005000000 */
[C---:B-1----:R-:W-:Y:S02]  /*12470*/  SEL R0, R3.reuse, R16, !P2 ;  /* 0x0000001003007207 */ /* 0x042fe40005000000 */
[----:B------:R-:W4:Y:S01]  /*12480*/  LDL.LU R16, [R1+0x1bc] ;  /* 0x0001bc0001107983 */ /* 0x000f220000300800 */
[----:B--2---:R-:W-:-:S03]  /*12490*/  SEL R9, R3, R21, !P2 ;  /* 0x0000001503097207 */ /* 0x004fc60005000000 */
[----:B------:R0:W-:Y:S04]  /*124a0*/  STL [R1+0x208], R8 ;  /* 0x0002080801007387 */ /* 0x0001e80000100800 */
[----:B------:R3:W-:Y:S04]  /*124b0*/  STL [R1+0x204], R0 ;  /* 0x0002040001007387 */ /* 0x0007e80000100800 */
[----:B------:R-:W-:Y:S01]  /*124c0*/  STL [R1+0x200], R9 ;  /* 0x0002000901007387 */ /* 0x000fe20000100800 */
[----:B0-----:R-:W-:-:S03]  /*124d0*/  SEL R8, R3, R13, !P2 ;  /* 0x0000000d03087207 */ /* 0x001fc60005000000 */
[----:B------:R-:W2:Y:S04]  /*124e0*/  LDL.LU R13, [R1+0x1b4] ;  /* 0x0001b400010d7983 */ /* 0x000ea80000300800 */
[----:B------:R0:W-:Y:S01]  /*124f0*/  STL [R1+0x1fc], R8 ;  /* 0x0001fc0801007387 */ /* 0x0001e20000100800 */
[----:B---3--:R-:W-:-:S03]  /*12500*/  SEL R0, R3, R12, !P2 ;  /* 0x0000000c03007207 */ /* 0x008fc60005000000 */
[----:B------:R-:W3:Y:S01]  /*12510*/  LDL.LU R12, [R1+0x1b0] ;  /* 0x0001b000010c7983 */ /* 0x000ee20000300800 */
[----:B0-----:R-:W-:-:S03]  /*12520*/  SEL R8, R3, R20, !P2 ;  /* 0x0000001403087207 */ /* 0x001fc60005000000 */
[----:B------:R0:W-:Y:S04]  /*12530*/  STL [R1+0x1f8], R0 ;  /* 0x0001f80001007387 */ /* 0x0001e80000100800 */
[----:B------:R1:W-:Y:S01]  /*12540*/  STL [R1+0x1f4], R8 ;  /* 0x0001f40801007387 */ /* 0x0003e20000100800 */
[----:B----4-:R-:W-:-:S05]  /*12550*/  SEL R9, R3, R19, !P2 ;  /* 0x0000001303097207 */ /* 0x010fca0005000000 */
[----:B------:R-:W-:Y:S01]  /*12560*/  STL [R1+0x1f0], R9 ;  /* 0x0001f00901007387 */ /* 0x000fe20000100800 */
[C---:B0-----:R-:W-:Y:S02]  /*12570*/  SEL R0, R3.reuse, R18, !P2 ;  /* 0x0000001203007207 */ /* 0x041fe40005000000 */
[C---:B-1----:R-:W-:Y:S02]  /*12580*/  SEL R8, R3.reuse, R4, !P2 ;  /* 0x0000000403087207 */ /* 0x042fe40005000000 */
[----:B------:R-:W4:Y:S04]  /*12590*/  LDL.LU R4, [R1+0x1ac] ;  /* 0x0001ac0001047983 */ /* 0x000f280000300800 */
[----:B------:R-:W-:Y:S04]  /*125a0*/  STL [R1+0x1ec], R0 ;  /* 0x0001ec0001007387 */ /* 0x000fe80000100800 */
[----:B------:R0:W-:Y:S04]  /*125b0*/  STL [R1+0x1e8], R8 ;  /* 0x0001e80801007387 */ /* 0x0001e80000100800 */
[----:B0-----:R-:W4:Y:S04]  /*125c0*/  LDL.LU R8, [R1+0x1a8] ;  /* 0x0001a80001087983 */ /* 0x001f280000300800 */
[----:B------:R-:W4:Y:S01]  /*125d0*/  LDL.LU R9, [R1+0x1a4] ;  /* 0x0001a40001097983 */ /* 0x000f220000300800 */
[----:B------:R-:W-:-:S05]  /*125e0*/  SEL R0, R3, R5, !P2 ;  /* 0x0000000503007207 */ /* 0x000fca0005000000 */
        /* <DEDUP_REMOVED lines=9> */
[----:B0-----:R-:W4:Y:S04]  /*12680*/  LDL.LU R5, [R1+0x190] ;  /* 0x0001900001057983 */ /* 0x001f280000300800 */
[----:B------:R-:W4:Y:S04]  /*12690*/  LDL.LU R14, [R1+0x194] ;  /* 0x00019400010e7983 */ /* 0x000f280000300800 */
[----:B------:R-:W4:Y:S01]  /*126a0*/  LDL.LU R25, [R1+0x18c] ;  /* 0x00018c0001197983 */ /* 0x000f220000300800 */
[----:B------:R-:W-:-:S05]  /*126b0*/  SEL R17, R3, R17, !P2 ;  /* 0x0000001103117207 */ /* 0x000fca0005000000 */
        /* <DEDUP_REMOVED lines=13> */
[----:B--2---:R-:W-:-:S03]  /*12790*/  SEL R13, R3, R13, !P2 ;  /* 0x0000000d030d7207 */ /* 0x004fc60005000000 */
[----:B------:R-:W2:Y:S04]  /*127a0*/  LDL.LU R19, [R1+0x158] ;  /* 0x0001580001137983 */ /* 0x000ea80000300800 */
[----:B------:R0:W-:Y:S04]  /*127b0*/  STL [R1+0x1d0], R13 ;  /* 0x0001d00d01007387 */ /* 0x0001e80000100800 */
[----:B------:R-:W2:Y:S01]  /*127c0*/  LDL.LU R18, [R1+0x164] ;  /* 0x0001640001127983 */ /* 0x000ea20000300800 */
[----:B---3--:R-:W-:-:S05]  /*127d0*/  SEL R12, R3, R12, !P2 ;  /* 0x0000000c030c7207 */ /* 0x008fca0005000000 */
[----:B------:R1:W-:Y:S04]  /*127e0*/  STL [R1+0x1cc], R12 ;  /* 0x0001cc0c01007387 */ /* 0x0003e80000100800 */
[----:B0-----:R-:W3:Y:S04]  /*127f0*/  LDL.LU R13, [R1+0x16c] ;  /* 0x00016c00010d7983 */ /* 0x001ee80000300800 */
[----:B-1----:R-:W3:Y:S01]  /*12800*/  LDL.LU R12, [R1+0x15c] ;  /* 0x00015c00010c7983 */ /* 0x002ee20000300800 */
[----:B----4-:R-:W-:-:S05]  /*12810*/  SEL R4, R3, R4, !P2 ;  /* 0x0000000403047207 */ /* 0x010fca0005000000 */
[----:B------:R0:W-:Y:S04]  /*12820*/  STL [R1+0x1c8], R4 ;  /* 0x0001c80401007387 */ /* 0x0001e80000100800 */
[----:B0-----:R-:W4:Y:S01]  /*12830*/  LDL.LU R4, [R1+0x160] ;  /* 0x0001600001047983 */ /* 0x001f220000300800 */
[----:B------:R-:W-:-:S05]  /*12840*/  SEL R8, R3, R8, !P2 ;  /* 0x0000000803087207 */ /* 0x000fca0005000000 */
[----:B------:R0:W-:Y:S02]  /*12850*/  STL [R1+0x1c4], R8 ;  /* 0x0001c40801007387 */ /* 0x0001e40000100800 */
[C---:B0-----:R-:W-:Y:S02]  /*12860*/  SEL R8, R3.reuse, R9, !P2 ;  /* 0x0000000903087207 */ /* 0x041fe40005000000 */
[----:B------:R-:W-:-:S03]  /*12870*/  SEL R9, R3, R10, !P2 ;  /* 0x0000000a03097207 */ /* 0x000fc60005000000 */
[----:B------:R0:W-:Y:S04]  /*12880*/  STL [R1+0x1c0], R8 ;  /* 0x0001c00801007387 */ /* 0x0001e80000100800 */
[----:B------:R1:W-:Y:S01]  /*12890*/  STL [R1+0x1bc], R9 ;  /* 0x0001bc0901007387 */ /* 0x0003e20000100800 */
[C---:B0-----:R-:W-:Y:S02]  /*128a0*/  SEL R8, R3.reuse, R0, !P2 ;  /* 0x0000000003087207 */ /* 0x041fe40005000000 */
[C---:B------:R-:W-:Y:S02]  /*128b0*/  SEL R0, R3.reuse, R29, !P2 ;  /* 0x0000001d03007207 */ /* 0x040fe40005000000 */
[C---:B-1----:R-:W-:Y:S01]  /*128c0*/  SEL R9, R3.reuse, R28, !P2 ;  /* 0x0000001c03097207 */ /* 0x042fe20005000000 */
[----:B------:R0:W-:Y:S04]  /*128d0*/  STL [R1+0x1b8], R8 ;  /* 0x0001b80801007387 */ /* 0x0001e80000100800 */
[----:B------:R1:W-:Y:S04]  /*128e0*/  STL [R1+0x1b4], R0 ;  /* 0x0001b40001007387 */ /* 0x0003e80000100800 */
[----:B------:R1:W-:Y:S01]  /*128f0*/  STL [R1+0x1b0], R9 ;  /* 0x0001b00901007387 */ /* 0x0003e20000100800 */
[----:B0-----:R-:W-:-:S02]  /*12900*/  SEL R8, R3, R11, !P2 ;  /* 0x0000000b03087207 */ /* 0x001fc40005000000 */
[----:B-1----:R-:W-:-:S03]  /*12910*/  SEL R0, R3, R27, !P2 ;  /* 0x0000001b03007207 */ /* 0x002fc60005000000 */
[----:B------:R0:W-:Y:S01]  /*12920*/  STL [R1+0x1ac], R8 ;  /* 0x0001ac0801007387 */ /* 0x0001e20000100800 */
[----:B------:R-:W-:-:S03]  /*12930*/  SEL R9, R3, R26, !P2 ;  /* 0x0000001a03097207 */ /* 0x000fc60005000000 */
[----:B------:R1:W-:Y:S04]  /*12940*/  STL [R1+0x1a8], R0 ;  /* 0x0001a80001007387 */ /* 0x0003e80000100800 */
[----:B------:R1:W-:Y:S01]  /*12950*/  STL [R1+0x1a4], R9 ;  /* 0x0001a40901007387 */ /* 0x0003e20000100800 */
[----:B0-----:R-:W-:-:S03]  /*12960*/  SEL R8, R3, R5, !P2 ;  /* 0x0000000503087207 */ /* 0x001fc60005000000 */
[----:B------:R-:W4:Y:S01]  /*12970*/  LDL.LU R5, [R1+0x3b0] ;  /* 0x0003b00001057983 */ /* 0x000f220000300800 */
[----:B-1----:R-:W-:-:S03]  /*12980*/  SEL R0, R3, R14, !P2 ;  /* 0x0000000e03007207 */ /* 0x002fc60005000000 */
[----:B------:R0:W-:Y:S01]  /*12990*/  STL [R1+0x1a0], R8 ;  /* 0x0001a00801007387 */ /* 0x0001e20000100800 */
[----:B------:R-:W-:-:S03]  /*129a0*/  SEL R9, R3, R25, !P2 ;  /* 0x0000001903097207 */ /* 0x000fc60005000000 */
[----:B------:R-:W4:Y:S04]  /*129b0*/  LDL.LU R14, [R1+0x150] ;  /* 0x00015000010e7983 */ /* 0x000f280000300800 */
[----:B------:R1:W-:Y:S01]  /*129c0*/  STL [R1+0x19c], R0 ;  /* 0x00019c0001007387 */ /* 0x0003e20000100800 */
[----:B0-----:R-:W-:-:S03]  /*129d0*/  SEL R8, R3, R24, !P2 ;  /* 0x0000001803087207 */ /* 0x001fc60005000000 */
[----:B------:R0:W-:Y:S04]  /*129e0*/  STL [R1+0x198], R9 ;  /* 0x0001980901007387 */ /* 0x0001e80000100800 */
[----:B------:R0:W-:Y:S01]  /*129f0*/  STL [R1+0x194], R8 ;  /* 0x0001940801007387 */ /* 0x0001e20000100800 */
[C---:B-1----:R-:W-:Y:S02]  /*12a00*/  SEL R0, R3.reuse, R23, !P2 ;  /* 0x0000001703007207 */ /* 0x042fe40005000000 */
[----:B0-----:R-:W-:-:S03]  /*12a10*/  SEL R9, R3, R22, !P2 ;  /* 0x0000001603097207 */ /* 0x001fc60005000000 */
        /* <DEDUP_REMOVED lines=8> */
[----:B0-----:R-:W-:-:S03]  /*12aa0*/  SEL R8, R3, R17, !P2 ;  /* 0x0000001103087207 */ /* 0x001fc60005000000 */
[----:B------:R-:W-:Y:S04]  /*12ab0*/  STL [R1+0x180], R9 ;  /* 0x0001800901007387 */ /* 0x000fe80000100800 */
[----:B------:R-:W4:Y:S04]  /*12ac0*/  LDL.LU R17, [R1+0x390] ;  /* 0x0003900001117983 */ /* 0x000f280000300800 */
[----:B------:R2:W-:Y:S01]  /*12ad0*/  STL [R1+0x17c], R8 ;  /* 0x00017c0801007387 */ /* 0x0005e20000100800 */
[----:B-1----:R-:W-:-:S03]  /*12ae0*/  SEL R0, R3, R16, !P2 ;  /* 0x0000001003007207 */ /* 0x002fc60005000000 */
[----:B------:R-:W4:Y:S01]  /*12af0*/  LDL.LU R16, [R1+0x14c] ;  /* 0x00014c0001107983 */ /* 0x000f220000300800 */
[----:B--2---:R-:W-:-:S03]  /*12b00*/  SEL R8, R3, R19, !P2 ;  /* 0x0000001303087207 */ /* 0x004fc60005000000 */
[----:B------:R-:W-:Y:S01]  /*12b10*/  STL [R1+0x178], R0 ;  /* 0x0001780001007387 */ /* 0x000fe20000100800 */
[----:B------:R-:W-:-:S03]  /*12b20*/  SEL R9, R3, R18, !P2 ;  /* 0x0000001203097207 */ /* 0x000fc60005000000 */
[----:B------:R3:W-:Y:S04]  /*12b30*/  STL [R1+0x174], R8 ;  /* 0x0001740801007387 */ /* 0x0007e80000100800 */
[----:B------:R-:W-:Y:S01]  /*12b40*/  STL [R1+0x170], R9 ;  /* 0x0001700901007387 */ /* 0x000fe20000100800 */
[----:B---3--:R-:W-:-:S03]  /*12b50*/  SEL R8, R3, R12, !P2 ;  /* 0x0000000c03087207 */ /* 0x008fc60005000000 */
[----:B------:R-:W2:Y:S01]  /*12b60*/  LDL.LU R12, [R1+0x144] ;  /* 0x00014400010c7983 */ /* 0x000ea20000300800 */
[----:B------:R-:W-:-:S05]  /*12b70*/  SEL R0, R3, R13, !P2 ;  /* 0x0000000d03007207 */ /* 0x000fca0005000000 */
[----:B------:R-:W-:Y:S04]  /*12b80*/  STL [R1+0x16c], R0 ;  /* 0x00016c0001007387 */ /* 0x000fe80000100800 */
[----:B------:R0:W-:Y:S04]  /*12b90*/  STL [R1+0x164], R8 ;  /* 0x0001640801007387 */ /* 0x0001e80000100800 */
[----:B------:R-:W3:Y:S04]  /*12ba0*/  LDL.LU R11, [R1+0x140] ;  /* 0x00014000010b7983 */ /* 0x000ee80000300800 */
[----:B0-----:R-:W3:Y:S01]  /*12bb0*/  LDL.LU R8, [R1+0x13c] ;  /* 0x00013c0001087983 */ /* 0x001ee20000300800 */
[----:B----4-:R-:W-:-:S05]  /*12bc0*/  SEL R0, R3, R4, !P2 ;  /* 0x0000000403007207 */ /* 0x010fca0005000000 */
[----:B------:R0:W-:Y:S04]  /*12bd0*/  STL [R1+0x160], R0 ;  /* 0x0001600001007387 */ /* 0x0001e80000100800 */
[----:B------:R-:W4:Y:S04]  /*12be0*/  LDL.LU R9, [R1+0x138] ;  /* 0x0001380001097983 */ /* 0x000f280000300800 */
[----:B------:R-:W4:Y:S04]  /*12bf0*/  LDL.LU R10, [R1+0x134] ;  /* 0x00013400010a7983 */ /* 0x000f280000300800 */
[----:B0-----:R-:W4:Y:S04]  /*12c00*/  LDL.LU R0, [R1+0x130] ;  /* 0x0001300001007983 */ /* 0x001f280000300800 */
[----:B------:R-:W4:Y:S04]  /*12c10*/  LDL.LU R29, [R1+0x120] ;  /* 0x00012000011d7983 */ /* 0x000f280000300800 */
[----:B------:R-:W4:Y:S04]  /*12c20*/  LDL.LU R28, [R1+0x12c] ;  /* 0x00012c00011c7983 */ /* 0x000f280000300800 */
[----:B------:R-:W4:Y:S04]  /*12c30*/  LDL.LU R27, [R1+0x128] ;  /* 0x00012800011b7983 */ /* 0x000f280000300800 */
[----:B------:R-:W4:Y:S04]  /*12c40*/  LDL.LU R26, [R1+0x124] ;  /* 0x00012400011a7983 */ /* 0x000f280000300800 */
[----:B------:R-:W4:Y:S04]  /*12c50*/  LDL.LU R13, [R1+0x2f8] ;  /* 0x0002f800010d7983 */ /* 0x000f280000300800 */
        /* <DEDUP_REMOVED lines=17> */
[----:B------:R-:W4:Y:S04]  /*12d70*/  LDL.LU R19, [R1+0xe8] ;  /* 0x0000e80001137983 */ /* 0x000f280000300800 */
[----:B------:R0:W-:Y:S04]  /*12d80*/  STL [R1+0x150], R17 ;  /* 0x0001501101007387 */ /* 0x0001e80000100800 */
[----:B------:R-:W4:Y:S01]  /*12d90*/  LDL.LU R18, [R1+0xe4] ;  /* 0x0000e40001127983 */ /* 0x000f220000300800 */
[----:B------:R-:W-:-:S05]  /*12da0*/  SEL R16, R3, R16, !P2 ;  /* 0x0000001003107207 */ /* 0x000fca0005000000 */
[----:B------:R1:W-:Y:S04]  /*12db0*/  STL [R1+0x14c], R16 ;  /* 0x00014c1001007387 */ /* 0x0003e80000100800 */
[----:B0-----:R-:W4:Y:S04]  /*12dc0*/  LDL.LU R17, [R1+0xe0] ;  /* 0x0000e00001117983 */ /* 0x001f280000300800 */
[----:B-1----:R-:W4:Y:S01]  /*12dd0*/  LDL.LU R16, [R1+0xdc] ;  /* 0x0000dc0001107983 */ /* 0x002f220000300800 */
[----:B--2---:R-:W-:-:S05]  /*12de0*/  SEL R12, R3, R12, !P2 ;  /* 0x0000000c030c7207 */ /* 0x004fca0005000000 */
[----:B------:R0:W-:Y:S04]  /*12df0*/  STL [R1+0x148], R12 ;  /* 0x0001480c01007387 */ /* 0x0001e80000100800 */
[----:B0-----:R-:W2:Y:S01]  /*12e00*/  LDL.LU R12, [R1+0xd0] ;  /* 0x0000d000010c7983 */ /* 0x001ea20000300800 */
[----:B---3--:R-:W-:-:S05]  /*12e10*/  SEL R11, R3, R11, !P2 ;  /* 0x0000000b030b7207 */ /* 0x008fca0005000000 */
[----:B------:R0:W-:Y:S02]  /*12e20*/  STL [R1+0x144], R11 ;  /* 0x0001440b01007387 */ /* 0x0001e40000100800 */
[C---:B0-----:R-:W-:Y:S02]  /*12e30*/  SEL R11, R3.reuse, R8, !P2 ;  /* 0x00000008030b7207 */ /* 0x041fe40005000000 */
[----:B----4-:R-:W-:-:S03]  /*12e40*/  SEL R9, R3, R9, !P2 ;  /* 0x0000000903097207 */ /* 0x010fc60005000000 */
[----:B------:R-:W-:Y:S01]  /*12e50*/  STL [R1+0x140], R11 ;  /* 0x0001400b01007387 */ /* 0x000fe20000100800 */
[----:B------:R-:W-:-:S03]  /*12e60*/  SEL R8, R3, R10, !P2 ;  /* 0x0000000a03087207 */ /* 0x000fc60005000000 */
[----:B------:R0:W-:Y:S01]  /*12e70*/  STL [R1+0x13c], R9 ;  /* 0x00013c0901007387 */ /* 0x0001e20000100800 */
[----:B------:R-:W-:-:S03]  /*12e80*/  SEL R0, R3, R0, !P2 ;  /* 0x0000000003007207 */ /* 0x000fc60005000000 */
[----:B------:R1:W-:Y:S01]  /*12e90*/  STL [R1+0x138], R8 ;  /* 0x0001380801007387 */ /* 0x0003e20000100800 */
[----:B0-----:R-:W-:-:S03]  /*12ea0*/  SEL R9, R3, R29, !P2 ;  /* 0x0000001d03097207 */ /* 0x001fc60005000000 */
[----:B------:R0:W-:Y:S01]  /*12eb0*/  STL [R1+0x134], R0 ;  /* 0x0001340001007387 */ /* 0x0001e20000100800 */
[----:B-1----:R-:W-:-:S03]  /*12ec0*/  SEL R8, R3, R28, !P2 ;  /* 0x0000001c03087207 */ /* 0x002fc60005000000 */
[----:B------:R1:W-:Y:S04]  /*12ed0*/  STL [R1+0x130], R9 ;  /* 0x0001300901007387 */ /* 0x0003e80000100800 */
[----:B------:R3:W-:Y:S01]  /*12ee0*/  STL [R1+0x12c], R8 ;  /* 0x00012c0801007387 */ /* 0x0007e20000100800 */
[C---:B0-----:R-:W-:Y:S02]  /*12ef0*/  SEL R0, R3.reuse, R27, !P2 ;  /* 0x0000001b03007207 */ /* 0x041fe40005000000 */
[----:B-1----:R-:W-:-:S03]  /*12f00*/  SEL R9, R3, R26, !P2 ;  /* 0x0000001a03097207 */ /* 0x002fc60005000000 */
[----:B------:R0:W-:Y:S01]  /*12f10*/  STL [R1+0x128], R0 ;  /* 0x0001280001007387 */ /* 0x0001e20000100800 */
[----:B---3--:R-:W-:-:S03]  /*12f20*/  SEL R8, R3, R13, !P2 ;  /* 0x0000000d03087207 */ /* 0x008fc60005000000 */
[----:B------:R1:W-:Y:S04]  /*12f30*/  STL [R1+0x124], R9 ;  /* 0x0001240901007387 */ /* 0x0003e80000100800 */
[----:B------:R-:W3:Y:S01]  /*12f40*/  LDL.LU R13, [R1+0xcc] ;  /* 0x0000cc00010d7983 */ /* 0x000ee20000300800 */
[----:B0-----:R-:W-:-:S03]  /*12f50*/  SEL R0, R3, R4, !P2 ;  /* 0x0000000403007207 */ /* 0x001fc60005000000 */
[----:B------:R0:W-:Y:S01]  /*12f60*/  STL [R1+0x120], R8 ;  /* 0x0001200801007387 */ /* 0x0001e20000100800 */
[----:B-1----:R-:W-:-:S03]  /*12f70*/  SEL R9, R3, R25, !P2 ;  /* 0x0000001903097207 */ /* 0x002fc60005000000 */
[----:B------:R-:W4:Y:S04]  /*12f80*/  LDL.LU R4, [R1+0xc4] ;  /* 0x0000c40001047983 */ /* 0x000f280000300800 */
[----:B------:R1:W-:Y:S04]  /*12f90*/  STL [R1+0x11c], R0 ;  /* 0x00011c0001007387 */ /* 0x0003e80000100800 */
[----:B------:R1:W-:Y:S01]  /*12fa0*/  STL [R1+0x118], R9 ;  /* 0x0001180901007387 */ /* 0x0003e20000100800 */
[----:B0-----:R-:W-:-:S05]  /*12fb0*/  SEL R8, R3, R24, !P2 ;  /* 0x0000001803087207 */ /* 0x001fca0005000000 */
[----:B------:R0:W-:Y:S01]  /*12fc0*/  STL [R1+0x114], R8 ;  /* 0x0001140801007387 */ /* 0x0001e20000100800 */
[C---:B-1----:R-:W-:Y:S02]  /*12fd0*/  SEL R0, R3.reuse, R23, !P2 ;  /* 0x0000001703007207 */ /* 0x042fe40005000000 */
[----:B------:R-:W-:-:S03]  /*12fe0*/  SEL R9, R3, R22, !P2 ;  /* 0x0000001603097207 */ /* 0x000fc60005000000 */
[----:B------:R1:W-:Y:S01]  /*12ff0*/  STL [R1+0x108], R0 ;  /* 0x0001080001007387 */ /* 0x0003e20000100800 */
[----:B0-----:R-:W-:-:S03]  /*13000*/  SEL R8, R3, R21, !P2 ;  /* 0x0000001503087207 */ /* 0x001fc60005000000 */
[----:B------:R0:W-:Y:S01]  /*13010*/  STL [R1+0x104], R9 ;  /* 0x0001040901007387 */ /* 0x0001e20000100800 */
[----:B-1----:R-:W-:-:S03]  /*13020*/  SEL R0, R3, R5, !P2 ;  /* 0x0000000503007207 */ /* 0x002fc60005000000 */
[----:B------:R-:W4:Y:S01]  /*13030*/  LDL.LU R5, [R1+0xc0] ;  /* 0x0000c00001057983 */ /* 0x000f220000300800 */
[----:B0-----:R-:W-:-:S03]  /*13040*/  SEL R9, R3, R20, !P2 ;  /* 0x0000001403097207 */ /* 0x001fc60005000000 */
[----:B------:R0:W-:Y:S04]  /*13050*/  STL [R1+0x100], R8 ;  /* 0x0001000801007387 */ /* 0x0001e80000100800 */
[----:B------:R1:W-:Y:S01]  /*13060*/  STL [R1+0xfc], R0 ;  /* 0x0000fc0001007387 */ /* 0x0003e20000100800 */
[----:B0-----:R-:W-:-:S03]  /*13070*/  SEL R8, R3, R14, !P2 ;  /* 0x0000000e03087207 */ /* 0x001fc60005000000 */
[----:B------:R-:W-:Y:S04]  /*13080*/  STL [R1+0xf8], R9 ;  /* 0x0000f80901007387 */ /* 0x000fe80000100800 */
        /* <DEDUP_REMOVED lines=8> */
[----:B------:R-:W-:Y:S04]  /*13110*/  STL [R1+0xe8], R9 ;  /* 0x0000e80901007387 */ /* 0x000fe80000100800 */
[----:B------:R-:W4:Y:S01]  /*13120*/  LDL.LU R29, [R1+0xb0] ;  /* 0x0000b000011d7983 */ /* 0x000f220000300800 */
[C---:B0-----:R-:W-:Y:S02]  /*13130*/  SEL R0, R3.reuse, R17, !P2 ;  /* 0x0000001103007207 */ /* 0x041fe40005000000 */
[----:B-1----:R-:W-:-:S03]  /*13140*/  SEL R8, R3, R16, !P2 ;  /* 0x0000001003087207 */ /* 0x002fc60005000000 */
[----:B------:R-:W-:Y:S04]  /*13150*/  STL [R1+0xe4], R0 ;  /* 0x0000e40001007387 */ /* 0x000fe80000100800 */
[----:B------:R0:W-:Y:S04]  /*13160*/  STL [R1+0xe0], R8 ;  /* 0x0000e00801007387 */ /* 0x0001e80000100800 */
[----:B0-----:R-:W4:Y:S04]  /*13170*/  LDL.LU R8, [R1+0xb4] ;  /* 0x0000b40001087983 */ /* 0x001f280000300800 */
[----:B------:R-:W4:Y:S01]  /*13180*/  LDL.LU R9, [R1+0xac] ;  /* 0x0000ac0001097983 */ /* 0x000f220000300800 */
[----:B--2---:R-:W-:-:S05]  /*13190*/  SEL R0, R3, R12, !P2 ;  /* 0x0000000c03007207 */ /* 0x004fca0005000000 */
[----:B------:R4:W-:Y:S04]  /*131a0*/  STL [R1+0xdc], R0 ;  /* 0x0000dc0001007387 */ /* 0x0009e80000100800 */
[----:B------:R-:W2:Y:S04]  /*131b0*/  LDL.LU R10, [R1+0x9c] ;  /* 0x00009c00010a7983 */ /* 0x000ea80000300800 */
        /* <DEDUP_REMOVED lines=8> */
[----:B------:R-:W2:Y:S01]  /*13240*/  LDL.LU R20, [R1+0x58] ;  /* 0x0000580001147983 */ /* 0x000ea20000300800 */
[----:B---3--:R-:W-:-:S05]  /*13250*/  SEL R11, R3, R13, !P2 ;  /* 0x0000000d030b7207 */ /* 0x008fca0005000000 */
[----:B------:R-:W-:Y:S01]  /*13260*/  STL [R1+0xd0], R11 ;  /* 0x0000d00b01007387 */ /* 0x000fe20000100800 */
[----:B----4-:R-:W-:-:S03]  /*13270*/  SEL R0, R3, R4, !P2 ;  /* 0x0000000403007207 */ /* 0x010fc60005000000 */
[----:B------:R-:W3:Y:S04]  /*13280*/  LDL.LU R19, [R1+0x60] ;  /* 0x0000600001137983 */ /* 0x000ee80000300800 */
[----:B------:R0:W-:Y:S04]  /*13290*/  STL [R1+0xcc], R0 ;  /* 0x0000cc0001007387 */ /* 0x0001e80000100800 */
[----:B------:R-:W4:Y:S04]  /*132a0*/  LDL.LU R18, [R1+0x68] ;  /* 0x0000680001127983 */ /* 0x000f280000300800 */
[----:B------:R-:W3:Y:S04]  /*132b0*/  LDL.LU R17, [R1+0x6c] ;  /* 0x00006c0001117983 */ /* 0x000ee80000300800 */
[----:B------:R-:W3:Y:S04]  /*132c0*/  LDL.LU R16, [R1+0x64] ;  /* 0x0000640001107983 */ /* 0x000ee80000300800 */
[----:B------:R-:W3:Y:S04]  /*132d0*/  LDL.LU R28, [R1+0x168] ;  /* 0x00016800011c7983 */ /* 0x000ee80000300800 */
[----:B------:R-:W3:Y:S04]  /*132e0*/  LDL.LU R13, [R1+0x5c] ;  /* 0x00005c00010d7983 */ /* 0x000ee80000300800 */
[----:B------:R-:W3:Y:S01]  /*132f0*/  LDL.LU R4, [R1+0x54] ;  /* 0x0000540001047983 */ /* 0x000ee20000300800 */
[----:B0-----:R-:W-:-:S05]  /*13300*/  SEL R0, R3, R5, !P2 ;  /* 0x0000000503007207 */ /* 0x001fca0005000000 */
[----:B------:R0:W-:Y:S04]  /*13310*/  STL [R1+0xc4], R0 ;  /* 0x0000c40001007387 */ /* 0x0001e80000100800 */
[----:B------:R-:W3:Y:S04]  /*13320*/  LDL.LU R11, [R1+0x48] ;  /* 0x00004800010b7983 */ /* 0x000ee80000300800 */
[----:B------:R-:W3:Y:S01]  /*13330*/  LDL.LU R5, [R1+0x4c] ;  /* 0x00004c0001057983 */ /* 0x000ee20000300800 */
[----:B------:R-:W-:-:S05]  /*13340*/  SEL R14, R3, R14, !P2 ;  /* 0x0000000e030e7207 */ /* 0x000fca0005000000 */
[----:B------:R1:W-:Y:S01]  /*13350*/  STL [R1+0xc0], R14 ;  /* 0x0000c00e01007387 */ /* 0x0003e20000100800 */
[----:B0-----:R-:W-:-:S03]  /*13360*/  SEL R0, R3, R15, !P2 ;  /* 0x0000000f03007207 */ /* 0x001fc60005000000 */
[----:B-1----:R-:W4:Y:S04]  /*13370*/  LDL.LU R14, [R1+0x110] ;  /* 0x00011000010e7983 */ /* 0x002f280000300800 */
[----:B------:R0:W-:Y:S04]  /*13380*/  STL [R1+0xbc], R0 ;  /* 0x0000bc0001007387 */ /* 0x0001e80000100800 */
[----:B------:R-:W4:Y:S01]  /*13390*/  LDL.LU R15, [R1+0x10c] ;  /* 0x00010c00010f7983 */ /* 0x000f220000300800 */
[----:B------:R-:W-:-:S03]  /*133a0*/  SEL R29, R3, R29, !P2 ;  /* 0x0000001d031d7207 */ /* 0x000fc60005000000 */
[----:B0-----:R-:W4:Y:S04]  /*133b0*/  LDL.LU R0, [R1+0xa4] ;  /* 0x0000a40001007983 */ /* 0x001f280000300800 */
[----:B------:R0:W-:Y:S04]  /*133c0*/  STL [R1+0xb8], R29 ;  /* 0x0000b81d01007387 */ /* 0x0001e80000100800 */
[----:B0-----:R-:W4:Y:S01]  /*133d0*/  LDL.LU R29, [R1+0xa8] ;  /* 0x0000a800011d7983 */ /* 0x001f220000300800 */
[C---:B------:R-:W-:Y:S02]  /*133e0*/  SEL R8, R3.reuse, R8, !P2 ;  /* 0x0000000803087207 */ /* 0x040fe40005000000 */
[----:B------:R-:W-:-:S03]  /*133f0*/  SEL R9, R3, R9, !P2 ;  /* 0x0000000903097207 */ /* 0x000fc60005000000 */
[----:B------:R0:W-:Y:S04]  /*13400*/  STL [R1+0xb4], R8 ;  /* 0x0000b40801007387 */ /* 0x0001e80000100800 */
[----:B0-----:R-:W4:Y:S04]  /*13410*/  LDL.LU R8, [R1+0x20e4] ;  /* 0x0020e40001087983 */ /* 0x001f280000300800 */
[----:B------:R0:W-:Y:S01]  /*13420*/  STL [R1+0xb0], R9 ;  /* 0x0000b00901007387 */ /* 0x0001e20000100800 */
[----:B--2---:R-:W-:-:S03]  /*13430*/  SEL R10, R3, R10, !P2 ;  /* 0x0000000a030a7207 */ /* 0x004fc60005000000 */
[----:B0-----:R-:W2:Y:S01]  /*13440*/  LDL.LU R9, [R1+0x20e0] ;  /* 0x0020e00001097983 */ /* 0x001ea20000300800 */
[----:B------:R-:W-:-:S03]  /*13450*/  SEL R27, R3, R27, !P2 ;  /* 0x0000001b031b7207 */ /* 0x000fc60005000000 */
[----:B------:R0:W-:Y:S01]  /*13460*/  STL [R1+0xac], R10 ;  /* 0x0000ac0a01007387 */ /* 0x0001e20000100800 */
[C---:B------:R-:W-:Y:S02]  /*13470*/  SEL R26, R3.reuse, R26, !P2 ;  /* 0x0000001a031a7207 */ /* 0x040fe40005000000 */
[C---:B------:R-:W-:Y:S01]  /*13480*/  SEL R25, R3.reuse, R25, !P2 ;  /* 0x0000001903197207 */ /* 0x040fe20005000000 */
[----:B0-----:R-:W2:Y:S01]  /*13490*/  LDL.LU R10, [R1+0x20dc] ;  /* 0x0020dc00010a7983 */ /* 0x001ea20000300800 */
[----:B------:R-:W-:-:S03]  /*134a0*/  SEL R24, R3, R24, !P2 ;  /* 0x0000001803187207 */ /* 0x000fc60005000000 */
[----:B------:R0:W-:Y:S01]  /*134b0*/  STL [R1+0x9c], R27 ;  /* 0x00009c1b01007387 */ /* 0x0001e20000100800 */
[C---:B------:R-:W-:Y:S02]  /*134c0*/  SEL R23, R3.reuse, R23, !P2 ;  /* 0x0000001703177207 */ /* 0x040fe40005000000 */
[C---:B------:R-:W-:Y:S01]  /*134d0*/  SEL R22, R3.reuse, R22, !P2 ;  /* 0x0000001603167207 */ /* 0x040fe20005000000 */
[----:B0-----:R-:W2:Y:S04]  /*134e0*/  LDL.LU R27, [R1+0x20d8] ;  /* 0x0020d800011b7983 */ /* 0x001ea80000300800 */
[----:B------:R0:W-:Y:S01]  /*134f0*/  STL [R1+0x80], R26 ;  /* 0x0000801a01007387 */ /* 0x0001e20000100800 */
[C---:B------:R-:W-:Y:S02]  /*13500*/  SEL R21, R3.reuse, R21, !P2 ;  /* 0x0000001503157207 */ /* 0x040fe40005000000 */
[C---:B------:R-:W-:Y:S01]  /*13510*/  SEL R12, R3.reuse, R12, !P2 ;  /* 0x0000000c030c7207 */ /* 0x040fe20005000000 */
[----:B0-----:R-:W2:Y:S04]  /*13520*/  LDL.LU R26, [R1+0x20d4] ;  /* 0x0020d400011a7983 */ /* 0x001ea80000300800 */
[----:B------:R0:W-:Y:S04]  /*13530*/  STL [R1+0x98], R25 ;  /* 0x0000981901007387 */ /* 0x0001e80000100800 */
        /* <DEDUP_REMOVED lines=10> */
[----:B0-----:R-:W2:Y:S01]  /*135e0*/  LDL.LU R12, [R1+0x20bc] ;  /* 0x0020bc00010c7983 */ /* 0x001ea20000300800 */
[----:B------:R-:W-:-:S02]  /*135f0*/  SEL R20, R3, R20, !P2 ;  /* 0x0000001403147207 */ /* 0x000fc40005000000 */
[C---:B---3--:R-:W-:Y:S02]  /*13600*/  SEL R19, R3.reuse, R19, !P2 ;  /* 0x0000001303137207 */ /* 0x048fe40005000000 */
[C---:B----4-:R-:W-:Y:S02]  /*13610*/  SEL R18, R3.reuse, R18, !P2 ;  /* 0x0000001203127207 */ /* 0x050fe40005000000 */
[----:B--2---:R-:W-:-:S05]  /*13620*/  SEL R12, R3, R12, !P2 ;  /* 0x0000000c030c7207 */ /* 0x004fca0005000000 */
[----:B------:R0:W-:Y:S04]  /*13630*/  STL [R1+0x7c], R12 ;  /* 0x00007c0c01007387 */ /* 0x0001e80000100800 */
[----:B0-----:R-:W2:Y:S01]  /*13640*/  LDL.LU R12, [R1+0x50] ;  /* 0x00005000010c7983 */ /* 0x001ea20000300800 */
[----:B------:R-:W-:-:S03]  /*13650*/  SEL R17, R3, R17, !P2 ;  /* 0x0000001103117207 */ /* 0x000fc60005000000 */
[----:B------:R0:W-:Y:S01]  /*13660*/  STL [R1+0x78], R20 ;  /* 0x0000781401007387 */ /* 0x0001e20000100800 */
[C---:B------:R-:W-:Y:S02]  /*13670*/  SEL R16, R3.reuse, R16, !P2 ;  /* 0x0000001003107207 */ /* 0x040fe40005000000 */
[C---:B------:R-:W-:Y:S01]  /*13680*/  SEL R28, R3.reuse, R28, !P2 ;  /* 0x0000001c031c7207 */ /* 0x040fe20005000000 */
[----:B0-----:R-:W3:Y:S04]  /*13690*/  LDL.LU R20, [R1+0x20b8] ;  /* 0x0020b80001147983 */ /* 0x001ee80000300800 */
[----:B------:R0:W-:Y:S01]  /*136a0*/  STL [R1+0x74], R19 ;  /* 0x0000741301007387 */ /* 0x0001e20000100800 */
[C---:B------:R-:W-:Y:S02]  /*136b0*/  SEL R13, R3.reuse, R13, !P2 ;  /* 0x0000000d030d7207 */ /* 0x040fe40005000000 */
[C---:B------:R-:W-:Y:S01]  /*136c0*/  SEL R4, R3.reuse, R4, !P2 ;  /* 0x0000000403047207 */ /* 0x040fe20005000000 */
[----:B0-----:R-:W4:Y:S04]  /*136d0*/  LDL.LU R19, [R1+0x20b4] ;  /* 0x0020b40001137983 */ /* 0x001f280000300800 */
[----:B------:R0:W-:Y:S01]  /*136e0*/  STL [R1+0x70], R18 ;  /* 0x0000701201007387 */ /* 0x0001e20000100800 */
[----:B------:R-:W-:-:S03]  /*136f0*/  SEL R11, R3, R11, !P2 ;  /* 0x0000000b030b7207 */ /* 0x000fc60005000000 */
[----:B0-----:R-:W3:Y:S04]  /*13700*/  LDL.LU R18, [R1+0x20b0] ;  /* 0x0020b00001127983 */ /* 0x001ee80000300800 */
        /* <DEDUP_REMOVED lines=9> */
[----:B------:R0:W-:Y:S04]  /*137a0*/  STL [R1+0x60], R13 ;  /* 0x0000600d01007387 */ /* 0x0001e80000100800 */
[----:B0-----:R-:W3:Y:S04]  /*137b0*/  LDL.LU R13, [R1+0x20a4] ;  /* 0x0020a400010d7983 */ /* 0x001ee80000300800 */
[----:B------:R0:W-:Y:S04]  /*137c0*/  STL [R1+0x5c], R4 ;  /* 0x00005c0401007387 */ /* 0x0001e80000100800 */
[----:B0-----:R-:W3:Y:S04]  /*137d0*/  LDL.LU R4, [R1+0x20a0] ;  /* 0x0020a00001047983 */ /* 0x001ee80000300800 */
[----:B------:R0:W-:Y:S04]  /*137e0*/  STL [R1+0x58], R11 ;  /* 0x0000580b01007387 */ /* 0x0001e80000100800 */
[----:B0-----:R-:W4:Y:S01]  /*137f0*/  LDL.LU R11, [R1+0x30] ;  /* 0x00003000010b7983 */ /* 0x001f220000300800 */
[----:B--2---:R-:W-:-:S05]  /*13800*/  SEL R12, R3, R12, !P2 ;  /* 0x0000000c030c7207 */ /* 0x004fca0005000000 */
[----:B------:R0:W-:Y:S04]  /*13810*/  STL [R1+0x54], R12 ;  /* 0x0000540c01007387 */ /* 0x0001e80000100800 */
[----:B0-----:R-:W2:Y:S04]  /*13820*/  LDL.LU R12, [R1+0x2c] ;  /* 0x00002c00010c7983 */ /* 0x001ea80000300800 */
[----:B------:R0:W-:Y:S04]  /*13830*/  STL [R1+0x50], R5 ;  /* 0x0000500501007387 */ /* 0x0001e80000100800 */
[----:B0-----:R-:W2:Y:S04]  /*13840*/  LDL.LU R5, [R1+0x209c] ;  /* 0x00209c0001057983 */ /* 0x001ea80000300800 */
[----:B------:R0:W-:Y:S04]  /*13850*/  STL [R1+0x4c], R14 ;  /* 0x00004c0e01007387 */ /* 0x0001e80000100800 */
[----:B0-----:R-:W4:Y:S04]  /*13860*/  LDL.LU R14, [R1+0x2098] ;  /* 0x00209800010e7983 */ /* 0x001f280000300800 */
[----:B------:R0:W-:Y:S04]  /*13870*/  STL [R1+0x48], R15 ;  /* 0x0000480f01007387 */ /* 0x0001e80000100800 */
[----:B0-----:R-:W4:Y:S01]  /*13880*/  LDL.LU R15, [R1+0x2094] ;  /* 0x00209400010f7983 */ /* 0x001f220000300800 */
[----:B------:R-:W-:-:S02]  /*13890*/  SEL R0, R3, R0, !P2 ;  /* 0x0000000003007207 */ /* 0x000fc40005000000 */
[----:B------:R-:W-:-:S03]  /*138a0*/  SEL R29, R3, R29, !P2 ;  /* 0x0000001d031d7207 */ /* 0x000fc60005000000 */
[----:B------:R0:W-:Y:S04]  /*138b0*/  STL [R1+0x44], R0 ;  /* 0x0000440001007387 */ /* 0x0001e80000100800 */
[----:B0-----:R-:W4:Y:S04]  /*138c0*/  LDL.LU R0, [R1+0x18] ;  /* 0x0000180001007983 */ /* 0x001f280000300800 */
[----:B------:R-:W-:Y:S01]  /*138d0*/  STL [R1+0x40], R29 ;  /* 0x0000401d01007387 */ /* 0x000fe20000100800 */
[C---:B---3--:R-:W-:Y:S02]  /*138e0*/  SEL R4, R3.reuse, R4, !P2 ;  /* 0x0000000403047207 */ /* 0x048fe40005000000 */
[----:B--2---:R-:W-:-:S02]  /*138f0*/  SEL R5, R3, R5, !P2 ;  /* 0x0000000503057207 */ /* 0x004fc40005000000 */
[C---:B----4-:R-:W-:Y:S02]  /*13900*/  SEL R14, R3.reuse, R14, !P2 ;  /* 0x0000000e030e7207 */ /* 0x050fe40005000000 */
[----:B------:R-:W-:-:S05]  /*13910*/  SEL R15, R3, R15, !P2 ;  /* 0x0000000f030f7207 */ /* 0x000fca0005000000 */
[----:B------:R0:W-:Y:S04]  /*13920*/  STL [R1+0x3c], R15 ;  /* 0x00003c0f01007387 */ /* 0x0001e80000100800 */
[----:B------:R1:W-:Y:S04]  /*13930*/  STL [R1+0x38], R14 ;  /* 0x0000380e01007387 */ /* 0x0003e80000100800 */
[----:B------:R-:W-:Y:S01]  /*13940*/  STL [R1+0x34], R5 ;  /* 0x0000340501007387 */ /* 0x000fe20000100800 */
[C---:B0-----:R-:W-:Y:S02]  /*13950*/  SEL R15, R3.reuse, R16, !P2 ;  /* 0x00000010030f7207 */ /* 0x041fe40005000000 */
[----:B-1----:R-:W-:-:S02]  /*13960*/  SEL R14, R3, R13, !P2 ;  /* 0x0000000d030e7207 */ /* 0x002fc40005000000 */
[----:B------:R-:W2:Y:S04]  /*13970*/  LDL.LU R13, [R1+0x1c] ;  /* 0x00001c00010d7983 */ /* 0x000ea80000300800 */
[----:B------:R-:W-:Y:S04]  /*13980*/  STL [R1+0x10], R4 ;  /* 0x0000100401007387 */ /* 0x000fe80000100800 */
[----:B------:R0:W-:Y:S04]  /*13990*/  STL [R1+0x1fe8], R14 ;  /* 0x001fe80e01007387 */ /* 0x0001e80000100800 */
[----:B0-----:R-:W3:Y:S04]  /*139a0*/  LDL.LU R14, [R1+0x20] ;  /* 0x00002000010e7983 */ /* 0x001ee80000300800 */
[----:B------:R-:W4:Y:S04]  /*139b0*/  LDL.LU R16, [R1+0x28] ;  /* 0x0000280001107983 */ /* 0x000f280000300800 */
[----:B------:R0:W-:Y:S04]  /*139c0*/  STL [R1+0x1fec], R15 ;  /* 0x001fec0f01007387 */ /* 0x0001e80000100800 */
[----:B0-----:R-:W3:Y:S01]  /*139d0*/  LDL.LU R15, [R1+0x24] ;  /* 0x00002400010f7983 */ /* 0x001ee20000300800 */
[----:B------:R-:W-:-:S02]  /*139e0*/  SEL R5, R3, R17, !P2 ;  /* 0x0000001103057207 */ /* 0x000fc40005000000 */
[C---:B------:R-:W-:Y:S02]  /*139f0*/  SEL R4, R3.reuse, R18, !P2 ;  /* 0x0000001203047207 */ /* 0x040fe40005000000 */
[C---:B------:R-:W-:Y:S02]  /*13a00*/  SEL R29, R3.reuse, R19, !P2 ;  /* 0x00000013031d7207 */ /* 0x040fe40005000000 */
[C---:B------:R-:W-:Y:S01]  /*13a10*/  SEL R28, R3.reuse, R28, !P2 ;  /* 0x0000001c031c7207 */ /* 0x040fe20005000000 */
[----:B------:R-:W-:Y:S01]  /*13a20*/  STL [R1+0x1ff0], R5 ;  /* 0x001ff00501007387 */ /* 0x000fe20000100800 */
[C---:B------:R-:W-:Y:S02]  /*13a30*/  SEL R11, R3.reuse, R11, !P2 ;  /* 0x0000000b030b7207 */ /* 0x040fe40005000000 */
[C---:B------:R-:W-:Y:S01]  /*13a40*/  SEL R12, R3.reuse, R12, !P2 ;  /* 0x0000000c030c7207 */ /* 0x040fe20005000000 */
[----:B------:R-:W-:Y:S04]  /*13a50*/  STL [R1+0x1ff4], R4 ;  /* 0x001ff40401007387 */ /* 0x000fe80000100800 */
[----:B------:R-:W-:Y:S04]  /*13a60*/  STL [R1+0x1ff8], R29 ;  /* 0x001ff81d01007387 */ /* 0x000fe80000100800 */
[----:B------:R-:W-:Y:S01]  /*13a70*/  STL [R1+0x1ffc], R28 ;  /* 0x001ffc1c01007387 */ /* 0x000fe20000100800 */
[----:B--2---:R-:W-:-:S02]  /*13a80*/  SEL R13, R3, R13, !P2 ;  /* 0x0000000d030d7207 */ /* 0x004fc40005000000 */
[C---:B----4-:R-:W-:Y:S02]  /*13a90*/  SEL R16, R3.reuse, R16, !P2 ;  /* 0x0000001003107207 */ /* 0x050fe40005000000 */
[----:B---3--:R-:W-:-:S05]  /*13aa0*/  SEL R19, R3, R15, !P2 ;  /* 0x0000000f03137207 */ /* 0x008fca0005000000 */
[----:B------:R-:W-:Y:S04]  /*13ab0*/  STL [R1+0x2000], R19 ;  /* 0x0020001301007387 */ /* 0x000fe80000100800 */
[----:B------:R-:W-:Y:S04]  /*13ac0*/  STL [R1+0x2004], R16 ;  /* 0x0020041001007387 */ /* 0x000fe80000100800 */
[----:B------:R-:W-:Y:S04]  /*13ad0*/  STL [R1+0x2008], R11 ;  /* 0x0020080b01007387 */ /* 0x000fe80000100800 */
[----:B------:R-:W-:Y:S04]  /*13ae0*/  STL [R1+0x200c], R12 ;  /* 0x00200c0c01007387 */ /* 0x000fe80000100800 */
[----:B------:R-:W2:Y:S01]  /*13af0*/  LDL.LU R18, [R1+0x490] ;  /* 0x0004900001127983 */ /* 0x000ea20000300800 */
[----:B------:R-:W-:-:S03]  /*13b00*/  SEL R17, R3, R14, !P2 ;  /* 0x0000000e03117207 */ /* 0x000fc60005000000 */
[----:B------:R-:W-:Y:S04]  /*13b10*/  STL [R1+0x2010], R13 ;  /* 0x0020100d01007387 */ /* 0x000fe80000100800 */
[----:B------:R0:W-:Y:S04]  /*13b20*/  STL [R1+0x2014], R17 ;  /* 0x0020141101007387 */ /* 0x0001e80000100800 */
[----:B0-----:R-:W3:Y:S04]  /*13b30*/  LDL.LU R17, [R1+0x3f4] ;  /* 0x0003f40001117983 */ /* 0x001ee80000300800 */
[----:B------:R-:W4:Y:S04]  /*13b40*/  LDL.LU R13, [R1+0x3f0] ;  /* 0x0003f000010d7983 */ /* 0x000f280000300800 */
[----:B------:R-:W4:Y:S04]  /*13b50*/  LDL.LU R12, [R1+0x3ec] ;  /* 0x0003ec00010c7983 */ /* 0x000f280000300800 */
[----:B------:R-:W4:Y:S04]  /*13b60*/  LDL.LU R11, [R1+0x3e8] ;  /* 0x0003e800010b7983 */ /* 0x000f280000300800 */
[----:B------:R-:W4:Y:S04]  /*13b70*/  LDL.LU R16, [R1+0x3e4] ;  /* 0x0003e40001107983 */ /* 0x000f280000300800 */
[----:B------:R-:W4:Y:S04]  /*13b80*/  LDL.LU R19, [R1+0x3e0] ;  /* 0x0003e00001137983 */ /* 0x000f280000300800 */
[----:B------:R-:W4:Y:S04]  /*13b90*/  LDL.LU R28, [R1+0x3dc] ;  /* 0x0003dc00011c7983 */ /* 0x000f280000300800 */
[----:B------:R-:W4:Y:S04]  /*13ba0*/  LDL.LU R29, [R1+0x3d8] ;  /* 0x0003d800011d7983 */ /* 0x000f280000300800 */
[----:B------:R-:W4:Y:S04]  /*13bb0*/  LDL.LU R4, [R1+0x3d4] ;  /* 0x0003d40001047983 */ /* 0x000f280000300800 */
[----:B------:R-:W4:Y:S01]  /*13bc0*/  LDL.LU R5, [R1+0x3d0] ;  /* 0x0003d00001057983 */ /* 0x000f220000300800 */
[----:B------:R-:W-:-:S02]  /*13bd0*/  SEL R0, R3, R0, !P2 ;  /* 0x0000000003007207 */ /* 0x000fc40005000000 */
[C---:B------:R-:W-:Y:S01]  /*13be0*/  SEL R20, R3.reuse, R20, !P2 ;  /* 0x0000001403147207 */ /* 0x040fe20005000000 */
[----:B------:R-:W4:Y:S01]  /*13bf0*/  LDL.LU R15, [R1+0x3cc] ;  /* 0x0003cc00010f7983 */ /* 0x000f220000300800 */
[C---:B------:R-:W-:Y:S02]  /*13c00*/  SEL R21, R3.reuse, R21, !P2 ;  /* 0x0000001503157207 */ /* 0x040fe40005000000 */
[C---:B------:R-:W-:Y:S01]  /*13c10*/  SEL R22, R3.reuse, R22, !P2 ;  /* 0x0000001603167207 */ /* 0x040fe20005000000 */
[----:B------:R-:W4:Y:S01]  /*13c20*/  LDL.LU R14, [R1+0x3c8] ;  /* 0x0003c800010e7983 */ /* 0x000f220000300800 */
[C---:B------:R-:W-:Y:S02]  /*13c30*/  SEL R23, R3.reuse, R23, !P2 ;  /* 0x0000001703177207 */ /* 0x040fe40005000000 */
[C---:B------:R-:W-:Y:S01]  /*13c40*/  SEL R24, R3.reuse, R24, !P2 ;  /* 0x0000001803187207 */ /* 0x040fe20005000000 */
[----:B------:R0:W-:Y:S01]  /*13c50*/  STL [R1+0x2018], R0 ;  /* 0x0020180001007387 */ /* 0x0001e20000100800 */
[C---:B------:R-:W-:Y:S01]  /*13c60*/  SEL R25, R3.reuse, R25, !P2 ;  /* 0x0000001903197207 */ /* 0x040fe20005000000 */
[----:B------:R-:W-:Y:S01]  /*13c70*/  @!P3 IMAD.MOV R7, RZ, RZ, -R7 ;  /* 0x000000ffff07b224 */ /* 0x000fe200078e0a07 */
[C---:B------:R-:W-:Y:S01]  /*13c80*/  SEL R26, R3.reuse, R26, !P2 ;  /* 0x0000001a031a7207 */ /* 0x040fe20005000000 */
[----:B------:R-:W-:Y:S01]  /*13c90*/  STL [R1+0x201c], R20 ;  /* 0x00201c1401007387 */ /* 0x000fe20000100800 */
[----:B------:R-:W-:-:S03]  /*13ca0*/  SEL R27, R3, R27, !P2 ;  /* 0x0000001b031b7207 */ /* 0x000fc60005000000 */
[----:B------:R-:W-:Y:S01]  /*13cb0*/  STL [R1+0x2020], R21 ;  /* 0x0020201501007387 */ /* 0x000fe20000100800 */
[----:B------:R-:W-:-:S03]  /*13cc0*/  SEL R10, R3, R10, !P2 ;  /* 0x0000000a030a7207 */ /* 0x000fc60005000000 */
[----:B------:R-:W-:Y:S01]  /*13cd0*/  STL [R1+0x2024], R22 ;  /* 0x0020241601007387 */ /* 0x000fe20000100800 */
[C---:B------:R-:W-:Y:S01]  /*13ce0*/  SEL R9, R3.reuse, R9, !P2 ;  /* 0x0000000903097207 */ /* 0x040fe20005000000 */
[----:B------:R-:W-:Y:S02]  /*13cf0*/  @!P0 IMAD.MOV R6, RZ, RZ, -R6 ;  /* 0x000000ffff068224 */ /* 0x000fe400078e0a06 */
[----:B------:R-:W-:Y:S01]  /*13d00*/  STL [R1+0x2028], R23 ;  /* 0x0020281701007387 */ /* 0x000fe20000100800 */
[C---:B------:R-:W-:Y:S01]  /*13d10*/  SEL R8, R3.reuse, R8, !P2 ;  /* 0x0000000803087207 */ /* 0x040fe20005000000 */
[----:B------:R-:W-:Y:S02]  /*13d20*/  @!P1 IMAD.MOV R2, RZ, RZ, -R2 ;  /* 0x000000ffff029224 */ /* 0x000fe400078e0a02 */
[----:B------:R-:W-:Y:S01]  /*13d30*/  STL [R1+0x202c], R24 ;  /* 0x00202c1801007387 */ /* 0x000fe20000100800 */
[----:B------:R-:W-:-:S03]  /*13d40*/  SEL R7, R3, R7, !P2 ;  /* 0x0000000703077207 */ /* 0x000fc60005000000 */
[----:B------:R-:W-:Y:S04]  /*13d50*/  STL [R1+0x2030], R25 ;  /* 0x0020301901007387 */ /* 0x000fe80000100800 */
[----:B------:R-:W-:Y:S01]  /*13d60*/  STL [R1+0x2034], R26 ;  /* 0x0020341a01007387 */ /* 0x000fe20000100800 */
[----:B------:R-:W-:-:S03]  /*13d70*/  SEL R6, R3, R6, !P2 ;  /* 0x0000000603067207 */ /* 0x000fc60005000000 */
[----:B------:R-:W-:Y:S01]  /*13d80*/  STL [R1+0x2038], R27 ;  /* 0x0020381b01007387 */ /* 0x000fe20000100800 */
[----:B------:R-:W-:-:S03]  /*13d90*/  SEL R2, R3, R2, !P2 ;  /* 0x0000000203027207 */ /* 0x000fc60005000000 */
[----:B------:R-:W-:Y:S04]  /*13da0*/  STL [R1+0x203c], R10 ;  /* 0x00203c0a01007387 */ /* 0x000fe80000100800 */
[----:B------:R-:W-:Y:S04]  /*13db0*/  STL [R1+0x2040], R9 ;  /* 0x0020400901007387 */ /* 0x000fe80000100800 */
[----:B------:R-:W-:Y:S04]  /*13dc0*/  STL [R1+0x2044], R8 ;  /* 0x0020440801007387 */ /* 0x000fe80000100800 */
[----:B------:R-:W-:Y:S01]  /*13dd0*/  STL [R1+0x2048], R7 ;  /* 0x0020480701007387 */ /* 0x000fe20000100800 */
[----:B--2---:R-:W-:-:S05]  /*13de0*/  IMAD R18, R18, UR6, RZ ;  /* 0x0000000612127c24 */ /* 0x004fca000f8e02ff */
[----:B0-----:R-:W-:-:S05]  /*13df0*/  LEA R0, P0, R18, UR12, 0x1 ;  /* 0x0000000c12007c11 */ /* 0x001fca000f8008ff */
[----:B------:R0:W-:Y:S04]  /*13e00*/  STL [R1+0x880], R0 ;  /* 0x0008800001007387 */ /* 0x0001e80000100800 */
[----:B------:R-:W-:Y:S01]  /*13e10*/  STL [R1+0x204c], R6 ;  /* 0x00204c0601007387 */ /* 0x000fe20000100800 */
[----:B---3--:R-:W-:Y:S01]  /*13e20*/  IMAD R3, R17, UR7, RZ ;  /* 0x0000000711037c24 */ /* 0x008fe2000f8e02ff */
[----:B0-----:R-:W-:Y:S02]  /*13e30*/  LEA.HI.X.SX32 R0, R18, UR13, 0x1, P0 ;  /* 0x0000000d12007c11 */ /* 0x001fe400080f0eff */
[----:B------:R-:W-:Y:S01]  /*13e40*/  STL [R1+0x2050], R2 ;  /* 0x0020500201007387 */ /* 0x000fe20000100800 */
[----:B----4-:R-:W-:-:S03]  /*13e50*/  IMAD R18, R13, UR7, RZ ;  /* 0x000000070d127c24 */ /* 0x010fc6000f8e02ff */
[----:B------:R0:W-:Y:S04]  /*13e60*/  STL [R1+0x2054], R3 ;  /* 0x0020540301007387 */ /* 0x0001e80000100800 */
[----:B------:R1:W-:Y:S01]  /*13e70*/  STL [R1+0x87c], R0 ;  /* 0x00087c0001007387 */ /* 0x0003e20000100800 */
[----:B0-----:R-:W-:Y:S02]  /*13e80*/  IMAD R3, R11, UR7, RZ ;  /* 0x000000070b037c24 */ /* 0x001fe4000f8e02ff */
[----:B-1----:R-:W-:Y:S01]  /*13e90*/  IMAD R0, R12, UR7, RZ ;  /* 0x000000070c007c24 */ /* 0x002fe2000f8e02ff */
[----:B------:R-:W-:Y:S01]  /*13ea0*/  STL [R1+0x2058], R18 ;  /* 0x0020581201007387 */ /* 0x000fe20000100800 */
[----:B------:R-:W-:-:S03]  /*13eb0*/  IMAD R2, R16, UR7, RZ ;  /* 0x0000000710027c24 */ /* 0x000fc6000f8e02ff */
[----:B------:R0:W-:Y:S04]  /*13ec0*/  STL [R1+0x14], R0 ;  /* 0x0000140001007387 */ /* 0x0001e80000100800 */
[----:B------:R1:W-:Y:S01]  /*13ed0*/  STL [R1+0x18], R3 ;  /* 0x0000180301007387 */ /* 0x0003e20000100800 */
[----:B0-----:R-:W-:-:S03]  /*13ee0*/  IMAD R0, R19, UR7, RZ ;  /* 0x0000000713007c24 */ /* 0x001fc6000f8e02ff */
[----:B------:R0:W-:Y:S01]  /*13ef0*/  STL [R1+0x1c], R2 ;  /* 0x00001c0201007387 */ /* 0x0001e20000100800 */
[----:B-1----:R-:W-:-:S03]  /*13f00*/  IMAD R3, R28, UR7, RZ ;  /* 0x000000071c037c24 */ /* 0x002fc6000f8e02ff */
[----:B------:R1:W-:Y:S04]  /*13f10*/  STL [R1+0x20], R0 ;  /* 0x0000200001007387 */ /* 0x0003e80000100800 */
[----:B------:R2:W-:Y:S01]  /*13f20*/  STL [R1+0x24], R3 ;  /* 0x0000240301007387 */ /* 0x0005e20000100800 */
[----:B0-----:R-:W-:Y:S02]  /*13f30*/  IMAD R2, R29, UR7, RZ ;  /* 0x000000071d027c24 */ /* 0x001fe4000f8e02ff */
[----:B-1----:R-:W-:-:S03]  /*13f40*/  IMAD R0, R4, UR7, RZ ;  /* 0x0000000704007c24 */ /* 0x002fc6000f8e02ff */
[----:B------:R0:W-:Y:S01]  /*13f50*/  STL [R1+0x28], R2 ;  /* 0x0000280201007387 */ /* 0x0001e20000100800 */
[----:B--2---:R-:W-:-:S03]  /*13f60*/  IMAD R3, R5, UR7, RZ ;  /* 0x0000000705037c24 */ /* 0x004fc6000f8e02ff */
[----:B------:R1:W-:Y:S04]  /*13f70*/  STL [R1+0x2c], R0 ;  /* 0x00002c0001007387 */ /* 0x0003e80000100800 */
[----:B------:R-:W-:Y:S04]  /*13f80*/  STL [R1+0x30], R3 ;  /* 0x0000300301007387 */ /* 0x000fe80000100800 */
[----:B------:R-:W2:Y:S01]  /*13f90*/  LDL.LU R18, [R1+0x3bc] ;  /* 0x0003bc0001127983 */ /* 0x000ea20000300800 */
[----:B0-----:R-:W-:Y:S02]  /*13fa0*/  IMAD R2, R15, UR7, RZ ;  /* 0x000000070f027c24 */ /* 0x001fe4000f8e02ff */
[----:B-1----:R-:W-:-:S03]  /*13fb0*/  IMAD R0, R14, UR7, RZ ;  /* 0x000000070e007c24 */ /* 0x002fc6000f8e02ff */
[----:B------:R-:W-:Y:S04]  /*13fc0*/  STL [R1+0x2f0], R2 ;  /* 0x0002f00201007387 */ /* 0x000fe80000100800 */
[----:B--2---:R0:W-:Y:S04]  /*13fd0*/  STL [R1+0x208c], R18 ;  /* 0x00208c1201007387 */ /* 0x0041e80000100800 */
[----:B------:R-:W-:Y:S04]  /*13fe0*/  STL [R1+0x3d0], R0 ;  /* 0x0003d00001007387 */ /* 0x000fe80000100800 */
[----:B0-----:R-:W2:Y:S04]  /*13ff0*/  LDL.LU R18, [R1+0x3c0] ;  /* 0x0003c00001127983 */ /* 0x001ea80000300800 */
[----:B--2---:R0:W-:Y:S04]  /*14000*/  STL [R1+0x2090], R18 ;  /* 0x0020901201007387 */ /* 0x0041e80000100800 */
[----:B0-----:R-:W2:Y:S04]  /*14010*/  LDL.LU R18, [R1+0x3c4] ;  /* 0x0003c40001127983 */ /* 0x001ea80000300800 */
[----:B------:R-:W3:Y:S04]  /*14020*/  LDL.LU R3, [R1+0x3b8] ;  /* 0x0003b80001037983 */ /* 0x000ee80000300800 */
[----:B------:R-:W4:Y:S04]  /*14030*/  LDL.LU R2, [R1+0x3b4] ;  /* 0x0003b40001027983 */ /* 0x000f280000300800 */
[----:B------:R-:W3:Y:S04]  /*14040*/  LDL.LU R6, [R1+0x3ac] ;  /* 0x0003ac0001067983 */ /* 0x000ee80000300800 */
        /* <DEDUP_REMOVED lines=24> */
[----:B------:R-:W3:Y:S01]  /*141d0*/  LDL.LU R14, [R1+0x344] ;  /* 0x00034400010e7983 */ /* 0x000ee20000300800 */
[----:B--2---:R-:W-:-:S05]  /*141e0*/  IMAD R18, R18, UR7, RZ ;  /* 0x0000000712127c24 */ /* 0x004fca000f8e02ff */
[----:B------:R0:W-:Y:S04]  /*141f0*/  STL [R1+0x3c4], R18 ;  /* 0x0003c41201007387 */ /* 0x0001e80000100800 */
[----:B0-----:R-:W2:Y:S02]  /*14200*/  LDL.LU R18, [R1+0x2090] ;  /* 0x0020900001127983 */ /* 0x001ea40000300800 */
[----:B--2---:R-:W-:-:S05]  /*14210*/  IMAD R18, R18, UR7, RZ ;  /* 0x0000000712127c24 */ /* 0x004fca000f8e02ff */
[----:B------:R0:W-:Y:S04]  /*14220*/  STL [R1+0x3c0], R18 ;  /* 0x0003c01201007387 */ /* 0x0001e80000100800 */
[----:B0-----:R-:W2:Y:S01]  /*14230*/  LDL.LU R18, [R1+0x208c] ;  /* 0x00208c0001127983 */ /* 0x001ea20000300800 */
[----:B---3--:R-:W-:Y:S02]  /*14240*/  IMAD R0, R0, UR7, RZ ;  /* 0x0000000700007c24 */ /* 0x008fe4000f8e02ff */
[----:B--2---:R-:W-:-:S05]  /*14250*/  IMAD R18, R18, UR7, RZ ;  /* 0x0000000712127c24 */ /* 0x004fca000f8e02ff */
[----:B------:R0:W-:Y:S02]  /*14260*/  STL [R1+0x3d4], R18 ;  /* 0x0003d41201007387 */ /* 0x0001e40000100800 */
[----:B0-----:R-:W-:Y:S02]  /*14270*/  IMAD R18, R3, UR7, RZ ;  /* 0x0000000703127c24 */ /* 0x001fe4000f8e02ff */
[----:B----4-:R-:W-:Y:S02]  /*14280*/  IMAD R3, R2, UR7, RZ ;  /* 0x0000000702037c24 */ /* 0x010fe4000f8e02ff */
[----:B------:R-:W-:Y:S01]  /*14290*/  IMAD R2, R6, UR7, RZ ;  /* 0x0000000706027c24 */ /* 0x000fe2000f8e02ff */
[----:B------:R-:W-:Y:S01]  /*142a0*/  STL [R1+0x3e8], R18 ;  /* 0x0003e81201007387 */ /* 0x000fe20000100800 */
[----:B------:R-:W-:-:S03]  /*142b0*/  IMAD R6, R7, UR7, RZ ;  /* 0x0000000707067c24 */ /* 0x000fc6000f8e02ff */
[----:B------:R0:W-:Y:S04]  /*142c0*/  STL [R1+0x3ec], R3 ;  /* 0x0003ec0301007387 */ /* 0x0001e80000100800 */
[----:B------:R1:W-:Y:S01]  /*142d0*/  STL [R1+0x3ac], R2 ;  /* 0x0003ac0201007387 */ /* 0x0003e20000100800 */
[----:B0-----:R-:W-:-:S03]  /*142e0*/  IMAD R3, R8, UR7, RZ ;  /* 0x0000000708037c24 */ /* 0x001fc6000f8e02ff */
[----:B------:R0:W-:Y:S01]  /*142f0*/  STL [R1+0x3a8], R6 ;  /* 0x0003a80601007387 */ /* 0x0001e20000100800 */
[----:B-1----:R-:W-:-:S03]  /*14300*/  IMAD R2, R9, UR7, RZ ;  /* 0x0000000709027c24 */ /* 0x002fc6000f8e02ff */
        /* <DEDUP_REMOVED lines=11> */
[----:B------:R2:W-:Y:S01]  /*143c0*/  STL [R1+0x428], R3 ;  /* 0x0004280301007387 */ /* 0x0005e20000100800 */
[----:B0-----:R-:W-:Y:S02]  /*143d0*/  IMAD R2, R23, UR7, RZ ;  /* 0x0000000717027c24 */ /* 0x001fe4000f8e02ff */
[----:B-1----:R-:W-:-:S03]  /*143e0*/  IMAD R6, R22, UR7, RZ ;  /* 0x0000000716067c24 */ /* 0x002fc6000f8e02ff */
[----:B------:R0:W-:Y:S01]  /*143f0*/  STL [R1+0x384], R2 ;  /* 0x0003840201007387 */ /* 0x0001e20000100800 */
[----:B--2---:R-:W-:-:S03]  /*14400*/  IMAD R3, R21, UR7, RZ ;  /* 0x0000000715037c24 */ /* 0x004fc6000f8e02ff */
[----:B------:R-:W-:Y:S04]  /*14410*/  STL [R1+0x380], R6 ;  /* 0x0003800601007387 */ /* 0x000fe80000100800 */
[----:B------:R1:W-:Y:S01]  /*14420*/  STL [R1+0x42c], R3 ;  /* 0x00042c0301007387 */ /* 0x0003e20000100800 */
[----:B0-----:R-:W-:-:S05]  /*14430*/  IMAD R2, R20, UR7, RZ ;  /* 0x0000000714027c24 */ /* 0x001fca000f8e02ff */
        /* <DEDUP_REMOVED lines=551> */
[----:B----4-:R-:W-:Y:S02]  /*166b0*/  IMAD R2, R2, UR7, RZ ;  /* 0x0000000702027c24 */ /* 0x010fe4000f8e02ff */
[----:B------:R-:W-:Y:S02]  /*166c0*/  IMAD R6, R6, UR7, RZ ;  /* 0x0000000706067c24 */ /* 0x000fe4000f8e02ff */
[----:B------:R-:W-:-:S02]  /*166d0*/  IMAD R7, R7, UR7, RZ ;  /* 0x0000000707077c24 */ /* 0x000fc4000f8e02ff */
[----:B------:R-:W-:Y:S02]  /*166e0*/  IMAD R8, R8, UR7, RZ ;  /* 0x0000000708087c24 */ /* 0x000fe4000f8e02ff */
[----:B------:R-:W-:Y:S02]  /*166f0*/  IMAD R9, R9, UR7, RZ ;  /* 0x0000000709097c24 */ /* 0x000fe4000f8e02ff */
[----:B------:R-:W-:Y:S02]  /*16700*/  IMAD R10, R10, UR7, RZ ;  /* 0x000000070a0a7c24 */ /* 0x000fe4000f8e02ff */
[----:B------:R-:W-:Y:S02]  /*16710*/  IMAD R27, R27, UR7, RZ ;  /* 0x000000071b1b7c24 */ /* 0x000fe4000f8e02ff */
        /* <DEDUP_REMOVED lines=20> */
[----:B--2---:R-:W-:-:S05]  /*16860*/  IMAD R18, R18, UR7, RZ ;  /* 0x0000000712127c24 */ /* 0x004fca000f8e02ff */
[----:B------:R0:W-:Y:S04]  /*16870*/  STL [R1+0x3b0], R18 ;  /* 0x0003b01201007387 */ /* 0x0001e80000100800 */
[----:B0-----:R-:W2:Y:S04]  /*16880*/  LDL.LU R18, [R1+0x2058] ;  /* 0x0020580001127983 */ /* 0x001ea80000300800 */
[----:B------:R0:W-:Y:S04]  /*16890*/  STL [R1+0x38c], R3 ;  /* 0x00038c0301007387 */ /* 0x0001e80000100800 */
[----:B0-----:R-:W3:Y:S04]  /*168a0*/  LDL.LU R3, [R1+0x2054] ;  /* 0x0020540001037983 */ /* 0x001ee80000300800 */
[----:B------:R0:W-:Y:S04]  /*168b0*/  STL [R1+0x388], R2 ;  /* 0x0003880201007387 */ /* 0x0001e80000100800 */
[----:B0-----:R-:W4:Y:S04]  /*168c0*/  LDL.LU R2, [R1+0x2050] ;  /* 0x0020500001027983 */ /* 0x001f280000300800 */
        /* <DEDUP_REMOVED lines=49> */
[----:B0-----:R-:W3:Y:S04]  /*16be0*/  LDL.LU R15, [R1+0x1fec] ;  /* 0x001fec00010f7983 */ /* 0x001ee80000300800 */
[----:B------:R0:W-:Y:S04]  /*16bf0*/  STL [R1+0x240], R14 ;  /* 0x0002400e01007387 */ /* 0x0001e80000100800 */
[----:B0-----:R-:W4:Y:S01]  /*16c00*/  LDL.LU R14, [R1+0x1fe8] ;  /* 0x001fe800010e7983 */ /* 0x001f220000300800 */
[----:B--2---:R-:W-:-:S02]  /*16c10*/  IMAD R5, R5, UR7, RZ ;  /* 0x0000000705057c24 */ /* 0x004fc4000f8e02ff */
[----:B---3--:R-:W-:Y:S02]  /*16c20*/  IMAD R15, R15, UR7, RZ ;  /* 0x000000070f0f7c24 */ /* 0x008fe4000f8e02ff */
[----:B----4-:R-:W-:-:S05]  /*16c30*/  IMAD R14, R14, UR7, RZ ;  /* 0x000000070e0e7c24 */ /* 0x010fca000f8e02ff */
[----:B------:R0:W-:Y:S04]  /*16c40*/  STL [R1+0x23c], R14 ;  /* 0x00023c0e01007387 */ /* 0x0001e80000100800 */
[----:B0-----:R-:W2:Y:S04]  /*16c50*/  LDL.LU R14, [R1+0x1fe4] ;  /* 0x001fe400010e7983 */ /* 0x001ea80000300800 */
[----:B------:R0:W-:Y:S04]  /*16c60*/  STL [R1+0x238], R15 ;  /* 0x0002380f01007387 */ /* 0x0001e80000100800 */
[----:B0-----:R-:W2:Y:S04]  /*16c70*/  LDL.LU R15, [R1+0x1fe0] ;  /* 0x001fe000010f7983 */ /* 0x001ea80000300800 */
[----:B------:R0:W-:Y:S02]  /*16c80*/  STL [R1+0x234], R5 ;  /* 0x0002340501007387 */ /* 0x0001e40000100800 */
[----:B0-----:R-:W-:-:S02]  /*16c90*/  IMAD R5, R4, UR7, RZ ;  /* 0x0000000704057c24 */ /* 0x001fc4000f8e02ff */
[----:B------:R-:W-:Y:S02]  /*16ca0*/  IMAD R4, R29, UR7, RZ ;  /* 0x000000071d047c24 */ /* 0x000fe4000f8e02ff */
[----:B------:R-:W3:Y:S04]  /*16cb0*/  LDL R29, [R1+0x1c] ;  /* 0x00001c00011d7983 */ /* 0x000ee80000100800 */
[----:B------:R0:W-:Y:S04]  /*16cc0*/  STL [R1+0x230], R5 ;  /* 0x0002300501007387 */ /* 0x0001e80000100800 */
[----:B------:R1:W-:Y:S01]  /*16cd0*/  STL [R1+0x22c], R4 ;  /* 0x00022c0401007387 */ /* 0x0003e20000100800 */
[----:B0-----:R-:W-:-:S03]  /*16ce0*/  IMAD R5, R28, UR7, RZ ;  /* 0x000000071c057c24 */ /* 0x001fc6000f8e02ff */
[----:B------:R-:W4:Y:S01]  /*16cf0*/  LDL R28, [R1+0x18] ;  /* 0x00001800011c7983 */ /* 0x000f220000100800 */
[----:B-1----:R-:W-:-:S03]  /*16d00*/  IMAD R4, R19, UR7, RZ ;  /* 0x0000000713047c24 */ /* 0x002fc6000f8e02ff */
[----:B------:R0:W-:Y:S04]  /*16d10*/  STL [R1+0x228], R5 ;  /* 0x0002280501007387 */ /* 0x0001e80000100800 */
[----:B------:R-:W3:Y:S01]  /*16d20*/  LDL R19, [R1+0x14] ;  /* 0x0000140001137983 */ /* 0x000ee20000100800 */
[----:B------:R-:W-:Y:S02]  /*16d30*/  IMAD R16, R16, UR7, RZ ;  /* 0x0000000710107c24 */ /* 0x000fe4000f8e02ff */
[----:B0-----:R-:W-:Y:S01]  /*16d40*/  IMAD R5, R11, UR7, RZ ;  /* 0x000000070b057c24 */ /* 0x001fe2000f8e02ff */
[----:B------:R0:W-:Y:S01]  /*16d50*/  STL [R1+0x224], R4 ;  /* 0x0002240401007387 */ /* 0x0001e20000100800 */
[----:B------:R-:W-:-:S03]  /*16d60*/  IMAD R11, R13, UR7, RZ ;  /* 0x000000070d0b7c24 */ /* 0x000fc6000f8e02ff */
[----:B------:R-:W-:Y:S04]  /*16d70*/  STL [R1+0x220], R16 ;  /* 0x0002201001007387 */ /* 0x000fe80000100800 */
[----:B------:R1:W-:Y:S01]  /*16d80*/  STL [R1+0x21c], R5 ;  /* 0x00021c0501007387 */ /* 0x0003e20000100800 */
[----:B0-----:R-:W-:-:S05]  /*16d90*/  IMAD R4, R12, UR7, RZ ;  /* 0x000000070c047c24 */ /* 0x001fca000f8e02ff */
[----:B------:R0:W-:Y:S01]  /*16da0*/  STL [R1+0x218], R4 ;  /* 0x0002180401007387 */ /* 0x0001e20000100800 */
[----:B-1----:R-:W-:-:S03]  /*16db0*/  IMAD R5, R17, UR7, RZ ;  /* 0x0000000711057c24 */ /* 0x002fc6000f8e02ff */
[----:B------:R-:W-:Y:S04]  /*16dc0*/  STL [R1+0x214], R11 ;  /* 0x0002140b01007387 */ /* 0x000fe80000100800 */
[----:B------:R1:W-:Y:S01]  /*16dd0*/  STL [R1+0x210], R5 ;  /* 0x0002100501007387 */ /* 0x0003e20000100800 */
[----:B0-----:R-:W-:Y:S02]  /*16de0*/  IMAD R4, R0, UR7, RZ ;  /* 0x0000000700047c24 */ /* 0x001fe4000f8e02ff */
[----:B------:R-:W-:-:S03]  /*16df0*/  IMAD R0, R20, UR7, RZ ;  /* 0x0000000714007c24 */ /* 0x000fc6000f8e02ff */
[----:B------:R0:W-:Y:S01]  /*16e00*/  STL [R1+0x20c], R4 ;  /* 0x00020c0401007387 */ /* 0x0001e20000100800 */
[----:B-1----:R-:W-:-:S03]  /*16e10*/  IMAD R5, R21, UR7, RZ ;  /* 0x0000000715057c24 */ /* 0x002fc6000f8e02ff */
[----:B------:R1:W-:Y:S04]  /*16e20*/  STL [R1+0x208], R0 ;  /* 0x0002080001007387 */ /* 0x0003e80000100800 */
[----:B------:R1:W-:Y:S01]  /*16e30*/  STL [R1+0x204], R5 ;  /* 0x0002040501007387 */ /* 0x0003e20000100800 */
[----:B0-----:R-:W-:Y:S02]  /*16e40*/  IMAD R4, R22, UR7, RZ ;  /* 0x0000000716047c24 */ /* 0x001fe4000f8e02ff */
[----:B-1----:R-:W-:-:S03]  /*16e50*/  IMAD R0, R23, UR7, RZ ;  /* 0x0000000717007c24 */ /* 0x002fc6000f8e02ff */
[----:B------:R0:W-:Y:S01]  /*16e60*/  STL [R1+0x200], R4 ;  /* 0x0002000401007387 */ /* 0x0001e20000100800 */
[----:B------:R-:W-:-:S03]  /*16e70*/  IMAD R5, R24, UR7, RZ ;  /* 0x0000000718057c24 */ /* 0x000fc6000f8e02ff */
[----:B------:R1:W-:Y:S04]  /*16e80*/  STL [R1+0x1fc], R0 ;  /* 0x0001fc0001007387 */ /* 0x0003e80000100800 */
[----:B------:R1:W-:Y:S01]  /*16e90*/  STL [R1+0x1f8], R5 ;  /* 0x0001f80501007387 */ /* 0x0003e20000100800 */
[----:B0-----:R-:W-:Y:S02]  /*16ea0*/  IMAD R4, R25, UR7, RZ ;  /* 0x0000000719047c24 */ /* 0x001fe4000f8e02ff */
[----:B-1----:R-:W-:-:S03]  /*16eb0*/  IMAD R0, R26, UR7, RZ ;  /* 0x000000071a007c24 */ /* 0x002fc6000f8e02ff */
[----:B------:R0:W-:Y:S01]  /*16ec0*/  STL [R1+0x1f4], R4 ;  /* 0x0001f40401007387 */ /* 0x0001e20000100800 */
[----:B------:R-:W-:-:S03]  /*16ed0*/  IMAD R5, R27, UR7, RZ ;  /* 0x000000071b057c24 */ /* 0x000fc6000f8e02ff */
[----:B------:R1:W-:Y:S01]  /*16ee0*/  STL [R1+0x1f0], R0 ;  /* 0x0001f00001007387 */ /* 0x0003e20000100800 */
[----:B------:R-:W-:-:S03]  /*16ef0*/  IMAD R6, R6, UR7, RZ ;  /* 0x0000000706067c24 */ /* 0x000fc6000f8e02ff */
[----:B------:R1:W-:Y:S01]  /*16f00*/  STL [R1+0x1ec], R5 ;  /* 0x0001ec0501007387 */ /* 0x0003e20000100800 */
[----:B0-----:R-:W-:Y:S02]  /*16f10*/  IMAD R4, R10, UR7, RZ ;  /* 0x000000070a047c24 */ /* 0x001fe4000f8e02ff */
[----:B-1----:R-:W-:-:S03]  /*16f20*/  IMAD R0, R9, UR7, RZ ;  /* 0x0000000709007c24 */ /* 0x002fc6000f8e02ff */
[----:B------:R0:W-:Y:S01]  /*16f30*/  STL [R1+0x1e8], R4 ;  /* 0x0001e80401007387 */ /* 0x0001e20000100800 */
[----:B------:R-:W-:-:S03]  /*16f40*/  IMAD R5, R8, UR7, RZ ;  /* 0x0000000708057c24 */ /* 0x000fc6000f8e02ff */
[----:B------:R-:W-:Y:S04]  /*16f50*/  STL [R1+0x1e4], R0 ;  /* 0x0001e40001007387 */ /* 0x000fe80000100800 */
[----:B------:R-:W-:Y:S01]  /*16f60*/  STL [R1+0x1e0], R5 ;  /* 0x0001e00501007387 */ /* 0x000fe20000100800 */
[----:B0-----:R-:W-:-:S03]  /*16f70*/  IMAD R4, R7, UR7, RZ ;  /* 0x0000000707047c24 */ /* 0x001fc6000f8e02ff */
[----:B------:R2:W-:Y:S04]  /*16f80*/  STL [R1+0x1d8], R6 ;  /* 0x0001d80601007387 */ /* 0x0005e80000100800 */
[----:B------:R-:W-:Y:S04]  /*16f90*/  STL [R1+0x1dc], R4 ;  /* 0x0001dc0401007387 */ /* 0x000fe80000100800 */
[----:B------:R-:W-:Y:S01]  /*16fa0*/  STL [R1+0x1f90], R4 ;  /* 0x001f900401007387 */ /* 0x000fe20000100800 */
[----:B--2---:R-:W-:-:S05]  /*16fb0*/  IMAD.WIDE R6, R3, 0x2, R14 ;  /* 0x0000000203067825 */ /* 0x004fca00078e020e */
[----:B------:R0:W-:Y:S04]  /*16fc0*/  STL.64 [R1+0x1d0], R6 ;  /* 0x0001d00601007387 */ /* 0x0001e80000100a00 */
[----:B------:R3:W-:Y:S01]  /*16fd0*/  STL [R1+0x1f94], R5 ;  /* 0x001f940501007387 */ /* 0x0007e20000100800 */
[----:B0-----:R-:W-:-:S05]  /*16fe0*/  IMAD.WIDE R6, R18, 0x2, R14 ;  /* 0x0000000212067825 */ /* 0x001fca00078e020e */
[----:B------:R-:W-:Y:S01]  /*16ff0*/  STL.64 [R1+0x1c8], R6 ;  /* 0x0001c80601007387 */ /* 0x000fe20000100a00 */
[----:B----4-:R-:W-:-:S04]  /*17000*/  IMAD.WIDE R8, R28, 0x2, R14 ;  /* 0x000000021c087825 */ /* 0x010fc800078e020e */
[----:B---3--:R-:W-:-:S05]  /*17010*/  IMAD.WIDE R4, R19, 0x2, R14 ;  /* 0x0000000213047825 */ /* 0x008fca00078e020e */
[----:B------:R0:W-:Y:S04]  /*17020*/  STL.64 [R1+0x1c0], R4 ;  /* 0x0001c00401007387 */ /* 0x0001e80000100a00 */
[----:B0-----:R-:W2:Y:S04]  /*17030*/  LDL R5, [R1+0x3c4] ;  /* 0x0003c40001057983 */ /* 0x001ea80000100800 */
[----:B------:R-:W-:Y:S04]  /*17040*/  STL.64 [R1+0x1b8], R8 ;  /* 0x0001b80801007387 */ /* 0x000fe80000100a00 */
[----:B------:R-:W3:Y:S01]  /*17050*/  LDL R4, [R1+0x3c0] ;  /* 0x0003c00001047983 */ /* 0x000ee20000100800 */
[----:B------:R-:W-:-:S05]  /*17060*/  IMAD.WIDE R6, R29, 0x2, R14 ;  /* 0x000000021d067825 */ /* 0x000fca00078e020e */
[----:B------:R-:W-:Y:S04]  /*17070*/  STL.64 [R1+0x1b0], R6 ;  /* 0x0001b00601007387 */ /* 0x000fe80000100a00 */
[----:B---3--:R0:W-:Y:S04]  /*17080*/  STL [R1+0x1fc0], R4 ;  /* 0x001fc00401007387 */ /* 0x0081e80000100800 */
[----:B0-----:R-:W3:Y:S04]  /*17090*/  LDL R4, [R1+0x3d0] ;  /* 0x0003d00001047983 */ /* 0x001ee80000100800 */
[----:B--2---:R0:W-:Y:S04]  /*170a0*/  STL [R1+0x1fc4], R5 ;  /* 0x001fc40501007387 */ /* 0x0041e80000100800 */
[----:B0-----:R-:W2:Y:S04]  /*170b0*/  LDL R5, [R1+0x2f0] ;  /* 0x0002f00001057983 */ /* 0x001ea80000100800 */
[----:B---3--:R0:W-:Y:S04]  /*170c0*/  STL [R1+0x1fc8], R4 ;  /* 0x001fc80401007387 */ /* 0x0081e80000100800 */
[----:B0-----:R-:W3:Y:S04]  /*170d0*/  LDL R4, [R1+0x30] ;  /* 0x0000300001047983 */ /* 0x001ee80000100800 */
[----:B--2---:R0:W-:Y:S04]  /*170e0*/  STL [R1+0x1fcc], R5 ;  /* 0x001fcc0501007387 */ /* 0x0041e80000100800 */
[----:B0-----:R-:W2:Y:S04]  /*170f0*/  LDL R5, [R1+0x2c] ;  /* 0x00002c0001057983 */ /* 0x001ea80000100800 */
[----:B---3--:R0:W-:Y:S04]  /*17100*/  STL [R1+0x1fd0], R4 ;  /* 0x001fd00401007387 */ /* 0x0081e80000100800 */
[----:B0-----:R-:W3:Y:S04]  /*17110*/  LDL R4, [R1+0x28] ;  /* 0x0000280001047983 */ /* 0x001ee80000100800 */
[----:B--2---:R0:W-:Y:S04]  /*17120*/  STL [R1+0x1fd4], R5 ;  /* 0x001fd40501007387 */ /* 0x0041e80000100800 */
[----:B0-----:R-:W2:Y:S01]  /*17130*/  LDL R5, [R1+0x24] ;  /* 0x0000240001057983 */ /* 0x001ea20000100800 */
[----:B------:R-:W-:-:S03]  /*17140*/  IMAD R0, R2, UR7, RZ ;  /* 0x0000000702007c24 */ /* 0x000fc6000f8e02ff */
[----:B---3--:R0:W-:Y:S04]  /*17150*/  STL [R1+0x1fd8], R4 ;  /* 0x001fd80401007387 */ /* 0x0081e80000100800 */
[----:B0-----:R-:W3:Y:S04]  /*17160*/  LDL R4, [R1+0x20] ;  /* 0x0000200001047983 */ /* 0x001ee80000100800 */
[----:B--2---:R3:W-:Y:S04]  /*17170*/  STL [R1+0x1fdc], R5 ;  /* 0x001fdc0501007387 */ /* 0x0047e80000100800 */
[----:B------:R-:W2:Y:S04]  /*17180*/  LDL.LU R2, [R1+0x3d4] ;  /* 0x0003d40001027983 */ /* 0x000ea80000300800 */
[----:B------:R-:W4:Y:S04]  /*17190*/  LDL.LU R6, [R1+0x3e8] ;  /* 0x0003e80001067983 */ /* 0x000f280000300800 */
        /* <DEDUP_REMOVED lines=20> */
[----:B---3--:R-:W-:-:S05]  /*172e0*/  IMAD.WIDE R4, R4, 0x2, R14 ;  /* 0x0000000204047825 */ /* 0x008fca00078e020e */
[----:B------:R0:W-:Y:S04]  /*172f0*/  STL.64 [R1+0x1a8], R4 ;  /* 0x0001a80401007387 */ /* 0x0001e80000100a00 */
[----:B0-----:R-:W3:Y:S02]  /*17300*/  LDL.LU R5, [R1+0x1fdc] ;  /* 0x001fdc0001057983 */ /* 0x001ee40000300800 */
        /* <DEDUP_REMOVED lines=23> */
[----:B--2---:R1:W-:Y:S01]  /*17480*/  STL.64 [R1+0x1f98], R2 ;  /* 0x001f980201007387 */ /* 0x0043e20000100a00 */
[----:B0-----:R-:W-:-:S05]  /*17490*/  IMAD.WIDE R4, R2, 0x2, R14 ;  /* 0x0000000202047825 */ /* 0x001fca00078e020e */
[----:B------:R0:W-:Y:S01]  /*174a0*/  STL.64 [R1+0x160], R4 ;  /* 0x0001600401007387 */ /* 0x0001e20000100a00 */
[----:B-1----:R-:W-:-:S03]  /*174b0*/  IMAD.WIDE R2, R7, 0x2, R14 ;  /* 0x0000000207027825 */ /* 0x002fc600078e020e */
[----:B----4-:R1:W-:Y:S01]  /*174c0*/  STL.64 [R1+0x1f50], R6 ;  /* 0x001f500601007387 */ /* 0x0103e20000100a00 */
[----:B0-----:R-:W-:-:S05]  /*174d0*/  IMAD.WIDE R4, R6, 0x2, R14 ;  /* 0x0000000206047825 */ /* 0x001fca00078e020e */
[----:B------:R0:W-:Y:S01]  /*174e0*/  STL.64 [R1+0x158], R4 ;  /* 0x0001580401007387 */ /* 0x0001e20000100a00 */
[----:B-1----:R-:W-:-:S03]  /*174f0*/  IMAD.WIDE R6, R10, 0x2, R14 ;  /* 0x000000020a067825 */ /* 0x002fc600078e020e */
[----:B------:R1:W-:Y:S04]  /*17500*/  STL.64 [R1+0x150], R2 ;  /* 0x0001500201007387 */ /* 0x0003e80000100a00 */
[----:B------:R-:W-:Y:S01]  /*17510*/  STL.64 [R1+0x1f58], R8 ;  /* 0x001f580801007387 */ /* 0x000fe20000100a00 */
[----:B0-----:R-:W-:-:S04]  /*17520*/  IMAD.WIDE R4, R8, 0x2, R14 ;  /* 0x0000000208047825 */ /* 0x001fc800078e020e */
[--C-:B-1----:R-:W-:Y:S01]  /*17530*/  IMAD.WIDE R2, R9, 0x2, R14.reuse ;  /* 0x0000000209027825 */ /* 0x102fe200078e020e */
[----:B------:R0:W-:Y:S04]  /*17540*/  STL.64 [R1+0x148], R4 ;  /* 0x0001480401007387 */ /* 0x0001e80000100a00 */
[----:B------:R1:W-:Y:S04]  /*17550*/  STL.64 [R1+0x140], R2 ;  /* 0x0001400201007387 */ /* 0x0003e80000100a00 */
[----:B------:R-:W-:Y:S01]  /*17560*/  STL.64 [R1+0x138], R6 ;  /* 0x0001380601007387 */ /* 0x000fe20000100a00 */
[----:B0-----:R-:W-:-:S03]  /*17570*/  IMAD.WIDE R4, R27, 0x2, R14 ;  /* 0x000000021b047825 */ /* 0x001fc600078e020e */
[----:B------:R-:W-:Y:S01]  /*17580*/  STL.64 [R1+0x1f60], R26 ;  /* 0x001f601a01007387 */ /* 0x000fe20000100a00 */
[----:B-1----:R-:W-:-:S03]  /*17590*/  IMAD.WIDE R2, R26, 0x2, R14 ;  /* 0x000000021a027825 */ /* 0x002fc600078e020e */
[----:B------:R0:W-:Y:S04]  /*175a0*/  STL.64 [R1+0x130], R4 ;  /* 0x0001300401007387 */ /* 0x0001e80000100a00 */
[----:B------:R1:W-:Y:S04]  /*175b0*/  STL.64 [R1+0x128], R2 ;  /* 0x0001280201007387 */ /* 0x0003e80000100a00 */
[----:B------:R-:W-:Y:S01]  /*175c0*/  STL.64 [R1+0x1f68], R28 ;  /* 0x001f681c01007387 */ /* 0x000fe20000100a00 */
[----:B0-----:R-:W-:-:S04]  /*175d0*/  IMAD.WIDE R4, R28, 0x2, R14 ;  /* 0x000000021c047825 */ /* 0x001fc800078e020e */
[--C-:B-1----:R-:W-:Y:S01]  /*175e0*/  IMAD.WIDE R2, R29, 0x2, R14.reuse ;  /* 0x000000021d027825 */ /* 0x102fe200078e020e */
[----:B------:R0:W-:Y:S04]  /*175f0*/  STL.64 [R1+0x120], R4 ;  /* 0x0001200401007387 */ /* 0x0001e80000100a00 */
[----:B------:R1:W-:Y:S01]  /*17600*/  STL.64 [R1+0x118], R2 ;  /* 0x0001180201007387 */ /* 0x0003e20000100a00 */
[----:B------:R-:W-:-:S04]  /*17610*/  IMAD.WIDE R6, R21, 0x2, R14 ;  /* 0x0000000215067825 */ /* 0x000fc800078e020e */
[----:B0-----:R-:W-:-:S04]  /*17620*/  IMAD.WIDE R4, R25, 0x2, R14 ;  /* 0x0000000219047825 */ /* 0x001fc800078e020e */
[--C-:B-1----:R-:W-:Y:S01]  /*17630*/  IMAD.WIDE R2, R23, 0x2, R14.reuse ;  /* 0x0000000217027825 */ /* 0x102fe200078e020e */
[----:B------:R0:W-:Y:S04]  /*17640*/  STL.64 [R1+0x110], R4 ;  /* 0x0001100401007387 */ /* 0x0001e80000100a00 */
[----:B------:R1:W-:Y:S04]  /*17650*/  STL.64 [R1+0x108], R2 ;  /* 0x0001080201007387 */ /* 0x0003e80000100a00 */
[----:B------:R2:W-:Y:S01]  /*17660*/  STL.64 [R1+0x100], R6 ;  /* 0x0001000601007387 */ /* 0x0005e20000100a00 */
[----:B0-----:R-:W-:-:S03]  /*17670*/  IMAD.WIDE R4, R13, 0x2, R14 ;  /* 0x000000020d047825 */ /* 0x001fc600078e020e */
[----:B------:R-:W3:Y:S01]  /*17680*/  LDL R28, [R1+0x490] ;  /* 0x00049000011c7983 */ /* 0x000ee20000100800 */
[----:B-1----:R-:W-:-:S03]  /*17690*/  IMAD.WIDE R2, R11, 0x2, R14 ;  /* 0x000000020b027825 */ /* 0x002fc600078e020e */
[----:B------:R0:W-:Y:S04]  /*176a0*/  STL.64 [R1+0xf8], R4 ;  /* 0x0000f80401007387 */ /* 0x0001e80000100a00 */
[----:B------:R-:W4:Y:S04]  /*176b0*/  LDL R29, [R1+0x344] ;  /* 0x00034400011d7983 */ /* 0x000f280000100800 */
[----:B------:R1:W-:Y:S01]  /*176c0*/  STL.64 [R1+0xf0], R2 ;  /* 0x0000f00201007387 */ /* 0x0003e20000100a00 */
[----:B--2---:R-:W-:-:S03]  /*176d0*/  IMAD.WIDE R6, R17, 0x2, R14 ;  /* 0x0000000211067825 */ /* 0x004fc600078e020e */
[----:B------:R-:W2:Y:S04]  /*176e0*/  LDL R8, [R1+0x340] ;  /* 0x0003400001087983 */ /* 0x000ea80000100800 */
[----:B------:R-:W2:Y:S04]  /*176f0*/  LDL R9, [R1+0x494] ;  /* 0x0004940001097983 */ /* 0x000ea80000100800 */
[----:B0-----:R-:W2:Y:S01]  /*17700*/  LDL R5, [R1+0x4a0] ;  /* 0x0004a00001057983 */ /* 0x001ea20000100800 */
[----:B-1----:R-:W-:-:S03]  /*17710*/  IMAD.WIDE R2, R12, 0x2, R14 ;  /* 0x000000020c027825 */ /* 0x002fc600078e020e */
[----:B------:R-:W2:Y:S04]  /*17720*/  LDL R4, [R1+0x4a4] ;  /* 0x0004a40001047983 */ /* 0x000ea80000100800 */
[----:B------:R0:W-:Y:S04]  /*17730*/  STL.64 [R1+0x1f70], R10 ;  /* 0x001f700a01007387 */ /* 0x0001e80000100a00 */
[----:B0-----:R-:W2:Y:S04]  /*17740*/  LDL R10, [R1+0x478] ;  /* 0x00047800010a7983 */ /* 0x001ea80000100800 */
[----:B------:R-:W2:Y:S04]  /*17750*/  LDL R11, [R1+0x47c] ;  /* 0x00047c00010b7983 */ /* 0x000ea80000100800 */
[----:B------:R0:W-:Y:S04]  /*17760*/  STL.64 [R1+0x1f78], R12 ;  /* 0x001f780c01007387 */ /* 0x0001e80000100a00 */
[----:B0-----:R-:W2:Y:S04]  /*17770*/  LDL R12, [R1+0x358] ;  /* 0x00035800010c7983 */ /* 0x001ea80000100800 */
[----:B------:R-:W-:Y:S04]  /*17780*/  STL.64 [R1+0xe8], R2 ;  /* 0x0000e80201007387 */ /* 0x000fe80000100a00 */
[----:B------:R-:W3:Y:S04]  /*17790*/  LDL R13, [R1+0x464] ;  /* 0x00046400010d7983 */ /* 0x000ee80000100800 */
[----:B------:R0:W-:Y:S04]  /*177a0*/  STL.64 [R1+0x1f80], R16 ;  /* 0x001f801001007387 */ /* 0x0001e80000100a00 */
[----:B------:R1:W-:Y:S04]  /*177b0*/  STL.64 [R1+0xe0], R6 ;  /* 0x0000e00601007387 */ /* 0x0003e80000100a00 */
[----:B0-----:R-:W4:Y:S01]  /*177c0*/  LDL R17, [R1+0x35c] ;  /* 0x00035c0001117983 */ /* 0x001f220000100800 */
[----:B------:R-:W-:-:S05]  /*177d0*/  IMAD.WIDE R2, R16, 0x2, R14 ;  /* 0x0000000210027825 */ /* 0x000fca00078e020e */
[----:B------:R0:W-:Y:S01]  /*177e0*/  STL.64 [R1+0xd8], R2 ;  /* 0x0000d80201007387 */ /* 0x0001e20000100a00 */
[----:B-1----:R-:W-:-:S03]  /*177f0*/  IMAD.WIDE R6, R20, 0x2, R14 ;  /* 0x0000000214067825 */ /* 0x002fc600078e020e */
[----:B------:R-:W-:Y:S01]  /*17800*/  STL.64 [R1+0x1fa0], R18 ;  /* 0x001fa01201007387 */ /* 0x000fe20000100a00 */
[----:B0-----:R-:W-:-:S05]  /*17810*/  IMAD.WIDE R2, R19, 0x2, R14 ;  /* 0x0000000213027825 */ /* 0x001fca00078e020e */
[----:B------:R0:W-:Y:S04]  /*17820*/  STL.64 [R1+0xd0], R2 ;  /* 0x0000d00201007387 */ /* 0x0001e80000100a00 */
[----:B------:R-:W-:Y:S04]  /*17830*/  STL.64 [R1+0x1fa8], R20 ;  /* 0x001fa81401007387 */ /* 0x000fe80000100a00 */
[----:B------:R1:W-:Y:S01]  /*17840*/  STL.64 [R1+0xc8], R6 ;  /* 0x0000c80601007387 */ /* 0x0003e20000100a00 */
[----:B0-----:R-:W-:-:S03]  /*17850*/  IMAD.WIDE R2, R22, 0x2, R14 ;  /* 0x0000000216027825 */ /* 0x001fc600078e020e */
[----:B-1----:R-:W4:Y:S04]  /*17860*/  LDL R6, [R1+0x4b8] ;  /* 0x0004b80001067983 */ /* 0x002f280000100800 */
[----:B------:R-:W4:Y:S04]  /*17870*/  LDL R7, [R1+0x4bc] ;  /* 0x0004bc0001077983 */ /* 0x000f280000100800 */
[----:B------:R0:W-:Y:S04]  /*17880*/  STL.64 [R1+0xc0], R2 ;  /* 0x0000c00201007387 */ /* 0x0001e80000100a00 */
[----:B------:R-:W-:Y:S04]  /*17890*/  STL.64 [R1+0x1fb0], R22 ;  /* 0x001fb01601007387 */ /* 0x000fe80000100a00 */
[----:B------:R-:W4:Y:S01]  /*178a0*/  LDL R26, [R1+0x4c8] ;  /* 0x0004c800011a7983 */ /* 0x000f220000100800 */
[----:B0-----:R-:W-:-:S03]  /*178b0*/  IMAD.WIDE R2, R24, 0x2, R14 ;  /* 0x0000000218027825 */ /* 0x001fc600078e020e */
[----:B------:R-:W4:Y:S04]  /*178c0*/  LDL R27, [R1+0x4cc] ;  /* 0x0004cc00011b7983 */ /* 0x000f280000100800 */
[----:B------:R0:W-:Y:S04]  /*178d0*/  STL.64 [R1+0xb8], R2 ;  /* 0x0000b80201007387 */ /* 0x0001e80000100a00 */
[----:B0-----:R-:W4:Y:S04]  /*178e0*/  LDL R2, [R1+0x4e0] ;  /* 0x0004e00001027983 */ /* 0x001f280000100800 */
[----:B------:R-:W4:Y:S04]  /*178f0*/  LDL R3, [R1+0x4e4] ;  /* 0x0004e40001037983 */ /* 0x000f280000100800 */
[----:B------:R-:W-:Y:S01]  /*17900*/  STL.64 [R1+0x1fb8], R24 ;  /* 0x001fb81801007387 */ /* 0x000fe20000100a00 */
[----:B--2---:R-:W-:-:S04]  /*17910*/  IMAD.WIDE R20, R12, 0x2, R14 ;  /* 0x000000020c147825 */ /* 0x004fc800078e020e */
[----:B---3--:R-:W-:-:S04]  /*17920*/  IMAD.WIDE R18, R13, 0x2, R14 ;  /* 0x000000020d127825 */ /* 0x008fc800078e020e */
[----:B------:R-:W-:-:S04]  /*17930*/  IMAD.WIDE R12, R11, 0x2, R14 ;  /* 0x000000020b0c7825 */ /* 0x000fc800078e020e */
[----:B----4-:R-:W-:-:S05]  /*17940*/  IMAD.WIDE R16, R17, 0x2, R14 ;  /* 0x0000000211107825 */ /* 0x010fca00078e020e */
[----:B------:R0:W-:Y:S04]  /*17950*/  STL.64 [R1+0x270], R16 ;  /* 0x0002701001007387 */ /* 0x0001e80000100a00 */
[----:B------:R-:W-:Y:S04]  /*17960*/  STL.64 [R1+0x280], R20 ;  /* 0x0002801401007387 */ /* 0x000fe80000100a00 */
[----:B------:R-:W-:Y:S01]  /*17970*/  STL.64 [R1+0x298], R18 ;  /* 0x0002981201007387 */ /* 0x000fe20000100a00 */
[----:B0-----:R-:W-:-:S04]  /*17980*/  IMAD.WIDE R16, R10, 0x2, R14 ;  /* 0x000000020a107825 */ /* 0x001fc800078e020e */
[--C-:B------:R-:W-:Y:S01]  /*17990*/  IMAD.WIDE R10, R28, 0x2, R14.reuse ;  /* 0x000000021c0a7825 */ /* 0x100fe200078e020e */
[----:B------:R0:W-:Y:S04]  /*179a0*/  STL.64 [R1+0x2a8], R16 ;  /* 0x0002a81001007387 */ /* 0x0001e80000100a00 */
[----:B------:R1:W-:Y:S04]  /*179b0*/  STL.64 [R1+0x2c0], R12 ;  /* 0x0002c00c01007387 */ /* 0x0003e80000100a00 */
[----:B------:R2:W-:Y:S01]  /*179c0*/  STL.64 [R1+0x2d8], R10 ;  /* 0x0002d80a01007387 */ /* 0x0005e20000100a00 */
[----:B0-----:R-:W-:-:S04]  /*179d0*/  IMAD.WIDE R16, R29, 0x2, R14 ;  /* 0x000000021d107825 */ /* 0x001fc800078e020e */
[--C-:B-1----:R-:W-:Y:S01]  /*179e0*/  IMAD.WIDE R12, R8, 0x2, R14.reuse ;  /* 0x00000002080c7825 */ /* 0x102fe200078e020e */
[----:B------:R0:W-:Y:S03]  /*179f0*/  STL.64 [R1+0x2e8], R16 ;  /* 0x0002e81001007387 */ /* 0x0001e60000100a00 */
[--C-:B--2---:R-:W-:Y:S01]  /*17a00*/  IMAD.WIDE R10, R9, 0x2, R14.reuse ;  /* 0x00000002090a7825 */ /* 0x104fe200078e020e */
[----:B------:R-:W-:Y:S03]  /*17a10*/  STL.64 [R1+0x300], R12 ;  /* 0x0003000c01007387 */ /* 0x000fe60000100a00 */
[--C-:B------:R-:W-:Y:S01]  /*17a20*/  IMAD.WIDE R8, R5, 0x2, R14.reuse ;  /* 0x0000000205087825 */ /* 0x100fe200078e020e */
[----:B------:R-:W-:Y:S04]  /*17a30*/  STL.64 [R1+0x310], R10 ;  /* 0x0003100a01007387 */ /* 0x000fe80000100a00 */
[----:B------:R-:W2:Y:S01]  /*17a40*/  LDL R25, [R1+0x4f0] ;  /* 0x0004f00001197983 */ /* 0x000ea20000100800 */
[----:B------:R-:W-:-:S03]  /*17a50*/  IMAD.WIDE R4, R4, 0x2, R14 ;  /* 0x0000000204047825 */ /* 0x000fc600078e020e */
[----:B------:R1:W-:Y:S04]  /*17a60*/  STL.64 [R1+0x328], R8 ;  /* 0x0003280801007387 */ /* 0x0003e80000100a00 */
[----:B------:R-:W3:Y:S04]  /*17a70*/  LDL R22, [R1+0x4f4] ;  /* 0x0004f40001167983 */ /* 0x000ee80000100800 */
[----:B------:R4:W-:Y:S04]  /*17a80*/  STL.64 [R1+0x338], R4 ;  /* 0x0003380401007387 */ /* 0x0009e80000100a00 */
[----:B------:R-:W3:Y:S04]  /*17a90*/  LDL R23, [R1+0x508] ;  /* 0x0005080001177983 */ /* 0x000ee80000100800 */
[----:B------:R-:W3:Y:S04]  /*17aa0*/  LDL R20, [R1+0x50c] ;  /* 0x00050c0001147983 */ /* 0x000ee80000100800 */
[----:B------:R-:W3:Y:S04]  /*17ab0*/  LDL R21, [R1+0x518] ;  /* 0x0005180001157983 */ /* 0x000ee80000100800 */
[----:B------:R-:W3:Y:S04]  /*17ac0*/  LDL R18, [R1+0x51c] ;  /* 0x00051c0001127983 */ /* 0x000ee80000100800 */
[----:B------:R-:W3:Y:S04]  /*17ad0*/  LDL R19, [R1+0x530] ;  /* 0x0005300001137983 */ /* 0x000ee80000100800 */
[----:B0-----:R-:W3:Y:S04]  /*17ae0*/  LDL R16, [R1+0x534] ;  /* 0x0005340001107983 */ /* 0x001ee80000100800 */
[----:B-1----:R-:W3:Y:S04]  /*17af0*/  LDL R8, [R1+0x548] ;  /* 0x0005480001087983 */ /* 0x002ee80000100800 */
[----:B------:R-:W3:Y:S04]  /*17b00*/  LDL R9, [R1+0x54c] ;  /* 0x00054c0001097983 */ /* 0x000ee80000100800 */
[----:B----4-:R-:W4:Y:S04]  /*17b10*/  LDL R5, [R1+0x558] ;  /* 0x0005580001057983 */ /* 0x010f280000100800 */
[----:B------:R-:W4:Y:S01]  /*17b20*/  LDL R4, [R1+0x55c] ;  /* 0x00055c0001047983 */ /* 0x000f220000100800 */
[----:B------:R-:W-:-:S03]  /*17b30*/  IMAD.WIDE R12, R6, 0x2, R14 ;  /* 0x00000002060c7825 */ /* 0x000fc600078e020e */
[----:B------:R-:W4:Y:S01]  /*17b40*/  LDL R6, [R1+0x570] ;  /* 0x0005700001067983 */ /* 0x000f220000100800 */
[----:B------:R-:W-:-:S03]  /*17b50*/  IMAD.WIDE R10, R7, 0x2, R14 ;  /* 0x00000002070a7825 */ /* 0x000fc600078e020e */
[----:B------:R0:W-:Y:S01]  /*17b60*/  STL.64 [R1+0x350], R12 ;  /* 0x0003500c01007387 */ /* 0x0001e20000100a00 */
[----:B------:R-:W-:-:S03]  /*17b70*/  IMAD.WIDE R28, R26, 0x2, R14 ;  /* 0x000000021a1c7825 */ /* 0x000fc600078e020e */
[----:B------:R-:W4:Y:S04]  /*17b80*/  LDL R7, [R1+0x574] ;  /* 0x0005740001077983 */ /* 0x000f280000100800 */
[----:B------:R1:W-:Y:S01]  /*17b90*/  STL.64 [R1+0x368], R10 ;  /* 0x0003680a01007387 */ /* 0x0003e20000100a00 */
[----:B0-----:R-:W-:-:S03]  /*17ba0*/  IMAD.WIDE R12, R27, 0x2, R14 ;  /* 0x000000021b0c7825 */ /* 0x001fc600078e020e */
[----:B------:R-:W-:Y:S04]  /*17bb0*/  STL.64 [R1+0x378], R28 ;  /* 0x0003781c01007387 */ /* 0x000fe80000100a00 */
[----:B------:R0:W-:Y:S01]  /*17bc0*/  STL.64 [R1+0x390], R12 ;  /* 0x0003900c01007387 */ /* 0x0001e20000100a00 */
[----:B-1----:R-:W-:-:S03]  /*17bd0*/  IMAD.WIDE R10, R2, 0x2, R14 ;  /* 0x00000002020a7825 */ /* 0x002fc600078e020e */
[----:B------:R-:W4:Y:S01]  /*17be0*/  LDL R17, [R1+0x580] ;  /* 0x0005800001117983 */ /* 0x000f220000100800 */
[----:B------:R-:W-:-:S03]  /*17bf0*/  IMAD.WIDE R2, R3, 0x2, R14 ;  /* 0x0000000203027825 */ /* 0x000fc600078e020e */
[----:B------:R1:W-:Y:S04]  /*17c00*/  STL.64 [R1+0x3a0], R10 ;  /* 0x0003a00a01007387 */ /* 0x0003e80000100a00 */
[----:B0-----:R-:W4:Y:S04]  /*17c10*/  LDL R12, [R1+0x584] ;  /* 0x00058400010c7983 */ /* 0x001f280000100800 */
[----:B------:R0:W-:Y:S04]  /*17c20*/  STL.64 [R1+0x3b8], R2 ;  /* 0x0003b80201007387 */ /* 0x0001e80000100a00 */
[----:B------:R-:W4:Y:S04]  /*17c30*/  LDL R13, [R1+0x58c] ;  /* 0x00058c00010d7983 */ /* 0x000f280000100800 */
[----:B-1----:R-:W4:Y:S04]  /*17c40*/  LDL R10, [R1+0x598] ;  /* 0x00059800010a7983 */ /* 0x002f280000100800 */
[----:B------:R-:W4:Y:S04]  /*17c50*/  LDL R11, [R1+0x59c] ;  /* 0x00059c00010b7983 */ /* 0x000f280000100800 */
[----:B------:R-:W4:Y:S04]  /*17c60*/  LDL R28, [R1+0x5a8] ;  /* 0x0005a800011c7983 */ /* 0x000f280000100800 */
[----:B------:R-:W4:Y:S04]  /*17c70*/  LDL R29, [R1+0x5ac] ;  /* 0x0005ac00011d7983 */ /* 0x000f280000100800 */
[----:B------:R-:W4:Y:S04]  /*17c80*/  LDL R26, [R1+0x5b8] ;  /* 0x0005b800011a7983 */ /* 0x000f280000100800 */
[----:B------:R-:W4:Y:S04]  /*17c90*/  LDL R27, [R1+0x5bc] ;  /* 0x0005bc00011b7983 */ /* 0x000f280000100800 */
[----:B0-----:R-:W4:Y:S04]  /*17ca0*/  LDL R2, [R1+0x5c8] ;  /* 0x0005c80001027983 */ /* 0x001f280000100800 */
[----:B------:R-:W4:Y:S01]  /*17cb0*/  LDL R3, [R1+0x5cc] ;  /* 0x0005cc0001037983 */ /* 0x000f220000100800 */
[----:B--2---:R-:W-:-:S05]  /*17cc0*/  IMAD.WIDE R24, R25, 0x2, R14 ;  /* 0x0000000219187825 */ /* 0x004fca00078e020e */
[----:B------:R3:W-:Y:S02]  /*17cd0*/  STL.64 [R1+0x3c8], R24 ;  /* 0x0003c81801007387 */ /* 0x0007e40000100a00 */
[----:B---3--:R-:W-:-:S05]  /*17ce0*/  IMAD.WIDE R24, R22, 0x2, R14 ;  /* 0x0000000216187825 */ /* 0x008fca00078e020e */
[----:B------:R0:W-:Y:S02]  /*17cf0*/  STL.64 [R1+0x3e0], R24 ;  /* 0x0003e01801007387 */ /* 0x0001e40000100a00 */
[----:B0-----:R-:W-:-:S04]  /*17d00*/  IMAD.WIDE R24, R23, 0x2, R14 ;  /* 0x0000000217187825 */ /* 0x001fc800078e020e */
[--C-:B------:R-:W-:Y:S01]  /*17d10*/  IMAD.WIDE R22, R20, 0x2, R14.reuse ;  /* 0x0000000214167825 */ /* 0x100fe200078e020e */
[----:B------:R0:W-:Y:S04]  /*17d20*/  STL.64 [R1+0x3f8], R24 ;  /* 0x0003f81801007387 */ /* 0x0001e80000100a00 */
[----:B------:R1:W-:Y:S01]  /*17d30*/  STL.64 [R1+0x408], R22 ;  /* 0x0004081601007387 */ /* 0x0003e20000100a00 */
[----:B0-----:R-:W-:-:S04]  /*17d40*/  IMAD.WIDE R24, R21, 0x2, R14 ;  /* 0x0000000215187825 */ /* 0x001fc800078e020e */
[--C-:B-1----:R-:W-:Y:S01]  /*17d50*/  IMAD.WIDE R22, R18, 0x2, R14.reuse ;  /* 0x0000000212167825 */ /* 0x102fe200078e020e */
[----:B------:R-:W-:Y:S03]  /*17d60*/  STL.64 [R1+0x420], R24 ;  /* 0x0004201801007387 */ /* 0x000fe60000100a00 */
[--C-:B------:R-:W-:Y:S01]  /*17d70*/  IMAD.WIDE R20, R19, 0x2, R14.reuse ;  /* 0x0000000213147825 */ /* 0x100fe200078e020e */
[----:B------:R0:W-:Y:S03]  /*17d80*/  STL.64 [R1+0x430], R22 ;  /* 0x0004301601007387 */ /* 0x0001e60000100a00 */
[--C-:B------:R-:W-:Y:S01]  /*17d90*/  IMAD.WIDE R18, R16, 0x2, R14.reuse ;  /* 0x0000000210127825 */ /* 0x100fe200078e020e */
[----:B------:R1:W-:Y:S04]  /*17da0*/  STL.64 [R1+0x448], R20 ;  /* 0x0004481401007387 */ /* 0x0003e80000100a00 */
[----:B------:R4:W-:Y:S01]  /*17db0*/  STL.64 [R1+0x458], R18 ;  /* 0x0004581201007387 */ /* 0x0009e20000100a00 */
[----:B0-----:R-:W-:-:S04]  /*17dc0*/  IMAD.WIDE R22, R8, 0x2, R14 ;  /* 0x0000000208167825 */ /* 0x001fc800078e020e */
[--C-:B-1----:R-:W-:Y:S01]  /*17dd0*/  IMAD.WIDE R20, R9, 0x2, R14.reuse ;  /* 0x0000000209147825 */ /* 0x102fe200078e020e */
[----:B------:R-:W-:Y:S03]  /*17de0*/  STL.64 [R1+0x470], R22 ;  /* 0x0004701601007387 */ /* 0x000fe60000100a00 */
[--C-:B----4-:R-:W-:Y:S01]  /*17df0*/  IMAD.WIDE R18, R5, 0x2, R14.reuse ;  /* 0x0000000205127825 */ /* 0x110fe200078e020e */
[----:B------:R-:W-:Y:S04]  /*17e00*/  STL.64 [R1+0x488], R20 ;  /* 0x0004881401007387 */ /* 0x000fe80000100a00 */
[----:B------:R-:W2:Y:S01]  /*17e10*/  LDL R5, [R1+0x5d8] ;  /* 0x0005d80001057983 */ /* 0x000ea20000100800 */
[----:B------:R-:W-:-:S03]  /*17e20*/  IMAD.WIDE R8, R4, 0x2, R14 ;  /* 0x0000000204087825 */ /* 0x000fc600078e020e */
[----:B------:R0:W-:Y:S04]  /*17e30*/  STL.64 [R1+0x498], R18 ;  /* 0x0004981201007387 */ /* 0x0001e80000100a00 */
[----:B------:R-:W3:Y:S04]  /*17e40*/  LDL R4, [R1+0x5dc] ;  /* 0x0005dc0001047983 */ /* 0x000ee80000100800 */
[----:B------:R1:W-:Y:S01]  /*17e50*/  STL.64 [R1+0x4b0], R8 ;  /* 0x0004b00801007387 */ /* 0x0003e20000100a00 */
[----:B0-----:R-:W-:-:S04]  /*17e60*/  IMAD.WIDE R18, R6, 0x2, R14 ;  /* 0x0000000206127825 */ /* 0x001fc800078e020e */
[--C-:B------:R-:W-:Y:S01]  /*17e70*/  IMAD.WIDE R6, R7, 0x2, R14.reuse ;  /* 0x0000000207067825 */ /* 0x100fe200078e020e */
[----:B-1----:R-:W4:Y:S04]  /*17e80*/  LDL R8, [R1+0x5e8] ;  /* 0x0005e80001087983 */ /* 0x002f280000100800 */
[----:B------:R0:W-:Y:S04]  /*17e90*/  STL.64 [R1+0x4c0], R18 ;  /* 0x0004c01201007387 */ /* 0x0001e80000100a00 */
[----:B------:R-:W4:Y:S04]  /*17ea0*/  LDL R9, [R1+0x5f8] ;  /* 0x0005f80001097983 */ /* 0x000f280000100800 */
[----:B------:R1:W-:Y:S01]  /*17eb0*/  STL.64 [R1+0x4d8], R6 ;  /* 0x0004d80601007387 */ /* 0x0003e20000100a00 */
[----:B0-----:R-:W-:-:S04]  /*17ec0*/  IMAD.WIDE R18, R17, 0x2, R14 ;  /* 0x0000000211127825 */ /* 0x001fc800078e020e */
[--C-:B------:R-:W-:Y:S01]  /*17ed0*/  IMAD.WIDE R16, R12, 0x2, R14.reuse ;  /* 0x000000020c107825 */ /* 0x100fe200078e020e */
[----:B-1----:R-:W4:Y:S03]  /*17ee0*/  LDL R6, [R1+0x600] ;  /* 0x0006000001067983 */ /* 0x002f260000100800 */
[--C-:B------:R-:W-:Y:S01]  /*17ef0*/  IMAD.WIDE R12, R13, 0x2, R14.reuse ;  /* 0x000000020d0c7825 */ /* 0x100fe200078e020e */
[----:B------:R-:W4:Y:S04]  /*17f00*/  LDL R7, [R1+0x610] ;  /* 0x0006100001077983 */ /* 0x000f280000100800 */
[----:B------:R0:W-:Y:S04]  /*17f10*/  STL.64 [R1+0x4e8], R18 ;  /* 0x0004e81201007387 */ /* 0x0001e80000100a00 */
        /* <DEDUP_REMOVED lines=12> */
[----:B------:R0:W-:Y:S03]  /*17fe0*/  STL.64 [R1+0x578], R16 ;  /* 0x0005781001007387 */ /* 0x0001e60000100a00 */
[--C-:B------:R-:W-:Y:S01]  /*17ff0*/  IMAD.WIDE R10, R2, 0x2, R14.reuse ;  /* 0x00000002020a7825 */ /* 0x100fe200078e020e */
[----:B------:R-:W-:Y:S04]  /*18000*/  STL.64 [R1+0x590], R12 ;  /* 0x0005900c01007387 */ /* 0x000fe80000100a00 */
[----:B------:R-:W4:Y:S01]  /*18010*/  LDL R25, [R1+0x618] ;  /* 0x0006180001197983 */ /* 0x000f220000100800 */
[----:B------:R-:W-:-:S03]  /*18020*/  IMAD.WIDE R2, R3, 0x2, R14 ;  /* 0x0000000203027825 */ /* 0x000fc600078e020e */
[----:B------:R-:W-:Y:S04]  /*18030*/  STL.64 [R1+0x5a0], R10 ;  /* 0x0005a00a01007387 */ /* 0x000fe80000100a00 */
[----:B------:R-:W4:Y:S04]  /*18040*/  LDL R22, [R1+0x628] ;  /* 0x0006280001167983 */ /* 0x000f280000100800 */
[----:B------:R1:W-:Y:S04]  /*18050*/  STL.64 [R1+0x5b0], R2 ;  /* 0x0005b00201007387 */ /* 0x0003e80000100a00 */
[----:B------:R-:W4:Y:S04]  /*18060*/  LDL R23, [R1+0x630] ;  /* 0x0006300001177983 */ /* 0x000f280000100800 */
[----:B------:R-:W4:Y:S04]  /*18070*/  LDL R20, [R1+0x640] ;  /* 0x0006400001147983 */ /* 0x000f280000100800 */
[----:B------:R-:W4:Y:S04]  /*18080*/  LDL R21, [R1+0x648] ;  /* 0x0006480001157983 */ /* 0x000f280000100800 */
[----:B------:R-:W4:Y:S04]  /*18090*/  LDL R18, [R1+0x658] ;  /* 0x0006580001127983 */ /* 0x000f280000100800 */
[----:B------:R-:W4:Y:S04]  /*180a0*/  LDL R19, [R1+0x668] ;  /* 0x0006680001137983 */ /* 0x000f280000100800 */
[----:B0-----:R-:W4:Y:S04]  /*180b0*/  LDL R16, [R1+0x670] ;  /* 0x0006700001107983 */ /* 0x001f280000100800 */
[----:B------:R-:W4:Y:S04]  /*180c0*/  LDL R26, [R1+0x680] ;  /* 0x00068000011a7983 */ /* 0x000f280000100800 */
[----:B------:R-:W4:Y:S04]  /*180d0*/  LDL R27, [R1+0x698] ;  /* 0x00069800011b7983 */ /* 0x000f280000100800 */
[----:B-1----:R-:W4:Y:S04]  /*180e0*/  LDL R2, [R1+0x6a8] ;  /* 0x0006a80001027983 */ /* 0x002f280000100800 */
[----:B------:R-:W4:Y:S01]  /*180f0*/  LDL R3, [R1+0x6b0] ;  /* 0x0006b00001037983 */ /* 0x000f220000100800 */
[----:B--2---:R-:W-:-:S03]  /*18100*/  IMAD.WIDE R12, R5, 0x2, R14 ;  /* 0x00000002050c7825 */ /* 0x004fc600078e020e */
[----:B------:R-:W2:Y:S04]  /*18110*/  LDL R5, [R1+0x6c0] ;  /* 0x0006c00001057983 */ /* 0x000ea80000100800 */
[----:B------:R4:W-:Y:S01]  /*18120*/  STL.64 [R1+0x5c0], R12 ;  /* 0x0005c00c01007387 */ /* 0x0009e20000100a00 */
[----:B---3--:R-:W-:-:S03]  /*18130*/  IMAD.WIDE R10, R4, 0x2, R14 ;  /* 0x00000002040a7825 */ /* 0x008fc600078e020e */
[----:B------:R-:W3:Y:S04]  /*18140*/  LDL R4, [R1+0x6c8] ;  /* 0x0006c80001047983 */ /* 0x000ee80000100800 */
[----:B------:R0:W-:Y:S01]  /*18150*/  STL.64 [R1+0x5d0], R10 ;  /* 0x0005d00a01007387 */ /* 0x0001e20000100a00 */
[----:B----4-:R-:W-:-:S04]  /*18160*/  IMAD.WIDE R12, R8, 0x2, R14 ;  /* 0x00000002080c7825 */ /* 0x010fc800078e020e */
[--C-:B0-----:R-:W-:Y:S01]  /*18170*/  IMAD.WIDE R10, R9, 0x2, R14.reuse ;  /* 0x00000002090a7825 */ /* 0x101fe200078e020e */
[----:B------:R0:W-:Y:S04]  /*18180*/  STL.64 [R1+0x5e0], R12 ;  /* 0x0005e00c01007387 */ /* 0x0001e80000100a00 */
[----:B------:R1:W-:Y:S04]  /*18190*/  STL.64 [R1+0x5f0], R10 ;  /* 0x0005f00a01007387 */ /* 0x0003e80000100a00 */
[----:B------:R-:W4:Y:S01]  /*181a0*/  LDL R17, [R1+0x6d8] ;  /* 0x0006d80001117983 */ /* 0x000f220000100800 */
[----:B------:R-:W-:-:S04]  /*181b0*/  IMAD.WIDE R8, R6, 0x2, R14 ;  /* 0x0000000206087825 */ /* 0x000fc800078e020e */
[--C-:B------:R-:W-:Y:S01]  /*181c0*/  IMAD.WIDE R6, R7, 0x2, R14.reuse ;  /* 0x0000000207067825 */ /* 0x100fe200078e020e */
        /* <DEDUP_REMOVED lines=12> */
[----:B------:R-:W-:-:S05]  /*18290*/  IMAD.WIDE R24, R25, 0x2, R14 ;  /* 0x0000000219187825 */ /* 0x000fca00078e020e */
[----:B------:R0:W-:Y:S02]  /*182a0*/  STL.64 [R1+0x638], R24 ;  /* 0x0006381801007387 */ /* 0x0001e40000100a00 */
[----:B0-----:R-:W-:-:S05]  /*182b0*/  IMAD.WIDE R24, R22, 0x2, R14 ;  /* 0x0000000216187825 */ /* 0x001fca00078e020e */
[----:B------:R0:W-:Y:S02]  /*182c0*/  STL.64 [R1+0x650], R24 ;  /* 0x0006501801007387 */ /* 0x0001e40000100a00 */
[----:B0-----:R-:W-:-:S04]  /*182d0*/  IMAD.WIDE R24, R23, 0x2, R14 ;  /* 0x0000000217187825 */ /* 0x001fc800078e020e */
        /* <DEDUP_REMOVED lines=17> */
[----:B------:R-:W4:Y:S04]  /*183f0*/  LDL R2, [R1+0x758] ;  /* 0x0007580001027983 */ /* 0x000f280000100800 */
[----:B------:R-:W-:Y:S04]  /*18400*/  STL.64 [R1+0x730], R20 ;  /* 0x0007301401007387 */ /* 0x000fe80000100a00 */
[----:B------:R-:W4:Y:S04]  /*18410*/  LDL R3, [R1+0x768] ;  /* 0x0007680001037983 */ /* 0x000f280000100800 */
[----:B------:R2:W-:Y:S04]  /*18420*/  STL.64 [R1+0x748], R18 ;  /* 0x0007481201007387 */ /* 0x0005e80000100a00 */
[----:B------:R-:W4:Y:S01]  /*18430*/  LDL R26, [R1+0x778] ;  /* 0x00077800011a7983 */ /* 0x000f220000100800 */
[----:B--2---:R-:W-:-:S05]  /*18440*/  IMAD.WIDE R18, R5, 0x2, R14 ;  /* 0x0000000205127825 */ /* 0x004fca00078e020e */
[----:B------:R-:W-:Y:S01]  /*18450*/  STL.64 [R1+0x760], R18 ;  /* 0x0007601201007387 */ /* 0x000fe20000100a00 */
[----:B---3--:R-:W-:-:S03]  /*18460*/  IMAD.WIDE R4, R4, 0x2, R14 ;  /* 0x0000000204047825 */ /* 0x008fc600078e020e */
[----:B------:R-:W2:Y:S04]  /*18470*/  LDL R27, [R1+0x780] ;  /* 0x00078000011b7983 */ /* 0x000ea80000100800 */
[----:B------:R0:W-:Y:S04]  /*18480*/  STL.64 [R1+0x770], R4 ;  /* 0x0007700401007387 */ /* 0x0001e80000100a00 */
[----:B0-----:R-:W3:Y:S04]  /*18490*/  LDL R5, [R1+0x790] ;  /* 0x0007900001057983 */ /* 0x001ee80000100800 */
[----:B------:R-:W3:Y:S01]  /*184a0*/  LDL R4, [R1+0x798] ;  /* 0x0007980001047983 */ /* 0x000ee20000100800 */
[----:B----4-:R-:W-:-:S05]  /*184b0*/  IMAD.WIDE R16, R17, 0x2, R14 ;  /* 0x0000000211107825 */ /* 0x010fca00078e020e */
[----:B------:R0:W-:Y:S01]  /*184c0*/  STL.64 [R1+0x788], R16 ;  /* 0x0007881001007387 */ /* 0x0001e20000100a00 */
[----:B------:R-:W-:-:S04]  /*184d0*/  IMAD.WIDE R20, R12, 0x2, R14 ;  /* 0x000000020c147825 */ /* 0x000fc800078e020e */
[--C-:B------:R-:W-:Y:S01]  /*184e0*/  IMAD.WIDE R18, R13, 0x2, R14.reuse ;  /* 0x000000020d127825 */ /* 0x100fe200078e020e */
[----:B------:R-:W-:Y:S03]  /*184f0*/  STL.64 [R1+0x7a0], R20 ;  /* 0x0007a01401007387 */ /* 0x000fe60000100a00 */
[--C-:B0-----:R-:W-:Y:S01]  /*18500*/  IMAD.WIDE R16, R10, 0x2, R14.reuse ;  /* 0x000000020a107825 */ /* 0x101fe200078e020e */
        /* <DEDUP_REMOVED lines=9> */
[--C-:B----4-:R-:W-:Y:S01]  /*185a0*/  IMAD.WIDE R10, R9, 0x2, R14.reuse ;  /* 0x00000002090a7825 */ /* 0x110fe200078e020e */
[----:B------:R-:W-:Y:S03]  /*185b0*/  STL.64 [R1+0x830], R12 ;  /* 0x0008300c01007387 */ /* 0x000fe60000100a00 */
[--C-:B------:R-:W-:Y:S01]  /*185c0*/  IMAD.WIDE R8, R6, 0x2, R14.reuse ;  /* 0x0000000206087825 */ /* 0x100fe200078e020e */
[----:B------:R-:W-:Y:S04]  /*185d0*/  STL.64 [R1+0x848], R10 ;  /* 0x0008480a01007387 */ /* 0x000fe80000100a00 */
[----:B------:R-:W4:Y:S01]  /*185e0*/  LDL R25, [R1+0x7a8] ;  /* 0x0007a80001197983 */ /* 0x000f220000100800 */
[----:B------:R-:W-:-:S03]  /*185f0*/  IMAD.WIDE R6, R7, 0x2, R14 ;  /* 0x0000000207067825 */ /* 0x000fc600078e020e */
[----:B------:R1:W-:Y:S04]  /*18600*/  STL.64 [R1+0x860], R8 ;  /* 0x0008600801007387 */ /* 0x0003e80000100a00 */
        /* <DEDUP_REMOVED lines=8> */
[----:B-1----:R-:W4:Y:S04]  /*18690*/  LDL R8, [R1+0x808] ;  /* 0x0008080001087983 */ /* 0x002f280000100800 */
[----:B------:R-:W4:Y:S04]  /*186a0*/  LDL R9, [R1+0x810] ;  /* 0x0008100001097983 */ /* 0x000f280000100800 */
[----:B------:R-:W4:Y:S04]  /*186b0*/  LDL R6, [R1+0x820] ;  /* 0x0008200001067983 */ /* 0x000f280000100800 */
[----:B------:R-:W4:Y:S01]  /*186c0*/  LDL R7, [R1+0x828] ;  /* 0x0008280001077983 */ /* 0x000f220000100800 */
[----:B------:R-:W-:-:S03]  /*186d0*/  IMAD.WIDE R12, R2, 0x2, R14 ;  /* 0x00000002020c7825 */ /* 0x000fc600078e020e */
[----:B------:R-:W4:Y:S01]  /*186e0*/  LDL R2, [R1+0x838] ;  /* 0x0008380001027983 */ /* 0x000f220000100800 */
[----:B------:R-:W-:-:S03]  /*186f0*/  IMAD.WIDE R10, R3, 0x2, R14 ;  /* 0x00000002030a7825 */ /* 0x000fc600078e020e */
[----:B------:R2:W-:Y:S04]  /*18700*/  STL.64 [R1+0x898], R12 ;  /* 0x0008980c01007387 */ /* 0x0005e80000100a00 */
[----:B------:R-:W4:Y:S01]  /*18710*/  LDL R3, [R1+0x840] ;  /* 0x0008400001037983 */ /* 0x000f220000100800 */
[----:B------:R-:W-:-:S03]  /*18720*/  IMAD.WIDE R28, R26, 0x2, R14 ;  /* 0x000000021a1c7825 */ /* 0x000fc600078e020e */
[----:B------:R3:W-:Y:S04]  /*18730*/  STL.64 [R1+0x8b0], R10 ;  /* 0x0008b00a01007387 */ /* 0x0007e80000100a00 */
[----:B------:R-:W-:Y:S01]  /*18740*/  STL.64 [R1+0x8c8], R28 ;  /* 0x0008c81c01007387 */ /* 0x000fe20000100a00 */
[----:B--2---:R-:W-:-:S05]  /*18750*/  IMAD.WIDE R12, R27, 0x2, R14 ;  /* 0x000000021b0c7825 */ /* 0x004fca00078e020e */
[----:B------:R0:W-:Y:S04]  /*18760*/  STL.64 [R1+0x8e0], R12 ;  /* 0x0008e00c01007387 */ /* 0x0001e80000100a00 */
[----:B------:R-:W2:Y:S01]  /*18770*/  LDL R17, [R1+0x850] ;  /* 0x0008500001117983 */ /* 0x000ea20000100800 */
[----:B---3--:R-:W-:-:S04]  /*18780*/  IMAD.WIDE R10, R5, 0x2, R14 ;  /* 0x00000002050a7825 */ /* 0x008fc800078e020e */
[--C-:B------:R-:W-:Y:S01]  /*18790*/  IMAD.WIDE R4, R4, 0x2, R14.reuse ;  /* 0x0000000204047825 */ /* 0x100fe200078e020e */
[----:B------:R1:W-:Y:S04]  /*187a0*/  STL.64 [R1+0x8f8], R10 ;  /* 0x0008f80a01007387 */ /* 0x0003e80000100a00 */
[----:B0-----:R-:W3:Y:S04]  /*187b0*/  LDL R12, [R1+0x858] ;  /* 0x00085800010c7983 */ /* 0x001ee80000100800 */
[----:B------:R0:W-:Y:S04]  /*187c0*/  STL.64 [R1+0x910], R4 ;  /* 0x0009100401007387 */ /* 0x0001e80000100a00 */
[----:B------:R-:W3:Y:S04]  /*187d0*/  LDL R13, [R1+0x868] ;  /* 0x00086800010d7983 */ /* 0x000ee80000100800 */
[----:B-1----:R-:W3:Y:S04]  /*187e0*/  LDL R10, [R1+0x878] ;  /* 0x00087800010a7983 */ /* 0x002ee80000100800 */
[----:B------:R-:W3:Y:S04]  /*187f0*/  LDL R11, [R1+0x884] ;  /* 0x00088400010b7983 */ /* 0x000ee80000100800 */
[----:B------:R-:W3:Y:S04]  /*18800*/  LDL R28, [R1+0x8a0] ;  /* 0x0008a000011c7983 */ /* 0x000ee80000100800 */
[----:B------:R-:W3:Y:S04]  /*18810*/  LDL R29, [R1+0x8a8] ;  /* 0x0008a800011d7983 */ /* 0x000ee80000100800 */
[----:B------:R-:W3:Y:S04]  /*18820*/  LDL R26, [R1+0x8b8] ;  /* 0x0008b800011a7983 */ /* 0x000ee80000100800 */
[----:B------:R-:W3:Y:S04]  /*18830*/  LDL R27, [R1+0x8c0] ;  /* 0x0008c000011b7983 */ /* 0x000ee80000100800 */
[----:B0-----:R-:W3:Y:S04]  /*18840*/  LDL R5, [R1+0x8d0] ;  /* 0x0008d00001057983 */ /* 0x001ee80000100800 */
[----:B------:R-:W3:Y:S01]  /*18850*/  LDL R4, [R1+0x8d8] ;  /* 0x0008d80001047983 */ /* 0x000ee20000100800 */
[----:B----4-:R-:W-:-:S05]  /*18860*/  IMAD.WIDE R24, R25, 0x2, R14 ;  /* 0x0000000219187825 */ /* 0x010fca00078e020e */
[----:B------:R0:W-:Y:S02]  /*18870*/  STL.64 [R1+0x928], R24 ;  /* 0x0009281801007387 */ /* 0x0001e40000100a00 */
[----:B0-----:R-:W-:-:S05]  /*18880*/  IMAD.WIDE R24, R22, 0x2, R14 ;  /* 0x0000000216187825 */ /* 0x001fca00078e020e */
[----:B------:R0:W-:Y:S02]  /*18890*/  STL.64 [R1+0x940], R24 ;  /* 0x0009401801007387 */ /* 0x0001e40000100a00 */
[----:B0-----:R-:W-:-:S04]  /*188a0*/  IMAD.WIDE R24, R23, 0x2, R14 ;  /* 0x0000000217187825 */ /* 0x001fc800078e020e */
[--C-:B------:R-:W-:Y:S01]  /*188b0*/  IMAD.WIDE R22, R20, 0x2, R14.reuse ;  /* 0x0000000214167825 */ /* 0x100fe200078e020e */
[----:B------:R0:W-:Y:S04]  /*188c0*/  STL.64 [R1+0x958], R24 ;  /* 0x0009581801007387 */ /* 0x0001e80000100a00 */
[----:B------:R1:W-:Y:S01]  /*188d0*/  STL.64 [R1+0x970], R22 ;  /* 0x0009701601007387 */ /* 0x0003e20000100a00 */
[----:B0-----:R-:W-:-:S04]  /*188e0*/  IMAD.WIDE R24, R21, 0x2, R14 ;  /* 0x0000000215187825 */ /* 0x001fc800078e020e */
[--C-:B------:R-:W-:Y:S01]  /*188f0*/  IMAD.WIDE R20, R18, 0x2, R14.reuse ;  /* 0x0000000212147825 */ /* 0x100fe200078e020e */
[----:B------:R-:W-:Y:S03]  /*18900*/  STL.64 [R1+0x980], R24 ;  /* 0x0009801801007387 */ /* 0x000fe60000100a00 */
[--C-:B-1----:R-:W-:Y:S01]  /*18910*/  IMAD.WIDE R22, R19, 0x2, R14.reuse ;  /* 0x0000000213167825 */ /* 0x102fe200078e020e */
[----:B------:R0:W-:Y:S03]  /*18920*/  STL.64 [R1+0x998], R20 ;  /* 0x0009981401007387 */ /* 0x0001e60000100a00 */
[--C-:B------:R-:W-:Y:S01]  /*18930*/  IMAD.WIDE R18, R16, 0x2, R14.reuse ;  /* 0x0000000210127825 */ /* 0x100fe200078e020e */
[----:B------:R-:W-:Y:S04]  /*18940*/  STL.64 [R1+0x9b0], R22 ;  /* 0x0009b01601007387 */ /* 0x000fe80000100a00 */
[----:B------:R1:W-:Y:S01]  /*18950*/  STL.64 [R1+0x9c8], R18 ;  /* 0x0009c81201007387 */ /* 0x0003e20000100a00 */
[----:B0-----:R-:W-:-:S04]  /*18960*/  IMAD.WIDE R20, R8, 0x2, R14 ;  /* 0x0000000208147825 */ /* 0x001fc800078e020e */
[--C-:B------:R-:W-:Y:S01]  /*18970*/  IMAD.WIDE R8, R9, 0x2, R14.reuse ;  /* 0x0000000209087825 */ /* 0x100fe200078e020e */
[----:B------:R-:W-:Y:S03]  /*18980*/  STL.64 [R1+0x9e0], R20 ;  /* 0x0009e01401007387 */ /* 0x000fe60000100a00 */
[--C-:B-1----:R-:W-:Y:S01]  /*18990*/  IMAD.WIDE R18, R6, 0x2, R14.reuse ;  /* 0x0000000206127825 */ /* 0x102fe200078e020e */
[----:B------:R0:W-:Y:S03]  /*189a0*/  STL.64 [R1+0x9f8], R8 ;  /* 0x0009f80801007387 */ /* 0x0001e60000100a00 */
[--C-:B------:R-:W-:Y:S01]  /*189b0*/  IMAD.WIDE R6, R7, 0x2, R14.reuse ;  /* 0x0000000207067825 */ /* 0x100fe200078e020e */
[----:B0-----:R-:W4:Y:S04]  /*189c0*/  LDL R8, [R1+0x8e8] ;  /* 0x0008e80001087983 */ /* 0x001f280000100800 */
[----:B------:R0:W-:Y:S04]  /*189d0*/  STL.64 [R1+0xa10], R18 ;  /* 0x000a101201007387 */ /* 0x0001e80000100a00 */
[----:B------:R-:W4:Y:S04]  /*189e0*/  LDL R9, [R1+0x8f0] ;  /* 0x0008f00001097983 */ /* 0x000f280000100800 */
[----:B------:R1:W-:Y:S01]  /*189f0*/  STL.64 [R1+0xa28], R6 ;  /* 0x000a280601007387 */ /* 0x0003e20000100a00 */
[----:B0-----:R-:W-:-:S04]  /*18a00*/  IMAD.WIDE R18, R2, 0x2, R14 ;  /* 0x0000000202127825 */ /* 0x001fc800078e020e */
[--C-:B------:R-:W-:Y:S01]  /*18a10*/  IMAD.WIDE R2, R3, 0x2, R14.reuse ;  /* 0x0000000203027825 */ /* 0x100fe200078e020e */
[----:B-1----:R-:W4:Y:S04]  /*18a20*/  LDL R6, [R1+0x900] ;  /* 0x0009000001067983 */ /* 0x002f280000100800 */
[----:B------:R-:W-:Y:S04]  /*18a30*/  STL.64 [R1+0xa40], R18 ;  /* 0x000a401201007387 */ /* 0x000fe80000100a00 */
[----:B------:R-:W4:Y:S04]  /*18a40*/  LDL R7, [R1+0x908] ;  /* 0x0009080001077983 */ /* 0x000f280000100800 */
[----:B------:R0:W-:Y:S04]  /*18a50*/  STL.64 [R1+0xa58], R2 ;  /* 0x000a580201007387 */ /* 0x0001e80000100a00 */
[----:B0-----:R-:W4:Y:S04]  /*18a60*/  LDL R2, [R1+0x918] ;  /* 0x0009180001027983 */ /* 0x001f280000100800 */
[----:B------:R-:W4:Y:S01]  /*18a70*/  LDL R3, [R1+0x920] ;  /* 0x0009200001037983 */ /* 0x000f220000100800 */
[----:B--2---:R-:W-:-:S05]  /*18a80*/  IMAD.WIDE R18, R17, 0x2, R14 ;  /* 0x0000000211127825 */ /* 0x004fca00078e020e */
[----:B------:R0:W-:Y:S01]  /*18a90*/  STL.64 [R1+0xa70], R18 ;  /* 0x000a701201007387 */ /* 0x0001e20000100a00 */
[----:B---3--:R-:W-:-:S04]  /*18aa0*/  IMAD.WIDE R16, R12, 0x2, R14 ;  /* 0x000000020c107825 */ /* 0x008fc800078e020e */
[--C-:B------:R-:W-:Y:S01]  /*18ab0*/  IMAD.WIDE R12, R13, 0x2, R14.reuse ;  /* 0x000000020d0c7825 */ /* 0x100fe200078e020e */
[----:B------:R1:W-:Y:S03]  /*18ac0*/  STL.64 [R1+0xa80], R16 ;  /* 0x000a801001007387 */ /* 0x0003e60000100a00 */
[--C-:B0-----:R-:W-:Y:S01]  /*18ad0*/  IMAD.WIDE R18, R10, 0x2, R14.reuse ;  /* 0x000000020a127825 */ /* 0x101fe200078e020e */
[----:B------:R0:W-:Y:S04]  /*18ae0*/  STL.64 [R1+0xa88], R12 ;  /* 0x000a880c01007387 */ /* 0x0001e80000100a00 */
[----:B------:R-:W-:Y:S01]  /*18af0*/  STL.64 [R1+0xa98], R18 ;  /* 0x000a981201007387 */ /* 0x000fe20000100a00 */
[----:B-1----:R-:W-:-:S04]  /*18b00*/  IMAD.WIDE R16, R11, 0x2, R14 ;  /* 0x000000020b107825 */ /* 0x002fc800078e020e */
[--C-:B0-----:R-:W-:Y:S01]  /*18b10*/  IMAD.WIDE R12, R28, 0x2, R14.reuse ;  /* 0x000000021c0c7825 */ /* 0x101fe200078e020e */
[----:B------:R0:W-:Y:S03]  /*18b20*/  STL.64 [R1+0x10c0], R16 ;  /* 0x0010c01001007387 */ /* 0x0001e60000100a00 */
[--C-:B------:R-:W-:Y:S01]  /*18b30*/  IMAD.WIDE R10, R29, 0x2, R14.reuse ;  /* 0x000000021d0a7825 */ /* 0x100fe200078e020e */
[----:B------:R1:W-:Y:S04]  /*18b40*/  STL.64 [R1+0x10d0], R12 ;  /* 0x0010d00c01007387 */ /* 0x0003e80000100a00 */
[----:B------:R2:W-:Y:S01]  /*18b50*/  STL.64 [R1+0x10e0], R10 ;  /* 0x0010e00a01007387 */ /* 0x0005e20000100a00 */
[----:B0-----:R-:W-:-:S04]  /*18b60*/  IMAD.WIDE R16, R26, 0x2, R14 ;  /* 0x000000021a107825 */ /* 0x001fc800078e020e */
[--C-:B-1----:R-:W-:Y:S01]  /*18b70*/  IMAD.WIDE R12, R27, 0x2, R14.reuse ;  /* 0x000000021b0c7825 */ /* 0x102fe200078e020e */
[----:B------:R0:W-:Y:S03]  /*18b80*/  STL.64 [R1+0x10f0], R16 ;  /* 0x0010f01001007387 */ /* 0x0001e60000100a00 */
[--C-:B--2---:R-:W-:Y:S01]  /*18b90*/  IMAD.WIDE R10, R5, 0x2, R14.reuse ;  /* 0x00000002050a7825 */ /* 0x104fe200078e020e */
[----:B------:R-:W-:Y:S04]  /*18ba0*/  STL.64 [R1+0x1100], R12 ;  /* 0x0011000c01007387 */ /* 0x000fe80000100a00 */
[----:B------:R-:W2:Y:S01]  /*18bb0*/  LDL R25, [R1+0x930] ;  /* 0x0009300001197983 */ /* 0x000ea20000100800 */
[----:B------:R-:W-:-:S03]  /*18bc0*/  IMAD.WIDE R4, R4, 0x2, R14 ;  /* 0x0000000204047825 */ /* 0x000fc600078e020e */
[----:B------:R-:W-:Y:S04]  /*18bd0*/  STL.64 [R1+0x1110], R10 ;  /* 0x0011100a01007387 */ /* 0x000fe80000100a00 */
        /* <DEDUP_REMOVED lines=8> */
[----:B------:R-:W3:Y:S04]  /*18c60*/  LDL R26, [R1+0x990] ;  /* 0x00099000011a7983 */ /* 0x000ee80000100800 */
[----:B------:R-:W3:Y:S04]  /*18c70*/  LDL R27, [R1+0x9a0] ;  /* 0x0009a000011b7983 */ /* 0x000ee80000100800 */
[----:B-1----:R-:W3:Y:S04]  /*18c80*/  LDL R5, [R1+0x9a8] ;  /* 0x0009a80001057983 */ /* 0x002ee80000100800 */
[----:B------:R-:W3:Y:S01]  /*18c90*/  LDL R4, [R1+0x9b8] ;  /* 0x0009b80001047983 */ /* 0x000ee20000100800 */
[----:B----4-:R-:W-:-:S03]  /*18ca0*/  IMAD.WIDE R12, R8, 0x2, R14 ;  /* 0x00000002080c7825 */ /* 0x010fc600078e020e */
[----:B------:R-:W4:Y:S01]  /*18cb0*/  LDL R8, [R1+0x9c0] ;  /* 0x0009c00001087983 */ /* 0x000f220000100800 */
[----:B------:R-:W-:-:S03]  /*18cc0*/  IMAD.WIDE R10, R9, 0x2, R14 ;  /* 0x00000002090a7825 */ /* 0x000fc600078e020e */
[----:B------:R0:W-:Y:S04]  /*18cd0*/  STL.64 [R1+0x1130], R12 ;  /* 0x0011300c01007387 */ /* 0x0001e80000100a00 */
[----:B------:R-:W4:Y:S04]  /*18ce0*/  LDL R9, [R1+0x9d0] ;  /* 0x0009d00001097983 */ /* 0x000f280000100800 */
[----:B------:R1:W-:Y:S01]  /*18cf0*/  STL.64 [R1+0x1140], R10 ;  /* 0x0011400a01007387 */ /* 0x0003e20000100a00 */
[----:B0-----:R-:W-:-:S04]  /*18d00*/  IMAD.WIDE R12, R6, 0x2, R14 ;  /* 0x00000002060c7825 */ /* 0x001fc800078e020e */
[--C-:B-1----:R-:W-:Y:S01]  /*18d10*/  IMAD.WIDE R10, R7, 0x2, R14.reuse ;  /* 0x00000002070a7825 */ /* 0x102fe200078e020e */
        /* <DEDUP_REMOVED lines=30> */
[--C-:B--2---:R-:W-:Y:S01]  /*18f00*/  IMAD.WIDE R20, R16, 0x2, R14.reuse ;  /* 0x0000000210147825 */ /* 0x104fe200078e020e */
[----:B------:R0:W-:Y:S03]  /*18f10*/  STL.64 [R1+0x11f0], R22 ;  /* 0x0011f01601007387 */ /* 0x0001e60000100a00 */
[--C-:B------:R-:W-:Y:S01]  /*18f20*/  IMAD.WIDE R18, R26, 0x2, R14.reuse ;  /* 0x000000021a127825 */ /* 0x100fe200078e020e */
[----:B------:R1:W-:Y:S04]  /*18f30*/  STL.64 [R1+0x1200], R20 ;  /* 0x0012001401007387 */ /* 0x0003e80000100a00 */
[----:B------:R2:W-:Y:S01]  /*18f40*/  STL.64 [R1+0x1210], R18 ;  /* 0x0012101201007387 */ /* 0x0005e20000100a00 */
[----:B0-----:R-:W-:-:S04]  /*18f50*/  IMAD.WIDE R22, R27, 0x2, R14 ;  /* 0x000000021b167825 */ /* 0x001fc800078e020e */
[--C-:B-1----:R-:W-:Y:S01]  /*18f60*/  IMAD.WIDE R20, R5, 0x2, R14.reuse ;  /* 0x0000000205147825 */ /* 0x102fe200078e020e */
[----:B------:R-:W-:Y:S04]  /*18f70*/  STL.64 [R1+0x1220], R22 ;  /* 0x0012201601007387 */ /* 0x000fe80000100a00 */
[----:B------:R-:W3:Y:S01]  /*18f80*/  LDL R5, [R1+0xa60] ;  /* 0x000a600001057983 */ /* 0x000ee20000100800 */
[----:B--2---:R-:W-:-:S03]  /*18f90*/  IMAD.WIDE R18, R4, 0x2, R14 ;  /* 0x0000000204127825 */ /* 0x004fc600078e020e */
[----:B------:R-:W-:Y:S04]  /*18fa0*/  STL.64 [R1+0x1230], R20 ;  /* 0x0012301401007387 */ /* 0x000fe80000100a00 */
[----:B------:R-:W2:Y:S04]  /*18fb0*/  LDL R4, [R1+0xa68] ;  /* 0x000a680001047983 */ /* 0x000ea80000100800 */
[----:B------:R4:W-:Y:S04]  /*18fc0*/  STL.64 [R1+0x1240], R18 ;  /* 0x0012401201007387 */ /* 0x0009e80000100a00 */
[----:B------:R-:W2:Y:S01]  /*18fd0*/  LDL R26, [R1+0xa78] ;  /* 0x000a7800011a7983 */ /* 0x000ea20000100800 */
[----:B----4-:R-:W-:-:S05]  /*18fe0*/  IMAD.WIDE R18, R8, 0x2, R14 ;  /* 0x0000000208127825 */ /* 0x010fca00078e020e */
[----:B------:R-:W-:Y:S04]  /*18ff0*/  STL.64 [R1+0x1250], R18 ;  /* 0x0012501201007387 */ /* 0x000fe80000100a00 */
[----:B------:R-:W4:Y:S01]  /*19000*/  LDL R27, [R1+0x588] ;  /* 0x00058800011b7983 */ /* 0x000f220000100800 */
[----:B------:R-:W-:-:S05]  /*19010*/  IMAD.WIDE R8, R9, 0x2, R14 ;  /* 0x0000000209087825 */ /* 0x000fca00078e020e */
[----:B------:R0:W-:Y:S04]  /*19020*/  STL.64 [R1+0x1260], R8 ;  /* 0x0012600801007387 */ /* 0x0001e80000100a00 */
[----:B0-----:R-:W4:Y:S04]  /*19030*/  LDL R8, [R1+0x564] ;  /* 0x0005640001087983 */ /* 0x001f280000100800 */
[----:B------:R-:W4:Y:S01]  /*19040*/  LDL R9, [R1+0x560] ;  /* 0x0005600001097983 */ /* 0x000f220000100800 */
[----:B------:R-:W-:-:S05]  /*19050*/  IMAD.WIDE R16, R17, 0x2, R14 ;  /* 0x0000000211107825 */ /* 0x000fca00078e020e */
        /* <DEDUP_REMOVED lines=33> */
[----:B---3--:R-:W-:-:S03]  /*19270*/  IMAD.WIDE R12, R5, 0x2, R14 ;  /* 0x00000002050c7825 */ /* 0x008fc600078e020e */
[----:B------:R-:W3:Y:S04]  /*19280*/  LDL R5, [R1+0x46c] ;  /* 0x00046c0001057983 */ /* 0x000ee80000100800 */
[----:B------:R4:W-:Y:S01]  /*19290*/  STL.64 [R1+0x1320], R12 ;  /* 0x0013200c01007387 */ /* 0x0009e20000100a00 */
[----:B--2---:R-:W-:-:S03]  /*192a0*/  IMAD.WIDE R10, R4, 0x2, R14 ;  /* 0x00000002040a7825 */ /* 0x004fc600078e020e */
[----:B------:R-:W2:Y:S04]  /*192b0*/  LDL R4, [R1+0x468] ;  /* 0x0004680001047983 */ /* 0x000ea80000100800 */
[----:B------:R0:W-:Y:S01]  /*192c0*/  STL.64 [R1+0x1330], R10 ;  /* 0x0013300a01007387 */ /* 0x0001e20000100a00 */
[----:B------:R-:W-:-:S05]  /*192d0*/  IMAD.WIDE R28, R26, 0x2, R14 ;  /* 0x000000021a1c7825 */ /* 0x000fca00078e020e */
[----:B------:R-:W-:Y:S01]  /*192e0*/  STL.64 [R1+0x1340], R28 ;  /* 0x0013401c01007387 */ /* 0x000fe20000100a00 */
[----:B----4-:R-:W-:-:S05]  /*192f0*/  IMAD.WIDE R12, R27, 0x2, R14 ;  /* 0x000000021b0c7825 */ /* 0x010fca00078e020e */
[----:B------:R1:W-:Y:S04]  /*19300*/  STL.64 [R1+0x1350], R12 ;  /* 0x0013500c01007387 */ /* 0x0003e80000100a00 */
[----:B------:R-:W4:Y:S01]  /*19310*/  LDL R17, [R1+0x444] ;  /* 0x0004440001117983 */ /* 0x000f220000100800 */
[----:B0-----:R-:W-:-:S04]  /*19320*/  IMAD.WIDE R10, R8, 0x2, R14 ;  /* 0x00000002080a7825 */ /* 0x001fc800078e020e */
[--C-:B------:R-:W-:Y:S01]  /*19330*/  IMAD.WIDE R8, R9, 0x2, R14.reuse ;  /* 0x0000000209087825 */ /* 0x100fe200078e020e */
[----:B------:R0:W-:Y:S04]  /*19340*/  STL.64 [R1+0x1360], R10 ;  /* 0x0013600a01007387 */ /* 0x0001e80000100a00 */
[----:B-1----:R-:W4:Y:S04]  /*19350*/  LDL R12, [R1+0x440] ;  /* 0x00044000010c7983 */ /* 0x002f280000100800 */
[----:B------:R1:W-:Y:S04]  /*19360*/  STL.64 [R1+0x1370], R8 ;  /* 0x0013700801007387 */ /* 0x0003e80000100a00 */
[----:B------:R-:W4:Y:S04]  /*19370*/  LDL R13, [R1+0x41c] ;  /* 0x00041c00010d7983 */ /* 0x000f280000100800 */
[----:B0-----:R-:W4:Y:S04]  /*19380*/  LDL R10, [R1+0x418] ;  /* 0x00041800010a7983 */ /* 0x001f280000100800 */
[----:B------:R-:W4:Y:S04]  /*19390*/  LDL R11, [R1+0x3f4] ;  /* 0x0003f400010b7983 */ /* 0x000f280000100800 */
[----:B------:R-:W4:Y:S04]  /*193a0*/  LDL R28, [R1+0x3f0] ;  /* 0x0003f000011c7983 */ /* 0x000f280000100800 */
[----:B------:R-:W4:Y:S04]  /*193b0*/  LDL R29, [R1+0x3dc] ;  /* 0x0003dc00011d7983 */ /* 0x000f280000100800 */
[----:B------:R-:W4:Y:S04]  /*193c0*/  LDL R26, [R1+0x3d8] ;  /* 0x0003d800011a7983 */ /* 0x000f280000100800 */
[----:B------:R-:W4:Y:S04]  /*193d0*/  LDL R27, [R1+0x3b4] ;  /* 0x0003b400011b7983 */ /* 0x000f280000100800 */
[----:B-1----:R-:W4:Y:S04]  /*193e0*/  LDL R8, [R1+0x3b0] ;  /* 0x0003b00001087983 */ /* 0x002f280000100800 */
[----:B------:R-:W4:Y:S01]  /*193f0*/  LDL R9, [R1+0x38c] ;  /* 0x00038c0001097983 */ /* 0x000f220000100800 */
[----:B------:R-:W-:-:S05]  /*19400*/  IMAD.WIDE R24, R25, 0x2, R14 ;  /* 0x0000000219187825 */ /* 0x000fca00078e020e */
        /* <DEDUP_REMOVED lines=22> */
[----:B------:R-:W-:Y:S04]  /*19570*/  STL.64 [R1+0x1420], R18 ;  /* 0x0014201201007387 */ /* 0x000fe80000100a00 */
[----:B------:R-:W4:Y:S04]  /*19580*/  LDL R7, [R1+0x360] ;  /* 0x0003600001077983 */ /* 0x000f280000100800 */
[----:B------:R0:W-:Y:S04]  /*19590*/  STL.64 [R1+0x1430], R2 ;  /* 0x0014300201007387 */ /* 0x0001e80000100a00 */
[----:B0-----:R-:W4:Y:S01]  /*195a0*/  LDL R2, [R1+0x34c] ;  /* 0x00034c0001027983 */ /* 0x001f220000100800 */
[----:B---3--:R-:W-:-:S05]  /*195b0*/  IMAD.WIDE R18, R5, 0x2, R14 ;  /* 0x0000000205127825 */ /* 0x008fca00078e020e */
[----:B------:R-:W-:Y:S01]  /*195c0*/  STL.64 [R1+0x1440], R18 ;  /* 0x0014401201007387 */ /* 0x000fe20000100a00 */
[----:B--2---:R-:W-:-:S03]  /*195d0*/  IMAD.WIDE R4, R4, 0x2, R14 ;  /* 0x0000000204047825 */ /* 0x004fc600078e020e */
        /* <DEDUP_REMOVED lines=38> */
[----:B------:R-:W-:-:S03]  /*19840*/  IMAD.WIDE R12, R6, 0x2, R14 ;  /* 0x00000002060c7825 */ /* 0x000fc600078e020e */
[----:B------:R-:W4:Y:S01]  /*19850*/  LDL R6, [R1+0x25c] ;  /* 0x00025c0001067983 */ /* 0x000f220000100800 */
[----:B------:R-:W-:-:S03]  /*19860*/  IMAD.WIDE R10, R7, 0x2, R14 ;  /* 0x00000002070a7825 */ /* 0x000fc600078e020e */
[----:B------:R2:W-:Y:S04]  /*19870*/  STL.64 [R1+0x1510], R12 ;  /* 0x0015100c01007387 */ /* 0x0005e80000100a00 */
[----:B------:R-:W4:Y:S04]  /*19880*/  LDL R7, [R1+0x258] ;  /* 0x0002580001077983 */ /* 0x000f280000100800 */
[----:B------:R3:W-:Y:S01]  /*19890*/  STL.64 [R1+0x1520], R10 ;  /* 0x0015200a01007387 */ /* 0x0007e20000100a00 */
[----:B------:R-:W-:-:S05]  /*198a0*/  IMAD.WIDE R28, R2, 0x2, R14 ;  /* 0x00000002021c7825 */ /* 0x000fca00078e020e */
        /* <DEDUP_REMOVED lines=14> */
[----:B0-----:R-:W3:Y:S04]  /*19990*/  LDL R2, [R1+0x238] ;  /* 0x0002380001027983 */ /* 0x001ee80000100800 */
[----:B------:R-:W3:Y:S04]  /*199a0*/  LDL R3, [R1+0x234] ;  /* 0x0002340001037983 */ /* 0x000ee80000100800 */
[----:B------:R-:W3:Y:S04]  /*199b0*/  LDL R5, [R1+0x230] ;  /* 0x0002300001057983 */ /* 0x000ee80000100800 */
        /* <DEDUP_REMOVED lines=21> */
[----:B------:R-:W-:Y:S03]  /*19b10*/  STL.64 [R1+0x1600], R20 ;  /* 0x0016001401007387 */ /* 0x000fe60000100a00 */
[--C-:B------:R-:W-:Y:S01]  /*19b20*/  IMAD.WIDE R8, R9, 0x2, R14.reuse ;  /* 0x0000000209087825 */ /* 0x100fe200078e020e */
[----:B------:R-:W4:Y:S04]  /*19b30*/  LDL R26, [R1+0x228] ;  /* 0x00022800011a7983 */ /* 0x000f280000100800 */
[----:B------:R0:W-:Y:S04]  /*19b40*/  STL.64 [R1+0x1610], R18 ;  /* 0x0016101201007387 */ /* 0x0001e80000100a00 */
[----:B------:R-:W4:Y:S04]  /*19b50*/  LDL R27, [R1+0x224] ;  /* 0x00022400011b7983 */ /* 0x000f280000100800 */
[----:B------:R1:W-:Y:S01]  /*19b60*/  STL.64 [R1+0x1620], R8 ;  /* 0x0016200801007387 */ /* 0x0003e20000100a00 */
[----:B0-----:R-:W-:-:S03]  /*19b70*/  IMAD.WIDE R18, R6, 0x2, R14 ;  /* 0x0000000206127825 */ /* 0x001fc600078e020e */
[----:B-1----:R-:W4:Y:S04]  /*19b80*/  LDL R8, [R1+0x220] ;  /* 0x0002200001087983 */ /* 0x002f280000100800 */
[----:B------:R-:W-:Y:S04]  /*19b90*/  STL.64 [R1+0x1630], R18 ;  /* 0x0016301201007387 */ /* 0x000fe80000100a00 */
[----:B------:R-:W4:Y:S01]  /*19ba0*/  LDL R9, [R1+0x21c] ;  /* 0x00021c0001097983 */ /* 0x000f220000100800 */
[----:B------:R-:W-:-:S05]  /*19bb0*/  IMAD.WIDE R6, R7, 0x2, R14 ;  /* 0x0000000207067825 */ /* 0x000fca00078e020e */
        /* <DEDUP_REMOVED lines=35> */
[----:B------:R-:W3:Y:S04]  /*19df0*/  LDL R5, [R1+0x1e8] ;  /* 0x0001e80001057983 */ /* 0x000ee80000100800 */
[----:B------:R-:W3:Y:S04]  /*19e00*/  LDL R4, [R1+0x1e4] ;  /* 0x0001e40001047983 */ /* 0x000ee80000100800 */
[----:B------:R-:W3:Y:S01]  /*19e10*/  LDL R17, [R1+0x1d8] ;  /* 0x0001d80001117983 */ /* 0x000ee20000100800 */
[----:B----4-:R-:W-:-:S05]  /*19e20*/  IMAD.WIDE R12, R26, 0x2, R14 ;  /* 0x000000021a0c7825 */ /* 0x010fca00078e020e */
[----:B------:R0:W-:Y:S01]  /*19e30*/  STL.64 [R1+0x1700], R12 ;  /* 0x0017000c01007387 */ /* 0x0001e20000100a00 */
[----:B------:R-:W-:-:S03]  /*19e40*/  IMAD.WIDE R10, R27, 0x2, R14 ;  /* 0x000000021b0a7825 */ /* 0x000fc600078e020e */
[----:B0-----:R-:W4:Y:S04]  /*19e50*/  LDL R12, [R1+0x388] ;  /* 0x00038800010c7983 */ /* 0x001f280000100800 */
[----:B------:R0:W-:Y:S01]  /*19e60*/  STL.64 [R1+0x1710], R10 ;  /* 0x0017100a01007387 */ /* 0x0001e20000100a00 */
[----:B------:R-:W-:-:S05]  /*19e70*/  IMAD.WIDE R26, R8, 0x2, R14 ;  /* 0x00000002081a7825 */ /* 0x000fca00078e020e */
[----:B------:R-:W-:Y:S01]  /*19e80*/  STL.64 [R1+0x1720], R26 ;  /* 0x0017201a01007387 */ /* 0x000fe20000100a00 */
[----:B0-----:R-:W-:-:S05]  /*19e90*/  IMAD.WIDE R10, R9, 0x2, R14 ;  /* 0x00000002090a7825 */ /* 0x001fca00078e020e */
[----:B------:R0:W-:Y:S04]  /*19ea0*/  STL.64 [R1+0x1730], R10 ;  /* 0x0017300a01007387 */ /* 0x0001e80000100a00 */
[----:B------:R-:W4:Y:S01]  /*19eb0*/  LDL.LU R13, [R1+0x14] ;  /* 0x00001400010d7983 */ /* 0x000f220000300800 */
[----:B------:R-:W-:-:S04]  /*19ec0*/  IMAD.WIDE R8, R6, 0x2, R14 ;  /* 0x0000000206087825 */ /* 0x000fc800078e020e */
[--C-:B------:R-:W-:Y:S01]  /*19ed0*/  IMAD.WIDE R6, R7, 0x2, R14.reuse ;  /* 0x0000000207067825 */ /* 0x100fe200078e020e */
[----:B------:R1:W-:Y:S04]  /*19ee0*/  STL.64 [R1+0x1740], R8 ;  /* 0x0017400801007387 */ /* 0x0003e80000100a00 */
[----:B0-----:R-:W4:Y:S04]  /*19ef0*/  LDL.LU R10, [R1+0x18] ;  /* 0x00001800010a7983 */ /* 0x001f280000300800 */
[----:B------:R0:W-:Y:S04]  /*19f00*/  STL.64 [R1+0x1750], R6 ;  /* 0x0017500601007387 */ /* 0x0001e80000100a00 */
[----:B------:R-:W4:Y:S04]  /*19f10*/  LDL.LU R11, [R1+0x1c] ;  /* 0x00001c00010b7983 */ /* 0x000f280000300800 */
[----:B------:R-:W4:Y:S04]  /*19f20*/  LDL.LU R28, [R1+0x20] ;  /* 0x00002000011c7983 */ /* 0x000f280000300800 */
[----:B------:R-:W4:Y:S04]  /*19f30*/  LDL.LU R29, [R1+0x24] ;  /* 0x00002400011d7983 */ /* 0x000f280000300800 */
[----:B------:R-:W4:Y:S04]  /*19f40*/  LDL.LU R26, [R1+0x28] ;  /* 0x00002800011a7983 */ /* 0x000f280000300800 */
[----:B------:R-:W4:Y:S04]  /*19f50*/  LDL.LU R27, [R1+0x2c] ;  /* 0x00002c00011b7983 */ /* 0x000f280000300800 */
[----:B-1----:R-:W4:Y:S04]  /*19f60*/  LDL.LU R8, [R1+0x30] ;  /* 0x0000300001087983 */ /* 0x002f280000300800 */
[----:B------:R-:W4:Y:S04]  /*19f70*/  LDL.LU R9, [R1+0x2f0] ;  /* 0x0002f00001097983 */ /* 0x000f280000300800 */
[----:B0-----:R-:W4:Y:S04]  /*19f80*/  LDL.LU R6, [R1+0x3d0] ;  /* 0x0003d00001067983 */ /* 0x001f280000300800 */
[----:B------:R-:W4:Y:S01]  /*19f90*/  LDL.LU R7, [R1+0x3c4] ;  /* 0x0003c40001077983 */ /* 0x000f220000300800 */
[----:B--2---:R-:W-:-:S05]  /*19fa0*/  IMAD.WIDE R24, R25, 0x2, R14 ;  /* 0x0000000219187825 */ /* 0x004fca00078e020e */
[----:B------:R3:W-:Y:S02]  /*19fb0*/  STL.64 [R1+0x1760], R24 ;  /* 0x0017601801007387 */ /* 0x0007e40000100a00 */
[----:B---3--:R-:W-:-:S04]  /*19fc0*/  IMAD.WIDE R24, R22, 0x2, R14 ;  /* 0x0000000216187825 */ /* 0x008fc800078e020e */
[--C-:B------:R-:W-:Y:S01]  /*19fd0*/  IMAD.WIDE R22, R23, 0x2, R14.reuse ;  /* 0x0000000217167825 */ /* 0x100fe200078e020e */
[----:B------:R0:W-:Y:S04]  /*19fe0*/  STL.64 [R1+0x1770], R24 ;  /* 0x0017701801007387 */ /* 0x0001e80000100a00 */
[----:B0-----:R-:W2:Y:S04]  /*19ff0*/  LDL.LU.64 R24, [R1+0x1fb8] ;  /* 0x001fb80001187983 */ /* 0x001ea80000300a00 */
[----:B------:R0:W-:Y:S02]  /*1a000*/  STL.64 [R1+0x1780], R22 ;  /* 0x0017801601007387 */ /* 0x0001e40000100a00 */
[----:B0-----:R-:W-:-:S04]  /*1a010*/  IMAD.WIDE R22, R20, 0x2, R14 ;  /* 0x0000000214167825 */ /* 0x001fc800078e020e */
[--C-:B------:R-:W-:Y:S01]  /*1a020*/  IMAD.WIDE R20, R21, 0x2, R14.reuse ;  /* 0x0000000215147825 */ /* 0x100fe200078e020e */
[----:B------:R0:W-:Y:S04]  /*1a030*/  STL.64 [R1+0x1790], R22 ;  /* 0x0017901601007387 */ /* 0x0001e80000100a00 */
[----:B0-----:R-:W3:Y:S04]  /*1a040*/  LDL.LU.64 R22, [R1+0x1fb0] ;  /* 0x001fb00001167983 */ /* 0x001ee80000300a00 */
[----:B------:R0:W-:Y:S02]  /*1a050*/  STL.64 [R1+0x17a0], R20 ;  /* 0x0017a01401007387 */ /* 0x0001e40000100a00 */
[----:B0-----:R-:W-:-:S04]  /*1a060*/  IMAD.WIDE R20, R18, 0x2, R14 ;  /* 0x0000000212147825 */ /* 0x001fc800078e020e */
[--C-:B------:R-:W-:Y:S01]  /*1a070*/  IMAD.WIDE R18, R19, 0x2, R14.reuse ;  /* 0x0000000213127825 */ /* 0x100fe200078e020e */
[----:B------:R0:W-:Y:S04]  /*1a080*/  STL.64 [R1+0x17b0], R20 ;  /* 0x0017b01401007387 */ /* 0x0001e80000100a00 */
[----:B0-----:R-:W2:Y:S04]  /*1a090*/  LDL.LU.64 R20, [R1+0x1fa8] ;  /* 0x001fa80001147983 */ /* 0x001ea80000300a00 */
[----:B------:R0:W-:Y:S02]  /*1a0a0*/  STL.64 [R1+0x17c0], R18 ;  /* 0x0017c01201007387 */ /* 0x0001e40000100a00 */
[----:B0-----:R-:W-:-:S05]  /*1a0b0*/  IMAD.WIDE R18, R16, 0x2, R14 ;  /* 0x0000000210127825 */ /* 0x001fca00078e020e */
[----:B------:R0:W-:Y:S02]  /*1a0c0*/  STL.64 [R1+0x17d0], R18 ;  /* 0x0017d01201007387 */ /* 0x0001e40000100a00 */
[----:B0-----:R-:W-:-:S04]  /*1a0d0*/  IMAD.WIDE R18, R2, 0x2, R14 ;  /* 0x0000000202127825 */ /* 0x001fc800078e020e */
[--C-:B------:R-:W-:Y:S01]  /*1a0e0*/  IMAD.WIDE R2, R3, 0x2, R14.reuse ;  /* 0x0000000203027825 */ /* 0x100fe200078e020e */
[----:B------:R0:W-:Y:S04]  /*1a0f0*/  STL.64 [R1+0x17e0], R18 ;  /* 0x0017e01201007387 */ /* 0x0001e80000100a00 */
[----:B0-----:R-:W2:Y:S04]  /*1a100*/  LDL.LU.64 R18, [R1+0x1fa0] ;  /* 0x001fa00001127983 */ /* 0x001ea80000300a00 */
[----:B------:R0:W-:Y:S02]  /*1a110*/  STL.64 [R1+0x17f0], R2 ;  /* 0x0017f00201007387 */ /* 0x0001e40000100a00 */
[----:B0-----:R-:W-:-:S04]  /*1a120*/  IMAD.WIDE R2, R5, 0x2, R14 ;  /* 0x0000000205027825 */ /* 0x001fc800078e020e */
[--C-:B------:R-:W-:Y:S01]  /*1a130*/  IMAD.WIDE R4, R4, 0x2, R14.reuse ;  /* 0x0000000204047825 */ /* 0x100fe200078e020e */
[----:B------:R0:W-:Y:S04]  /*1a140*/  STL.64 [R1+0x1800], R2 ;  /* 0x0018000201007387 */ /* 0x0001e80000100a00 */
[----:B0-----:R-:W2:Y:S04]  /*1a150*/  LDL.LU.64 R2, [R1+0x1f98] ;  /* 0x001f980001027983 */ /* 0x001ea80000300a00 */
[----:B------:R0:W-:Y:S04]  /*1a160*/  STL.64 [R1+0x1810], R4 ;  /* 0x0018100401007387 */ /* 0x0001e80000100a00 */
[----:B0-----:R-:W2:Y:S02]  /*1a170*/  LDL.LU R5, [R1+0x1f94] ;  /* 0x001f940001057983 */ /* 0x001ea40000300800 */
[----:B--2---:R-:W-:-:S05]  /*1a180*/  IMAD.WIDE R4, R5, 0x2, R14 ;  /* 0x0000000205047825 */ /* 0x004fca00078e020e */
[----:B------:R0:W-:Y:S04]  /*1a190*/  STL.64 [R1+0x1820], R4 ;  /* 0x0018200401007387 */ /* 0x0001e80000100a00 */
[----:B0-----:R-:W2:Y:S01]  /*1a1a0*/  LDL.LU R4, [R1+0x1f90] ;  /* 0x001f900001047983 */ /* 0x001ea20000300800 */
[----:B------:R-:W-:-:S04]  /*1a1b0*/  IMAD.WIDE R16, R17, 0x2, R14 ;  /* 0x0000000211107825 */ /* 0x000fc800078e020e */
[----:B--2---:R-:W-:-:S05]  /*1a1c0*/  IMAD.WIDE R4, R4, 0x2, R14 ;  /* 0x0000000204047825 */ /* 0x004fca00078e020e */
[----:B------:R0:W-:Y:S04]  /*1a1d0*/  STL.64 [R1+0x1830], R4 ;  /* 0x0018300401007387 */ /* 0x0001e80000100a00 */
[----:B0-----:R-:W2:Y:S04]  /*1a1e0*/  LDL.LU.64 R4, [R1+0x1f88] ;  /* 0x001f880001047983 */ /* 0x001ea80000300a00 */
[----:B------:R4:W-:Y:S02]  /*1a1f0*/  STL.64 [R1+0x1840], R16 ;  /* 0x0018401001007387 */ /* 0x0009e40000100a00 */
[----:B----4-:R-:W-:-:S05]  /*1a200*/  IMAD.WIDE R16, R12, 0x2, R14 ;  /* 0x000000020c107825 */ /* 0x010fca00078e020e */
[----:B------:R0:W-:Y:S02]  /*1a210*/  STL.64 [R1+0x1860], R16 ;  /* 0x0018601001007387 */ /* 0x0001e40000100a00 */
[----:B0-----:R-:W-:Y:S02]  /*1a220*/  IMAD.WIDE R16, R0, 0x2, R14 ;  /* 0x0000000200107825 */ /* 0x001fe400078e020e */
[----:B------:R-:W4:Y:S04]  /*1a230*/  LDL.LU R15, [R1+0x3c0] ;  /* 0x0003c000010f7983 */ /* 0x000f280000300800 */
[----:B------:R2:W-:Y:S02]  /*1a240*/  STL.64 [R1+0x1850], R16 ;  /* 0x0018501001007387 */ /* 0x0005e40000100a00 */
[----:B--2---:R-:W-:-:S05]  /*1a250*/  IMAD.WIDE R16, R3, 0x2, R4 ;  /* 0x0000000203107825 */ /* 0x004fca00078e0204 */
[----:B------:R0:W-:Y:S01]  /*1a260*/  STL.64 [R1+0xb0], R16 ;  /* 0x0000b01001007387 */ /* 0x0001e20000100a00 */
[----:B------:R-:W-:-:S04]  /*1a270*/  IMAD.WIDE R12, R13, 0x2, R4 ;  /* 0x000000020d0c7825 */ /* 0x000fc800078e0204 */
[----:B0-----:R-:W-:-:S05]  /*1a280*/  IMAD.WIDE R16, R18, 0x2, R4 ;  /* 0x0000000212107825 */ /* 0x001fca00078e0204 */
[----:B------:R0:W-:Y:S04]  /*1a290*/  STL.64 [R1+0xa8], R16 ;  /* 0x0000a81001007387 */ /* 0x0001e80000100a00 */
[----:B0-----:R-:W2:Y:S04]  /*1a2a0*/  LDL.LU.64 R16, [R1+0x1f80] ;  /* 0x001f800001107983 */ /* 0x001ea80000300a00 */
        /* <DEDUP_REMOVED lines=26> */
[----:B0-----:R-:W2:Y:S01]  /*1a450*/  LDL.LU.64 R6, [R1+0x1f50] ;  /* 0x001f500001067983 */ /* 0x001ea20000300a00 */
[----:B----4-:R-:W-:-:S04]  /*1a460*/  IMAD.WIDE R14, R15, 0x2, R4 ;  /* 0x000000020f0e7825 */ /* 0x010fc800078e0204 */
[--C-:B------:R-:W-:Y:S01]  /*1a470*/  IMAD.WIDE R2, R2, 0x2, R4.reuse ;  /* 0x0000000202027825 */ /* 0x100fe200078e0204 */
[----:B------:R2:W-:Y:S04]  /*1a480*/  STL.64 [R1+0x48], R14 ;  /* 0x0000480e01007387 */ /* 0x0005e80000100a00 */
[----:B------:R0:W-:Y:S01]  /*1a490*/  STL.64 [R1+0x40], R2 ;  /* 0x0000400201007387 */ /* 0x0001e20000100a00 */
[----:B--2---:R-:W-:-:S04]  /*1a4a0*/  IMAD.WIDE R14, R6, 0x2, R4 ;  /* 0x00000002060e7825 */ /* 0x004fc800078e0204 */
[--C-:B0-----:R-:W-:Y:S01]  /*1a4b0*/  IMAD.WIDE R2, R7, 0x2, R4.reuse ;  /* 0x0000000207027825 */ /* 0x101fe200078e0204 */
[----:B------:R0:W-:Y:S03]  /*1a4c0*/  STL.64 [R1+0x38], R14 ;  /* 0x0000380e01007387 */ /* 0x0001e60000100a00 */
[--C-:B------:R-:W-:Y:S01]  /*1a4d0*/  IMAD.WIDE R6, R9, 0x2, R4.reuse ;  /* 0x0000000209067825 */ /* 0x100fe200078e0204 */
[----:B------:R1:W-:Y:S03]  /*1a4e0*/  STL.64 [R1+0x30], R2 ;  /* 0x0000300201007387 */ /* 0x0003e60000100a00 */
[----:B0-----:R-:W-:-:S04]  /*1a4f0*/  IMAD.WIDE R14, R8, 0x2, R4 ;  /* 0x00000002080e7825 */ /* 0x001fc800078e0204 */
[--C-:B-1----:R-:W-:Y:S01]  /*1a500*/  IMAD.WIDE R2, R10, 0x2, R4.reuse ;  /* 0x000000020a027825 */ /* 0x102fe200078e0204 */
[----:B------:R-:W-:Y:S03]  /*1a510*/  STL.64 [R1+0x28], R14 ;  /* 0x0000280e01007387 */ /* 0x000fe60000100a00 */
[--C-:B------:R-:W-:Y:S01]  /*1a520*/  IMAD.WIDE R8, R27, 0x2, R4.reuse ;  /* 0x000000021b087825 */ /* 0x100fe200078e0204 */
[----:B------:R0:W-:Y:S04]  /*1a530*/  STL.64 [R1+0x20], R6 ;  /* 0x0000200601007387 */ /* 0x0001e80000100a00 */
[----:B------:R1:W-:Y:S04]  /*1a540*/  STL.64 [R1+0x18], R2 ;  /* 0x0000180201007387 */ /* 0x0003e80000100a00 */
[----:B------:R2:W-:Y:S01]  /*1a550*/  STL.64 [R1+0x10], R8 ;  /* 0x0000100801007387 */ /* 0x0005e20000100a00 */
[----:B0-----:R-:W-:-:S04]  /*1a560*/  IMAD.WIDE R6, R26, 0x2, R4 ;  /* 0x000000021a067825 */ /* 0x001fc800078e0204 */
[----:B-1----:R-:W-:-:S04]  /*1a570*/  IMAD.WIDE R2, R28, 0x2, R4 ;  /* 0x000000021c027825 */ /* 0x002fc800078e0204 */
[--C-:B------:R-:W-:Y:S01]  /*1a580*/  IMAD.WIDE R28, R29, 0x2, R4.reuse ;  /* 0x000000021d1c7825 */ /* 0x100fe200078e0204 */
[----:B------:R0:W-:Y:S03]  /*1a590*/  STL.64 [R1+0x8], R6 ;  /* 0x0000080601007387 */ /* 0x0001e60000100a00 */
[--C-:B------:R-:W-:Y:S01]  /*1a5a0*/  IMAD.WIDE R26, R25, 0x2, R4.reuse ;  /* 0x00000002191a7825 */ /* 0x100fe200078e0204 */
[----:B------:R-:W-:Y:S04]  /*1a5b0*/  STL.64 [R1+0x1ef0], R28 ;  /* 0x001ef01c01007387 */ /* 0x000fe80000100a00 */
[----:B------:R3:W-:Y:S01]  /*1a5c0*/  STL.64 [R1], R2 ;  /* 0x0000000201007387 */ /* 0x0007e20000100a00 */
[----:B--2---:R-:W-:-:S04]  /*1a5d0*/  IMAD.WIDE R8, R13, 0x2, R4 ;  /* 0x000000020d087825 */ /* 0x004fc800078e0204 */
[--C-:B0-----:R-:W-:Y:S01]  /*1a5e0*/  IMAD.WIDE R6, R21, 0x2, R4.reuse ;  /* 0x0000000215067825 */ /* 0x101fe200078e0204 */
[----:B------:R-:W-:Y:S03]  /*1a5f0*/  STL.64 [R1+0x1ee8], R26 ;  /* 0x001ee81a01007387 */ /* 0x000fe60000100a00 */
[----:B---3--:R-:W-:-:S04]  /*1a600*/  IMAD.WIDE R2, R23, 0x2, R4 ;  /* 0x0000000217027825 */ /* 0x008fc800078e0204 */
[--C-:B------:R-:W-:Y:S01]  /*1a610*/  IMAD.WIDE R10, R11, 0x2, R4.reuse ;  /* 0x000000020b0a7825 */ /* 0x100fe200078e0204 */
[----:B------:R0:W-:Y:S04]  /*1a620*/  STL.64 [R1+0x1ef8], R2 ;  /* 0x001ef80201007387 */ /* 0x0001e80000100a00 */
[----:B0-----:R-:W2:Y:S04]  /*1a630*/  LDL.LU R3, [R1+0x358] ;  /* 0x0003580001037983 */ /* 0x001ea80000300800 */
[----:B------:R-:W-:Y:S04]  /*1a640*/  STL.64 [R1+0x1f00], R6 ;  /* 0x001f000601007387 */ /* 0x000fe80000100a00 */
[----:B------:R-:W3:Y:S04]  /*1a650*/  LDL.LU R26, [R1+0x464] ;  /* 0x00046400011a7983 */ /* 0x000ee80000300800 */
[----:B------:R-:W-:Y:S04]  /*1a660*/  STL.64 [R1+0x1ee0], R8 ;  /* 0x001ee00801007387 */ /* 0x000fe80000100a00 */
[----:B------:R-:W4:Y:S04]  /*1a670*/  LDL.LU R28, [R1+0x478] ;  /* 0x00047800011c7983 */ /* 0x000f280000300800 */
[----:B------:R0:W-:Y:S04]  /*1a680*/  STL.64 [R1+0x1f08], R10 ;  /* 0x001f080a01007387 */ /* 0x0001e80000100a00 */
[----:B0-----:R-:W2:Y:S01]  /*1a690*/  LDL.LU R11, [R1+0x35c] ;  /* 0x00035c00010b7983 */ /* 0x001ea20000300800 */
[----:B------:R-:W-:-:S03]  /*1a6a0*/  IMAD.WIDE R12, R12, 0x2, R4 ;  /* 0x000000020c0c7825 */ /* 0x000fc600078e0204 */
[----:B------:R-:W3:Y:S04]  /*1a6b0*/  LDL.LU R29, [R1+0x47c] ;  /* 0x00047c00011d7983 */ /* 0x000ee80000300800 */
[----:B------:R-:W-:Y:S04]  /*1a6c0*/  STL.64 [R1+0x1f10], R12 ;  /* 0x001f100c01007387 */ /* 0x000fe80000100a00 */
[----:B------:R-:W3:Y:S01]  /*1a6d0*/  LDL.LU R27, [R1+0x490] ;  /* 0x00049000011b7983 */ /* 0x000ee20000300800 */
[----:B------:R-:W-:-:S05]  /*1a6e0*/  IMAD.WIDE R14, R17, 0x2, R4 ;  /* 0x00000002110e7825 */ /* 0x000fca00078e0204 */
[----:B------:R-:W-:Y:S04]  /*1a6f0*/  STL.64 [R1+0x1f18], R14 ;  /* 0x001f180e01007387 */ /* 0x000fe80000100a00 */
[----:B------:R-:W3:Y:S01]  /*1a700*/  LDL.LU R8, [R1+0x344] ;  /* 0x0003440001087983 */ /* 0x000ee20000300800 */
[----:B------:R-:W-:-:S04]  /*1a710*/  IMAD.WIDE R16, R16, 0x2, R4 ;  /* 0x0000000210107825 */ /* 0x000fc800078e0204 */
[--C-:B------:R-:W-:Y:S01]  /*1a720*/  IMAD.WIDE R18, R19, 0x2, R4.reuse ;  /* 0x0000000213127825 */ /* 0x100fe200078e0204 */
[----:B------:R-:W-:Y:S04]  /*1a730*/  STL.64 [R1+0x1f20], R16 ;  /* 0x001f201001007387 */ /* 0x000fe80000100a00 */
[----:B------:R-:W4:Y:S01]  /*1a740*/  LDL.LU R9, [R1+0x340] ;  /* 0x0003400001097983 */ /* 0x000f220000300800 */
[----:B------:R-:W-:-:S03]  /*1a750*/  IMAD.WIDE R20, R20, 0x2, R4 ;  /* 0x0000000214147825 */ /* 0x000fc600078e0204 */
[----:B------:R-:W-:Y:S04]  /*1a760*/  STL.64 [R1+0x1f28], R18 ;  /* 0x001f281201007387 */ /* 0x000fe80000100a00 */
[----:B------:R-:W4:Y:S04]  /*1a770*/  LDL.LU R6, [R1+0x494] ;  /* 0x0004940001067983 */ /* 0x000f280000300800 */
[----:B------:R0:W-:Y:S01]  /*1a780*/  STL.64 [R1+0x1f30], R20 ;  /* 0x001f301401007387 */ /* 0x0001e20000100a00 */
[----:B------:R-:W-:-:S03]  /*1a790*/  IMAD.WIDE R22, R22, 0x2, R4 ;  /* 0x0000000216167825 */ /* 0x000fc600078e0204 */
[----:B------:R-:W4:Y:S01]  /*1a7a0*/  LDL.LU R7, [R1+0x4a0] ;  /* 0x0004a00001077983 */ /* 0x000f220000300800 */
[----:B------:R-:W-:-:S03]  /*1a7b0*/  IMAD.WIDE R24, R24, 0x2, R4 ;  /* 0x0000000218187825 */ /* 0x000fc600078e0204 */
[----:B------:R-:W-:Y:S04]  /*1a7c0*/  STL.64 [R1+0x1f38], R22 ;  /* 0x001f381601007387 */ /* 0x000fe80000100a00 */
[----:B------:R-:W4:Y:S04]  /*1a7d0*/  LDL.LU R2, [R1+0x4a4] ;  /* 0x0004a40001027983 */ /* 0x000f280000300800 */
[----:B------:R-:W-:Y:S04]  /*1a7e0*/  STL.64 [R1+0x1f40], R24 ;  /* 0x001f401801007387 */ /* 0x000fe80000100a00 */
[----:B0-----:R-:W4:Y:S01]  /*1a7f0*/  LDL.LU R20, [R1+0x4b8] ;  /* 0x0004b80001147983 */ /* 0x001f220000300800 */
[----:B--2---:R-:W-:-:S04]  /*1a800*/  IMAD.WIDE R12, R11, 0x2, R4 ;  /* 0x000000020b0c7825 */ /* 0x004fc800078e0204 */
[--C-:B------:R-:W-:Y:S01]  /*1a810*/  IMAD.WIDE R10, R3, 0x2, R4.reuse ;  /* 0x00000002030a7825 */ /* 0x100fe200078e0204 */
[----:B------:R3:W-:Y:S04]  /*1a820*/  STL.64 [R1+0x278], R12 ;  /* 0x0002780c01007387 */ /* 0x0007e80000100a00 */
[----:B------:R-:W2:Y:S04]  /*1a830*/  LDL.LU R21, [R1+0x4bc] ;  /* 0x0004bc0001157983 */ /* 0x000ea80000300800 */
[----:B------:R4:W-:Y:S04]  /*1a840*/  STL.64 [R1+0x288], R10 ;  /* 0x0002880a01007387 */ /* 0x0009e80000100a00 */
[----:B------:R-:W2:Y:S04]  /*1a850*/  LDL.LU R18, [R1+0x4c8] ;  /* 0x0004c80001127983 */ /* 0x000ea80000300800 */
[----:B------:R-:W2:Y:S01]  /*1a860*/  LDL.LU R3, [R1+0x4cc] ;  /* 0x0004cc0001037983 */ /* 0x000ea20000300800 */
[----:B---3--:R-:W-:-:S03]  /*1a870*/  IMAD.WIDE R12, R26, 0x2, R4 ;  /* 0x000000021a0c7825 */ /* 0x008fc600078e0204 */
[----:B------:R-:W3:Y:S01]  /*1a880*/  LDL.LU R26, [R1+0x4e0] ;  /* 0x0004e000011a7983 */ /* 0x000ee20000300800 */
[----:B----4-:R-:W-:-:S03]  /*1a890*/  IMAD.WIDE R10, R28, 0x2, R4 ;  /* 0x000000021c0a7825 */ /* 0x010fc600078e0204 */
[----:B------:R-:W-:Y:S04]  /*1a8a0*/  STL.64 [R1+0x2a0], R12 ;  /* 0x0002a00c01007387 */ /* 0x000fe80000100a00 */
[----:B------:R-:W4:Y:S04]  /*1a8b0*/  LDL.LU R19, [R1+0x4e4] ;  /* 0x0004e40001137983 */ /* 0x000f280000300800 */
[----:B------:R-:W3:Y:S04]  /*1a8c0*/  LDL.LU R28, [R1+0x4f0] ;  /* 0x0004f000011c7983 */ /* 0x000ee80000300800 */
[----:B------:R0:W-:Y:S04]  /*1a8d0*/  STL.64 [R1+0x2b0], R10 ;  /* 0x0002b00a01007387 */ /* 0x0001e80000100a00 */
[----:B------:R-:W4:Y:S01]  /*1a8e0*/  LDL.LU R16, [R1+0x4f4] ;  /* 0x0004f40001107983 */ /* 0x000f220000300800 */
[----:B0-----:R-:W-:-:S03]  /*1a8f0*/  IMAD.WIDE R10, R29, 0x2, R4 ;  /* 0x000000021d0a7825 */ /* 0x001fc600078e0204 */
[----:B------:R-:W4:Y:S04]  /*1a900*/  LDL.LU R29, [R1+0x508] ;  /* 0x00050800011d7983 */ /* 0x000f280000300800 */
[----:B------:R0:W-:Y:S04]  /*1a910*/  STL.64 [R1+0x2c8], R10 ;  /* 0x0002c80a01007387 */ /* 0x0001e80000100a00 */
[----:B------:R-:W4:Y:S04]  /*1a920*/  LDL.LU R17, [R1+0x50c] ;  /* 0x00050c0001117983 */ /* 0x000f280000300800 */
[----:B------:R-:W4:Y:S01]  /*1a930*/  LDL.LU R14, [R1+0x518] ;  /* 0x00051800010e7983 */ /* 0x000f220000300800 */
[----:B0-----:R-:W-:-:S05]  /*1a940*/  IMAD.WIDE R10, R27, 0x2, R4 ;  /* 0x000000021b0a7825 */ /* 0x001fca00078e0204 */
[----:B------:R0:W-:Y:S04]  /*1a950*/  STL.64 [R1+0x2e0], R10 ;  /* 0x0002e00a01007387 */ /* 0x0001e80000100a00 */
[----:B------:R-:W4:Y:S04]  /*1a960*/  LDL.LU R27, [R1+0x51c] ;  /* 0x00051c00011b7983 */ /* 0x000f280000300800 */
[----:B------:R-:W4:Y:S01]  /*1a970*/  LDL.LU R15, [R1+0x530] ;  /* 0x00053000010f7983 */ /* 0x000f220000300800 */
[----:B0-----:R-:W-:-:S03]  /*1a980*/  IMAD.WIDE R10, R8, 0x2, R4 ;  /* 0x00000002080a7825 */ /* 0x001fc600078e0204 */
[----:B------:R-:W4:Y:S04]  /*1a990*/  LDL.LU R8, [R1+0x534] ;  /* 0x0005340001087983 */ /* 0x000f280000300800 */
[----:B------:R0:W-:Y:S04]  /*1a9a0*/  STL.64 [R1+0x2f0], R10 ;  /* 0x0002f00a01007387 */ /* 0x0001e80000100a00 */
[----:B------:R-:W4:Y:S01]  /*1a9b0*/  LDL.LU R12, [R1+0x548] ;  /* 0x00054800010c7983 */ /* 0x000f220000300800 */
[----:B0-----:R-:W-:-:S03]  /*1a9c0*/  IMAD.WIDE R10, R9, 0x2, R4 ;  /* 0x00000002090a7825 */ /* 0x001fc600078e0204 */
[----:B------:R-:W4:Y:S04]  /*1a9d0*/  LDL.LU R9, [R1+0x54c] ;  /* 0x00054c0001097983 */ /* 0x000f280000300800 */
[----:B------:R0:W-:Y:S04]  /*1a9e0*/  STL.64 [R1+0x308], R10 ;  /* 0x0003080a01007387 */ /* 0x0001e80000100a00 */
[----:B------:R-:W4:Y:S01]  /*1a9f0*/  LDL.LU R13, [R1+0x558] ;  /* 0x00055800010d7983 */ /* 0x000f220000300800 */
[----:B------:R-:W-:-:S04]  /*1aa00*/  IMAD.WIDE R22, R7, 0x2, R4 ;  /* 0x0000000207167825 */ /* 0x000fc800078e0204 */
[--C-:B0-----:R-:W-:Y:S02]  /*1aa10*/  IMAD.WIDE R10, R6, 0x2, R4.reuse ;  /* 0x00000002060a7825 */ /* 0x101fe400078e0204 */
[----:B------:R-:W4:Y:S04]  /*1aa20*/  LDL.LU R6, [R1+0x55c] ;  /* 0x00055c0001067983 */ /* 0x000f280000300800 */
[----:B------:R0:W-:Y:S04]  /*1aa30*/  STL.64 [R1+0x318], R10 ;  /* 0x0003180a01007387 */ /* 0x0001e80000100a00 */
[----:B0-----:R-:W4:Y:S04]  /*1aa40*/  LDL.LU R10, [R1+0x570] ;  /* 0x00057000010a7983 */ /* 0x001f280000300800 */
[----:B------:R-:W4:Y:S04]  /*1aa50*/  LDL.LU R7, [R1+0x574] ;  /* 0x0005740001077983 */ /* 0x000f280000300800 */
[----:B------:R0:W-:Y:S04]  /*1aa60*/  STL.64 [R1+0x330], R22 ;  /* 0x0003301601007387 */ /* 0x0001e80000100a00 */
[----:B------:R-:W4:Y:S01]  /*1aa70*/  LDL.LU R11, [R1+0x580] ;  /* 0x00058000010b7983 */ /* 0x000f220000300800 */
[----:B0-----:R-:W-:-:S03]  /*1aa80*/  IMAD.WIDE R22, R2, 0x2, R4 ;  /* 0x0000000202167825 */ /* 0x001fc600078e0204 */
[----:B------:R-:W4:Y:S04]  /*1aa90*/  LDL.LU R2, [R1+0x584] ;  /* 0x0005840001027983 */ /* 0x000f280000300800 */
[----:B------:R0:W-:Y:S02]  /*1aaa0*/  STL.64 [R1+0x340], R22 ;  /* 0x0003401601007387 */ /* 0x0001e40000100a00 */
[----:B0-----:R-:W-:-:S05]  /*1aab0*/  IMAD.WIDE R22, R20, 0x2, R4 ;  /* 0x0000000214167825 */ /* 0x001fca00078e0204 */
[----:B------:R0:W-:Y:S01]  /*1aac0*/  STL.64 [R1+0x358], R22 ;  /* 0x0003581601007387 */ /* 0x0001e20000100a00 */
[----:B--2---:R-:W-:-:S05]  /*1aad0*/  IMAD.WIDE R24, R21, 0x2, R4 ;  /* 0x0000000215187825 */ /* 0x004fca00078e0204 */
[----:B------:R-:W-:Y:S01]  /*1aae0*/  STL.64 [R1+0x370], R24 ;  /* 0x0003701801007387 */ /* 0x000fe20000100a00 */
[----:B0-----:R-:W-:-:S04]  /*1aaf0*/  IMAD.WIDE R22, R18, 0x2, R4 ;  /* 0x0000000212167825 */ /* 0x001fc800078e0204 */
[--C-:B------:R-:W-:Y:S02]  /*1ab00*/  IMAD.WIDE R20, R3, 0x2, R4.reuse ;  /* 0x0000000203147825 */ /* 0x100fe400078e0204 */
[----:B------:R-:W2:Y:S04]  /*1ab10*/  LDL.LU R3, [R1+0x58c] ;  /* 0x00058c0001037983 */ /* 0x000ea80000300800 */
[----:B------:R3:W-:Y:S04]  /*1ab20*/  STL.64 [R1+0x380], R22 ;  /* 0x0003801601007387 */ /* 0x0007e80000100a00 */
[----:B------:R4:W-:Y:S01]  /*1ab30*/  STL.64 [R1+0x398], R20 ;  /* 0x0003981401007387 */ /* 0x0009e20000100a00 */
[----:B---3--:R-:W-:-:S03]  /*1ab40*/  IMAD.WIDE R22, R26, 0x2, R4 ;  /* 0x000000021a167825 */ /* 0x008fc600078e0204 */
[----:B------:R-:W3:Y:S01]  /*1ab50*/  LDL.LU R26, [R1+0x598] ;  /* 0x00059800011a7983 */ /* 0x000ee20000300800 */
[----:B----4-:R-:W-:-:S03]  /*1ab60*/  IMAD.WIDE R20, R19, 0x2, R4 ;  /* 0x0000000213147825 */ /* 0x010fc600078e0204 */
[----:B------:R-:W-:Y:S01]  /*1ab70*/  STL.64 [R1+0x3a8], R22 ;  /* 0x0003a81601007387 */ /* 0x000fe20000100a00 */
[----:B------:R-:W-:-:S03]  /*1ab80*/  IMAD.WIDE R18, R28, 0x2, R4 ;  /* 0x000000021c127825 */ /* 0x000fc600078e0204 */
[----:B------:R-:W4:Y:S04]  /*1ab90*/  LDL.LU R28, [R1+0x59c] ;  /* 0x00059c00011c7983 */ /* 0x000f280000300800 */
[----:B------:R0:W-:Y:S04]  /*1aba0*/  STL.64 [R1+0x3c0], R20 ;  /* 0x0003c01401007387 */ /* 0x0001e80000100a00 */
[----:B------:R1:W-:Y:S01]  /*1abb0*/  STL.64 [R1+0x3d0], R18 ;  /* 0x0003d01201007387 */ /* 0x0003e20000100a00 */
[----:B0-----:R-:W-:-:S04]  /*1abc0*/  IMAD.WIDE R20, R16, 0x2, R4 ;  /* 0x0000000210147825 */ /* 0x001fc800078e0204 */
[--C-:B-1----:R-:W-:Y:S02]  /*1abd0*/  IMAD.WIDE R18, R29, 0x2, R4.reuse ;  /* 0x000000021d127825 */ /* 0x102fe400078e0204 */
[----:B------:R-:W4:Y:S04]  /*1abe0*/  LDL.LU R29, [R1+0x5a8] ;  /* 0x0005a800011d7983 */ /* 0x000f280000300800 */
[----:B------:R0:W-:Y:S04]  /*1abf0*/  STL.64 [R1+0x3e8], R20 ;  /* 0x0003e81401007387 */ /* 0x0001e80000100a00 */
[----:B------:R1:W-:Y:S01]  /*1ac00*/  STL.64 [R1+0x400], R18 ;  /* 0x0004001201007387 */ /* 0x0003e20000100a00 */
[----:B0-----:R-:W-:-:S04]  /*1ac10*/  IMAD.WIDE R20, R17, 0x2, R4 ;  /* 0x0000000211147825 */ /* 0x001fc800078e0204 */
[--C-:B-1----:R-:W-:Y:S01]  /*1ac20*/  IMAD.WIDE R18, R27, 0x2, R4.reuse ;  /* 0x000000021b127825 */ /* 0x102fe200078e0204 */
[----:B------:R-:W-:Y:S03]  /*1ac30*/  STL.64 [R1+0x410], R20 ;  /* 0x0004101401007387 */ /* 0x000fe60000100a00 */
[--C-:B------:R-:W-:Y:S01]  /*1ac40*/  IMAD.WIDE R16, R14, 0x2, R4.reuse ;  /* 0x000000020e107825 */ /* 0x100fe200078e0204 */
[----:B------:R-:W4:Y:S04]  /*1ac50*/  LDL.LU R27, [R1+0x5ac] ;  /* 0x0005ac00011b7983 */ /* 0x000f280000300800 */
[----:B------:R0:W-:Y:S04]  /*1ac60*/  STL.64 [R1+0x428], R16 ;  /* 0x0004281001007387 */ /* 0x0001e80000100a00 */
[----:B------:R-:W-:Y:S01]  /*1ac70*/  STL.64 [R1+0x438], R18 ;  /* 0x0004381201007387 */ /* 0x000fe20000100a00 */
[----:B0-----:R-:W-:-:S04]  /*1ac80*/  IMAD.WIDE R16, R15, 0x2, R4 ;  /* 0x000000020f107825 */ /* 0x001fc800078e0204 */
[--C-:B------:R-:W-:Y:S02]  /*1ac90*/  IMAD.WIDE R14, R8, 0x2, R4.reuse ;  /* 0x00000002080e7825 */ /* 0x100fe400078e0204 */
[----:B------:R-:W4:Y:S04]  /*1aca0*/  LDL.LU R8, [R1+0x5b8] ;  /* 0x0005b80001087983 */ /* 0x000f280000300800 */
[----:B------:R0:W-:Y:S04]  /*1acb0*/  STL.64 [R1+0x450], R16 ;  /* 0x0004501001007387 */ /* 0x0001e80000100a00 */
[----:B------:R1:W-:Y:S01]  /*1acc0*/  STL.64 [R1+0x460], R14 ;  /* 0x0004600e01007387 */ /* 0x0003e20000100a00 */
[----:B0-----:R-:W-:-:S04]  /*1acd0*/  IMAD.WIDE R16, R12, 0x2, R4 ;  /* 0x000000020c107825 */ /* 0x001fc800078e0204 */
[--C-:B-1----:R-:W-:Y:S02]  /*1ace0*/  IMAD.WIDE R14, R9, 0x2, R4.reuse ;  /* 0x00000002090e7825 */ /* 0x102fe400078e0204 */
[----:B------:R-:W4:Y:S02]  /*1acf0*/  LDL.LU R9, [R1+0x5bc] ;  /* 0x0005bc0001097983 */ /* 0x000f240000300800 */
[--C-:B------:R-:W-:Y:S02]  /*1ad00*/  IMAD.WIDE R12, R13, 0x2, R4.reuse ;  /* 0x000000020d0c7825 */ /* 0x100fe400078e0204 */
[----:B------:R-:W-:Y:S04]  /*1ad10*/  STL.64 [R1+0x478], R16 ;  /* 0x0004781001007387 */ /* 0x000fe80000100a00 */
[----:B------:R0:W-:Y:S02]  /*1ad20*/  STL.64 [R1+0x490], R14 ;  /* 0x0004900e01007387 */ /* 0x0001e40000100a00 */
[----:B0-----:R-:W-:-:S02]  /*1ad30*/  IMAD.WIDE R14, R6, 0x2, R4 ;  /* 0x00000002060e7825 */ /* 0x001fc400078e0204 */
[----:B------:R-:W4:Y:S04]  /*1ad40*/  LDL.LU R6, [R1+0x5c8] ;  /* 0x0005c80001067983 */ /* 0x000f280000300800 */
[----:B------:R0:W-:Y:S04]  /*1ad50*/  STL.64 [R1+0x4a0], R12 ;  /* 0x0004a00c01007387 */ /* 0x0001e80000100a00 */
[----:B------:R1:W-:Y:S01]  /*1ad60*/  STL.64 [R1+0x4b8], R14 ;  /* 0x0004b80e01007387 */ /* 0x0003e20000100a00 */
[----:B0-----:R-:W-:-:S04]  /*1ad70*/  IMAD.WIDE R12, R10, 0x2, R4 ;  /* 0x000000020a0c7825 */ /* 0x001fc800078e0204 */
[--C-:B-1----:R-:W-:Y:S02]  /*1ad80*/  IMAD.WIDE R14, R7, 0x2, R4.reuse ;  /* 0x00000002070e7825 */ /* 0x102fe400078e0204 */
[----:B------:R-:W4:Y:S04]  /*1ad90*/  LDL.LU R7, [R1+0x5cc] ;  /* 0x0005cc0001077983 */ /* 0x000f280000300800 */
[----:B------:R0:W-:Y:S04]  /*1ada0*/  STL.64 [R1+0x4c8], R12 ;  /* 0x0004c80c01007387 */ /* 0x0001e80000100a00 */
[----:B------:R-:W-:Y:S04]  /*1adb0*/  STL.64 [R1+0x4e0], R14 ;  /* 0x0004e00e01007387 */ /* 0x000fe80000100a00 */
[----:B------:R-:W4:Y:S01]  /*1adc0*/  LDL.LU R20, [R1+0x5d8] ;  /* 0x0005d80001147983 */ /* 0x000f220000300800 */
[----:B0-----:R-:W-:-:S04]  /*1add0*/  IMAD.WIDE R12, R11, 0x2, R4 ;  /* 0x000000020b0c7825 */ /* 0x001fc800078e0204 */
[--C-:B------:R-:W-:Y:S01]  /*1ade0*/  IMAD.WIDE R10, R2, 0x2, R4.reuse ;  /* 0x00000002020a7825 */ /* 0x100fe200078e0204 */
[----:B------:R2:W-:Y:S04]  /*1adf0*/  STL.64 [R1+0x4f0], R12 ;  /* 0x0004f00c01007387 */ /* 0x0005e80000100a00 */
[----:B------:R-:W4:Y:S04]  /*1ae00*/  LDL.LU R21, [R1+0x5dc] ;  /* 0x0005dc0001157983 */ /* 0x000f280000300800 */
[----:B------:R3:W-:Y:S04]  /*1ae10*/  STL.64 [R1+0x508], R10 ;  /* 0x0005080a01007387 */ /* 0x0007e80000100a00 */
[----:B------:R-:W4:Y:S04]  /*1ae20*/  LDL.LU R18, [R1+0x5e8] ;  /* 0x0005e80001127983 */ /* 0x000f280000300800 */
[----:B------:R-:W4:Y:S01]  /*1ae30*/  LDL.LU R2, [R1+0x5f8] ;  /* 0x0005f80001027983 */ /* 0x000f220000300800 */
[----:B--2---:R-:W-:-:S03]  /*1ae40*/  IMAD.WIDE R12, R3, 0x2, R4 ;  /* 0x00000002030c7825 */ /* 0x004fc600078e0204 */
[----:B------:R-:W2:Y:S04]  /*1ae50*/  LDL.LU R3, [R1+0x600] ;  /* 0x0006000001037983 */ /* 0x000ea80000300800 */
[----:B------:R-:W-:Y:S04]  /*1ae60*/  STL.64 [R1+0x518], R12 ;  /* 0x0005180c01007387 */ /* 0x000fe80000100a00 */
[----:B------:R-:W2:Y:S01]  /*1ae70*/  LDL.LU R19, [R1+0x610] ;  /* 0x0006100001137983 */ /* 0x000ea20000300800 */
[----:B---3--:R-:W-:-:S03]  /*1ae80*/  IMAD.WIDE R10, R26, 0x2, R4 ;  /* 0x000000021a0a7825 */ /* 0x008fc600078e0204 */
[----:B------:R-:W3:Y:S04]  /*1ae90*/  LDL.LU R26, [R1+0x618] ;  /* 0x00061800011a7983 */ /* 0x000ee80000300800 */
[----:B------:R4:W-:Y:S04]  /*1aea0*/  STL.64 [R1+0x530], R10 ;  /* 0x0005300a01007387 */ /* 0x0009e80000100a00 */
[----:B------:R-:W3:Y:S01]  /*1aeb0*/  LDL.LU R16, [R1+0x628] ;  /* 0x0006280001107983 */ /* 0x000ee20000300800 */
[----:B----4-:R-:W-:-:S03]  /*1aec0*/  IMAD.WIDE R10, R28, 0x2, R4 ;  /* 0x000000021c0a7825 */ /* 0x010fc600078e0204 */
        /* <DEDUP_REMOVED lines=19> */
[----:B0-----:R-:W4:Y:S01]  /*1b000*/  LDL.LU R10, [R1+0x6c0] ;  /* 0x0006c000010a7983 */ /* 0x001f220000300800 */
[----:B------:R-:W-:-:S03]  /*1b010*/  IMAD.WIDE R22, R6, 0x2, R4 ;  /* 0x0000000206167825 */ /* 0x000fc600078e0204 */
[----:B------:R-:W4:Y:S04]  /*1b020*/  LDL.LU R6, [R1+0x6c8] ;  /* 0x0006c80001067983 */ /* 0x000f280000300800 */
[----:B------:R0:W-:Y:S04]  /*1b030*/  STL.64 [R1+0x5a8], R22 ;  /* 0x0005a81601007387 */ /* 0x0001e80000100a00 */
[----:B------:R-:W4:Y:S01]  /*1b040*/  LDL.LU R11, [R1+0x6d8] ;  /* 0x0006d800010b7983 */ /* 0x000f220000300800 */
[----:B0-----:R-:W-:-:S03]  /*1b050*/  IMAD.WIDE R22, R7, 0x2, R4 ;  /* 0x0000000207167825 */ /* 0x001fc600078e0204 */
[----:B------:R-:W4:Y:S04]  /*1b060*/  LDL.LU R7, [R1+0x6e0] ;  /* 0x0006e00001077983 */ /* 0x000f280000300800 */
[----:B------:R0:W-:Y:S02]  /*1b070*/  STL.64 [R1+0x5b8], R22 ;  /* 0x0005b81601007387 */ /* 0x0001e40000100a00 */
[----:B0-----:R-:W-:-:S04]  /*1b080*/  IMAD.WIDE R22, R20, 0x2, R4 ;  /* 0x0000000214167825 */ /* 0x001fc800078e0204 */
[--C-:B------:R-:W-:Y:S01]  /*1b090*/  IMAD.WIDE R24, R21, 0x2, R4.reuse ;  /* 0x0000000215187825 */ /* 0x100fe200078e0204 */
[----:B------:R0:W-:Y:S04]  /*1b0a0*/  STL.64 [R1+0x5c8], R22 ;  /* 0x0005c81601007387 */ /* 0x0001e80000100a00 */
[----:B------:R-:W-:Y:S01]  /*1b0b0*/  STL.64 [R1+0x5d8], R24 ;  /* 0x0005d81801007387 */ /* 0x000fe20000100a00 */
[----:B------:R-:W-:-:S03]  /*1b0c0*/  IMAD.WIDE R20, R2, 0x2, R4 ;  /* 0x0000000202147825 */ /* 0x000fc600078e0204 */
[----:B------:R-:W4:Y:S01]  /*1b0d0*/  LDL.LU R2, [R1+0x6f0] ;  /* 0x0006f00001027983 */ /* 0x000f220000300800 */
[----:B0-----:R-:W-:-:S05]  /*1b0e0*/  IMAD.WIDE R22, R18, 0x2, R4 ;  /* 0x0000000212167825 */ /* 0x001fca00078e0204 */
[----:B------:R2:W-:Y:S04]  /*1b0f0*/  STL.64 [R1+0x5e8], R22 ;  /* 0x0005e81601007387 */ /* 0x0005e80000100a00 */
[----:B------:R0:W-:Y:S01]  /*1b100*/  STL.64 [R1+0x5f8], R20 ;  /* 0x0005f81401007387 */ /* 0x0001e20000100a00 */
[----:B--2---:R-:W-:-:S03]  /*1b110*/  IMAD.WIDE R22, R3, 0x2, R4 ;  /* 0x0000000203167825 */ /* 0x004fc600078e0204 */
[----:B------:R-:W2:Y:S04]  /*1b120*/  LDL.LU R3, [R1+0x6f8] ;  /* 0x0006f80001037983 */ /* 0x000ea80000300800 */
[----:B------:R-:W-:Y:S01]  /*1b130*/  STL.64 [R1+0x600], R22 ;  /* 0x0006001601007387 */ /* 0x000fe20000100a00 */
[----:B0-----:R-:W-:-:S04]  /*1b140*/  IMAD.WIDE R20, R19, 0x2, R4 ;  /* 0x0000000213147825 */ /* 0x001fc800078e0204 */
[--C-:B---3--:R-:W-:Y:S02]  /*1b150*/  IMAD.WIDE R18, R26, 0x2, R4.reuse ;  /* 0x000000021a127825 */ /* 0x108fe400078e0204 */
[----:B------:R-:W3:Y:S04]  /*1b160*/  LDL.LU R26, [R1+0x708] ;  /* 0x00070800011a7983 */ /* 0x000ee80000300800 */
[----:B------:R0:W-:Y:S04]  /*1b170*/  STL.64 [R1+0x610], R20 ;  /* 0x0006101401007387 */ /* 0x0001e80000100a00 */
[----:B------:R4:W-:Y:S01]  /*1b180*/  STL.64 [R1+0x618], R18 ;  /* 0x0006181201007387 */ /* 0x0009e20000100a00 */
[----:B0-----:R-:W-:-:S04]  /*1b190*/  IMAD.WIDE R20, R16, 0x2, R4 ;  /* 0x0000000210147825 */ /* 0x001fc800078e0204 */
[--C-:B----4-:R-:W-:Y:S02]  /*1b1a0*/  IMAD.WIDE R18, R28, 0x2, R4.reuse ;  /* 0x000000021c127825 */ /* 0x110fe400078e0204 */
[----:B------:R-:W4:Y:S04]  /*1b1b0*/  LDL.LU R28, [R1+0x710] ;  /* 0x00071000011c7983 */ /* 0x000f280000300800 */
[----:B------:R0:W-:Y:S04]  /*1b1c0*/  STL.64 [R1+0x628], R20 ;  /* 0x0006281401007387 */ /* 0x0001e80000100a00 */
[----:B------:R1:W-:Y:S01]  /*1b1d0*/  STL.64 [R1+0x630], R18 ;  /* 0x0006301201007387 */ /* 0x0003e20000100a00 */
[----:B0-----:R-:W-:-:S04]  /*1b1e0*/  IMAD.WIDE R20, R17, 0x2, R4 ;  /* 0x0000000211147825 */ /* 0x001fc800078e0204 */
[--C-:B------:R-:W-:Y:S01]  /*1b1f0*/  IMAD.WIDE R16, R14, 0x2, R4.reuse ;  /* 0x000000020e107825 */ /* 0x100fe200078e0204 */
[----:B------:R-:W-:Y:S03]  /*1b200*/  STL.64 [R1+0x640], R20 ;  /* 0x0006401401007387 */ /* 0x000fe60000100a00 */
[--C-:B-1----:R-:W-:Y:S02]  /*1b210*/  IMAD.WIDE R18, R29, 0x2, R4.reuse ;  /* 0x000000021d127825 */ /* 0x102fe400078e0204 */
[----:B------:R-:W4:Y:S04]  /*1b220*/  LDL.LU R29, [R1+0x720] ;  /* 0x00072000011d7983 */ /* 0x000f280000300800 */
[----:B------:R0:W-:Y:S04]  /*1b230*/  STL.64 [R1+0x648], R16 ;  /* 0x0006481001007387 */ /* 0x0001e80000100a00 */
[----:B------:R-:W-:Y:S01]  /*1b240*/  STL.64 [R1+0x658], R18 ;  /* 0x0006581201007387 */ /* 0x000fe20000100a00 */
[----:B0-----:R-:W-:-:S04]  /*1b250*/  IMAD.WIDE R16, R15, 0x2, R4 ;  /* 0x000000020f107825 */ /* 0x001fc800078e0204 */
[--C-:B------:R-:W-:Y:S02]  /*1b260*/  IMAD.WIDE R14, R27, 0x2, R4.reuse ;  /* 0x000000021b0e7825 */ /* 0x100fe400078e0204 */
[----:B------:R-:W4:Y:S04]  /*1b270*/  LDL.LU R27, [R1+0x728] ;  /* 0x00072800011b7983 */ /* 0x000f280000300800 */
[----:B------:R-:W-:Y:S04]  /*1b280*/  STL.64 [R1+0x668], R16 ;  /* 0x0006681001007387 */ /* 0x000fe80000100a00 */
[----:B------:R0:W-:Y:S02]  /*1b290*/  STL.64 [R1+0x670], R14 ;  /* 0x0006700e01007387 */ /* 0x0001e40000100a00 */
[----:B0-----:R-:W-:-:S02]  /*1b2a0*/  IMAD.WIDE R14, R8, 0x2, R4 ;  /* 0x00000002080e7825 */ /* 0x001fc400078e0204 */
[----:B------:R-:W4:Y:S02]  /*1b2b0*/  LDL.LU R8, [R1+0x738] ;  /* 0x0007380001087983 */ /* 0x000f240000300800 */
[----:B------:R-:W-:-:S04]  /*1b2c0*/  IMAD.WIDE R16, R12, 0x2, R4 ;  /* 0x000000020c107825 */ /* 0x000fc800078e0204 */
[--C-:B------:R-:W-:Y:S01]  /*1b2d0*/  IMAD.WIDE R12, R13, 0x2, R4.reuse ;  /* 0x000000020d0c7825 */ /* 0x100fe200078e0204 */
[----:B------:R-:W-:Y:S04]  /*1b2e0*/  STL.64 [R1+0x690], R16 ;  /* 0x0006901001007387 */ /* 0x000fe80000100a00 */
[----:B------:R0:W-:Y:S02]  /*1b2f0*/  STL.64 [R1+0x698], R14 ;  /* 0x0006980e01007387 */ /* 0x0001e40000100a00 */
[--C-:B0-----:R-:W-:Y:S02]  /*1b300*/  IMAD.WIDE R14, R9, 0x2, R4.reuse ;  /* 0x00000002090e7825 */ /* 0x101fe400078e0204 */
        /* <DEDUP_REMOVED lines=16> */
[----:B0-----:R-:W-:-:S03]  /*1b410*/  IMAD.WIDE R12, R2, 0x2, R4 ;  /* 0x00000002020c7825 */ /* 0x001fc600078e0204 */
[----:B------:R-:W4:Y:S04]  /*1b420*/  LDL.LU R2, [R1+0x790] ;  /* 0x0007900001027983 */ /* 0x000f280000300800 */
[----:B------:R-:W-:Y:S04]  /*1b430*/  STL.64 [R1+0x6f0], R12 ;  /* 0x0006f00c01007387 */ /* 0x000fe80000100a00 */
[----:B------:R-:W4:Y:S01]  /*1b440*/  LDL.LU R19, [R1+0x798] ;  /* 0x0007980001137983 */ /* 0x000f220000300800 */
[----:B--2---:R-:W-:-:S03]  /*1b450*/  IMAD.WIDE R10, R3, 0x2, R4 ;  /* 0x00000002030a7825 */ /* 0x004fc600078e0204 */
[----:B------:R-:W2:Y:S04]  /*1b460*/  LDL.LU R3, [R1+0x7a8] ;  /* 0x0007a80001037983 */ /* 0x000ea80000300800 */
[----:B------:R3:W-:Y:S04]  /*1b470*/  STL.64 [R1+0x6f8], R10 ;  /* 0x0006f80a01007387 */ /* 0x0007e80000100a00 */
[----:B------:R-:W2:Y:S01]  /*1b480*/  LDL.LU R16, [R1+0x7b0] ;  /* 0x0007b00001107983 */ /* 0x000ea20000300800 */
[----:B---3--:R-:W-:-:S03]  /*1b490*/  IMAD.WIDE R10, R26, 0x2, R4 ;  /* 0x000000021a0a7825 */ /* 0x008fc600078e0204 */
[----:B------:R-:W3:Y:S04]  /*1b4a0*/  LDL.LU R26, [R1+0x7c0] ;  /* 0x0007c000011a7983 */ /* 0x000ee80000300800 */
[----:B------:R4:W-:Y:S04]  /*1b4b0*/  STL.64 [R1+0x708], R10 ;  /* 0x0007080a01007387 */ /* 0x0009e80000100a00 */
[----:B------:R-:W3:Y:S04]  /*1b4c0*/  LDL.LU R17, [R1+0x7c8] ;  /* 0x0007c80001117983 */ /* 0x000ee80000300800 */
[----:B------:R-:W3:Y:S01]  /*1b4d0*/  LDL.LU R14, [R1+0x7d8] ;  /* 0x0007d800010e7983 */ /* 0x000ee20000300800 */
[----:B----4-:R-:W-:-:S05]  /*1b4e0*/  IMAD.WIDE R10, R28, 0x2, R4 ;  /* 0x000000021c0a7825 */ /* 0x010fca00078e0204 */
        /* <DEDUP_REMOVED lines=31> */
[----:B0-----:R-:W-:-:S03]  /*1b6e0*/  IMAD.WIDE R22, R2, 0x2, R4 ;  /* 0x0000000202167825 */ /* 0x001fc600078e0204 */
[----:B------:R-:W4:Y:S01]  /*1b6f0*/  LDL.LU R2, [R1+0x878] ;  /* 0x0008780001027983 */ /* 0x000f220000300800 */
[----:B-1----:R-:W-:-:S03]  /*1b700*/  IMAD.WIDE R20, R19, 0x2, R4 ;  /* 0x0000000213147825 */ /* 0x002fc600078e0204 */
[----:B------:R-:W-:Y:S01]  /*1b710*/  STL.64 [R1+0x790], R22 ;  /* 0x0007901601007387 */ /* 0x000fe20000100a00 */
[----:B--2---:R-:W-:-:S03]  /*1b720*/  IMAD.WIDE R18, R3, 0x2, R4 ;  /* 0x0000000203127825 */ /* 0x004fc600078e0204 */
[----:B------:R-:W2:Y:S04]  /*1b730*/  LDL.LU R3, [R1+0x884] ;  /* 0x0008840001037983 */ /* 0x000ea80000300800 */
[----:B------:R0:W-:Y:S04]  /*1b740*/  STL.64 [R1+0x798], R20 ;  /* 0x0007981401007387 */ /* 0x0001e80000100a00 */
[----:B------:R3:W-:Y:S01]  /*1b750*/  STL.64 [R1+0x7a8], R18 ;  /* 0x0007a81201007387 */ /* 0x0007e20000100a00 */
[----:B0-----:R-:W-:-:S04]  /*1b760*/  IMAD.WIDE R20, R16, 0x2, R4 ;  /* 0x0000000210147825 */ /* 0x001fc800078e0204 */
[--C-:B---3--:R-:W-:Y:S02]  /*1b770*/  IMAD.WIDE R18, R26, 0x2, R4.reuse ;  /* 0x000000021a127825 */ /* 0x108fe400078e0204 */
[----:B------:R-:W3:Y:S04]  /*1b780*/  LDL.LU R26, [R1+0x8a0] ;  /* 0x0008a000011a7983 */ /* 0x000ee80000300800 */
[----:B------:R0:W-:Y:S04]  /*1b790*/  STL.64 [R1+0x7b0], R20 ;  /* 0x0007b01401007387 */ /* 0x0001e80000100a00 */
[----:B------:R4:W-:Y:S01]  /*1b7a0*/  STL.64 [R1+0x7c0], R18 ;  /* 0x0007c01201007387 */ /* 0x0009e20000100a00 */
[----:B0-----:R-:W-:-:S04]  /*1b7b0*/  IMAD.WIDE R20, R17, 0x2, R4 ;  /* 0x0000000211147825 */ /* 0x001fc800078e0204 */
[--C-:B------:R-:W-:Y:S01]  /*1b7c0*/  IMAD.WIDE R16, R14, 0x2, R4.reuse ;  /* 0x000000020e107825 */ /* 0x100fe200078e0204 */
[----:B------:R-:W-:Y:S03]  /*1b7d0*/  STL.64 [R1+0x7c8], R20 ;  /* 0x0007c81401007387 */ /* 0x000fe60000100a00 */
[--C-:B----4-:R-:W-:Y:S02]  /*1b7e0*/  IMAD.WIDE R18, R28, 0x2, R4.reuse ;  /* 0x000000021c127825 */ /* 0x110fe400078e0204 */
        /* <DEDUP_REMOVED lines=10> */
[----:B------:R-:W4:Y:S04]  /*1b890*/  LDL.LU R27, [R1+0x8c0] ;  /* 0x0008c000011b7983 */ /* 0x000f280000300800 */
[----:B------:R-:W-:Y:S04]  /*1b8a0*/  STL.64 [R1+0x808], R16 ;  /* 0x0008081001007387 */ /* 0x000fe80000100a00 */
[----:B------:R0:W-:Y:S02]  /*1b8b0*/  STL.64 [R1+0x810], R14 ;  /* 0x0008100e01007387 */ /* 0x0001e40000100a00 */
[----:B0-----:R-:W-:-:S02]  /*1b8c0*/  IMAD.WIDE R14, R8, 0x2, R4 ;  /* 0x00000002080e7825 */ /* 0x001fc400078e0204 */
[----:B------:R-:W4:Y:S02]  /*1b8d0*/  LDL.LU R8, [R1+0x8d0] ;  /* 0x0008d00001087983 */ /* 0x000f240000300800 */
[----:B------:R-:W-:-:S05]  /*1b8e0*/  IMAD.WIDE R12, R13, 0x2, R4 ;  /* 0x000000020d0c7825 */ /* 0x000fca00078e0204 */
        /* <DEDUP_REMOVED lines=19> */
[----:B-1----:R-:W-:-:S03]  /*1ba20*/  IMAD.WIDE R10, R2, 0x2, R4 ;  /* 0x00000002020a7825 */ /* 0x002fc600078e0204 */
[----:B------:R-:W4:Y:S04]  /*1ba30*/  LDL.LU R2, [R1+0x930] ;  /* 0x0009300001027983 */ /* 0x000f280000300800 */
[----:B------:R2:W-:Y:S04]  /*1ba40*/  STL.64 [R1+0x888], R10 ;  /* 0x0008880a01007387 */ /* 0x0005e80000100a00 */
[----:B------:R-:W4:Y:S01]  /*1ba50*/  LDL.LU R16, [R1+0x938] ;  /* 0x0009380001107983 */ /* 0x000f220000300800 */
[----:B--2---:R-:W-:-:S03]  /*1ba60*/  IMAD.WIDE R10, R3, 0x2, R4 ;  /* 0x00000002030a7825 */ /* 0x004fc600078e0204 */
[----:B------:R-:W2:Y:S04]  /*1ba70*/  LDL.LU R3, [R1+0x948] ;  /* 0x0009480001037983 */ /* 0x000ea80000300800 */
[----:B------:R3:W-:Y:S04]  /*1ba80*/  STL.64 [R1+0x890], R10 ;  /* 0x0008900a01007387 */ /* 0x0007e80000100a00 */
[----:B------:R-:W2:Y:S04]  /*1ba90*/  LDL.LU R17, [R1+0x950] ;  /* 0x0009500001117983 */ /* 0x000ea80000300800 */
[----:B------:R-:W2:Y:S01]  /*1baa0*/  LDL.LU R14, [R1+0x960] ;  /* 0x00096000010e7983 */ /* 0x000ea20000300800 */
[----:B---3--:R-:W-:-:S05]  /*1bab0*/  IMAD.WIDE R10, R26, 0x2, R4 ;  /* 0x000000021a0a7825 */ /* 0x008fca00078e0204 */
[----:B------:R4:W-:Y:S04]  /*1bac0*/  STL.64 [R1+0x8a0], R10 ;  /* 0x0008a00a01007387 */ /* 0x0009e80000100a00 */
[----:B------:R-:W3:Y:S04]  /*1bad0*/  LDL.LU R26, [R1+0x968] ;  /* 0x00096800011a7983 */ /* 0x000ee80000300800 */
[----:B------:R-:W3:Y:S01]  /*1bae0*/  LDL.LU R15, [R1+0x978] ;  /* 0x00097800010f7983 */ /* 0x000ee20000300800 */
[----:B----4-:R-:W-:-:S03]  /*1baf0*/  IMAD.WIDE R10, R28, 0x2, R4 ;  /* 0x000000021c0a7825 */ /* 0x010fc600078e0204 */
        /* <DEDUP_REMOVED lines=31> */
[----:B------:R-:W-:-:S03]  /*1bcf0*/  IMAD.WIDE R18, R2, 0x2, R4 ;  /* 0x0000000202127825 */ /* 0x000fc600078e0204 */
[----:B------:R-:W4:Y:S04]  /*1bd00*/  LDL.LU R2, [R1+0xa08] ;  /* 0x000a080001027983 */ /* 0x000f280000300800 */
[----:B------:R0:W-:Y:S04]  /*1bd10*/  STL.64 [R1+0x920], R20 ;  /* 0x0009201401007387 */ /* 0x0001e80000100a00 */
[----:B------:R2:W-:Y:S01]  /*1bd20*/  STL.64 [R1+0x930], R18 ;  /* 0x0009301201007387 */ /* 0x0005e20000100a00 */
[----:B0-----:R-:W-:-:S04]  /*1bd30*/  IMAD.WIDE R20, R16, 0x2, R4 ;  /* 0x0000000210147825 */ /* 0x001fc800078e0204 */
[--C-:B--2---:R-:W-:Y:S02]  /*1bd40*/  IMAD.WIDE R18, R3, 0x2, R4.reuse ;  /* 0x0000000203127825 */ /* 0x104fe400078e0204 */
[----:B------:R-:W2:Y:S04]  /*1bd50*/  LDL.LU R3, [R1+0xa18] ;  /* 0x000a180001037983 */ /* 0x000ea80000300800 */
[----:B------:R0:W-:Y:S04]  /*1bd60*/  STL.64 [R1+0x938], R20 ;  /* 0x0009381401007387 */ /* 0x0001e80000100a00 */
[----:B------:R3:W-:Y:S01]  /*1bd70*/  STL.64 [R1+0x948], R18 ;  /* 0x0009481201007387 */ /* 0x0007e20000100a00 */
[----:B0-----:R-:W-:-:S04]  /*1bd80*/  IMAD.WIDE R20, R17, 0x2, R4 ;  /* 0x0000000211147825 */ /* 0x001fc800078e0204 */
[--C-:B------:R-:W-:Y:S01]  /*1bd90*/  IMAD.WIDE R16, R14, 0x2, R4.reuse ;  /* 0x000000020e107825 */ /* 0x100fe200078e0204 */
[----:B------:R-:W-:Y:S03]  /*1bda0*/  STL.64 [R1+0x950], R20 ;  /* 0x0009501401007387 */ /* 0x000fe60000100a00 */
[--C-:B---3--:R-:W-:Y:S02]  /*1bdb0*/  IMAD.WIDE R18, R26, 0x2, R4.reuse ;  /* 0x000000021a127825 */ /* 0x108fe400078e0204 */
[----:B------:R-:W3:Y:S04]  /*1bdc0*/  LDL.LU R26, [R1+0xa20] ;  /* 0x000a2000011a7983 */ /* 0x000ee80000300800 */
[----:B------:R0:W-:Y:S04]  /*1bdd0*/  STL.64 [R1+0x960], R16 ;  /* 0x0009601001007387 */ /* 0x0001e80000100a00 */
[----:B------:R-:W-:Y:S01]  /*1bde0*/  STL.64 [R1+0x968], R18 ;  /* 0x0009681201007387 */ /* 0x000fe20000100a00 */
[----:B0-----:R-:W-:-:S04]  /*1bdf0*/  IMAD.WIDE R16, R15, 0x2, R4 ;  /* 0x000000020f107825 */ /* 0x001fc800078e0204 */
[--C-:B----4-:R-:W-:Y:S02]  /*1be00*/  IMAD.WIDE R14, R28, 0x2, R4.reuse ;  /* 0x000000021c0e7825 */ /* 0x110fe400078e0204 */
[----:B------:R-:W4:Y:S04]  /*1be10*/  LDL.LU R28, [R1+0xa30] ;  /* 0x000a3000011c7983 */ /* 0x000f280000300800 */
[----:B------:R0:W-:Y:S04]  /*1be20*/  STL.64 [R1+0x978], R16 ;  /* 0x0009781001007387 */ /* 0x0001e80000100a00 */
[----:B------:R1:W-:Y:S01]  /*1be30*/  STL.64 [R1+0x988], R14 ;  /* 0x0009880e01007387 */ /* 0x0003e20000100a00 */
[----:B0-----:R-:W-:-:S04]  /*1be40*/  IMAD.WIDE R16, R12, 0x2, R4 ;  /* 0x000000020c107825 */ /* 0x001fc800078e0204 */
[--C-:B-1----:R-:W-:Y:S02]  /*1be50*/  IMAD.WIDE R14, R29, 0x2, R4.reuse ;  /* 0x000000021d0e7825 */ /* 0x102fe400078e0204 */
[----:B------:R-:W4:Y:S04]  /*1be60*/  LDL.LU R29, [R1+0xa38] ;  /* 0x000a3800011d7983 */ /* 0x000f280000300800 */
[----:B------:R-:W-:Y:S01]  /*1be70*/  STL.64 [R1+0x990], R16 ;  /* 0x0009901001007387 */ /* 0x000fe20000100a00 */
[----:B------:R-:W-:-:S03]  /*1be80*/  IMAD.WIDE R12, R13, 0x2, R4 ;  /* 0x000000020d0c7825 */ /* 0x000fc600078e0204 */
[----:B------:R0:W-:Y:S02]  /*1be90*/  STL.64 [R1+0x9a0], R14 ;  /* 0x0009a00e01007387 */ /* 0x0001e40000100a00 */
[--C-:B0-----:R-:W-:Y:S02]  /*1bea0*/  IMAD.WIDE R14, R27, 0x2, R4.reuse ;  /* 0x000000021b0e7825 */ /* 0x101fe400078e0204 */
[----:B------:R-:W4:Y:S04]  /*1beb0*/  LDL.LU R27, [R1+0xa48] ;  /* 0x000a4800011b7983 */ /* 0x000f280000300800 */
[----:B------:R-:W-:Y:S04]  /*1bec0*/  STL.64 [R1+0x9a8], R12 ;  /* 0x0009a80c01007387 */ /* 0x000fe80000100a00 */
[----:B------:R0:W-:Y:S02]  /*1bed0*/  STL.64 [R1+0x9b8], R14 ;  /* 0x0009b80e01007387 */ /* 0x0001e40000100a00 */
[----:B0-----:R-:W-:-:S02]  /*1bee0*/  IMAD.WIDE R14, R8, 0x2, R4 ;  /* 0x00000002080e7825 */ /* 0x001fc400078e0204 */
[----:B------:R-:W4:Y:S02]  /*1bef0*/  LDL.LU R8, [R1+0xa50] ;  /* 0x000a500001087983 */ /* 0x000f240000300800 */
[----:B------:R-:W-:-:S05]  /*1bf00*/  IMAD.WIDE R12, R10, 0x2, R4 ;  /* 0x000000020a0c7825 */ /* 0x000fca00078e0204 */
        /* <DEDUP_REMOVED lines=18> */
[----:B0-----:R-:W-:-:S03]  /*1c030*/  IMAD.WIDE R10, R2, 0x2, R4 ;  /* 0x00000002020a7825 */ /* 0x001fc600078e0204 */
[----:B------:R-:W4:Y:S04]  /*1c040*/  LDL.LU R2, [R1+0x524] ;  /* 0x0005240001027983 */ /* 0x000f280000300800 */
[----:B------:R2:W-:Y:S04]  /*1c050*/  STL.64 [R1+0xa08], R10 ;  /* 0x000a080a01007387 */ /* 0x0005e80000100a00 */
[----:B------:R-:W4:Y:S04]  /*1c060*/  LDL.LU R17, [R1+0x520] ;  /* 0x0005200001117983 */ /* 0x000f280000300800 */
[----:B------:R-:W4:Y:S01]  /*1c070*/  LDL.LU R14, [R1+0x4fc] ;  /* 0x0004fc00010e7983 */ /* 0x000f220000300800 */
[----:B--2---:R-:W-:-:S05]  /*1c080*/  IMAD.WIDE R10, R3, 0x2, R4 ;  /* 0x00000002030a7825 */ /* 0x004fca00078e0204 */
[----:B------:R3:W-:Y:S04]  /*1c090*/  STL.64 [R1+0xa18], R10 ;  /* 0x000a180a01007387 */ /* 0x0007e80000100a00 */
[----:B------:R-:W2:Y:S04]  /*1c0a0*/  LDL.LU R3, [R1+0x4f8] ;  /* 0x0004f80001037983 */ /* 0x000ea80000300800 */
        /* <DEDUP_REMOVED lines=22> */
[----:B------:R-:W-:-:S05]  /*1c210*/  IMAD.WIDE R24, R21, 0x2, R4 ;  /* 0x0000000215187825 */ /* 0x000fca00078e0204 */
[----:B------:R-:W-:Y:S01]  /*1c220*/  STL.64 [R1+0xa68], R24 ;  /* 0x000a681801007387 */ /* 0x000fe20000100a00 */
[----:B0-----:R-:W-:-:S04]  /*1c230*/  IMAD.WIDE R22, R18, 0x2, R4 ;  /* 0x0000000212167825 */ /* 0x001fc800078e0204 */
[--C-:B------:R-:W-:Y:S02]  /*1c240*/  IMAD.WIDE R20, R9, 0x2, R4.reuse ;  /* 0x0000000209147825 */ /* 0x100fe400078e0204 */
[----:B------:R-:W4:Y:S04]  /*1c250*/  LDL.LU R9, [R1+0x41c] ;  /* 0x00041c0001097983 */ /* 0x000f280000300800 */
[----:B------:R0:W-:Y:S04]  /*1c260*/  STL.64 [R1+0xa78], R22 ;  /* 0x000a781601007387 */ /* 0x0001e80000100a00 */
[----:B------:R1:W-:Y:S01]  /*1c270*/  STL.64 [R1+0x588], R20 ;  /* 0x0005881401007387 */ /* 0x0003e20000100a00 */
[----:B0-----:R-:W-:-:S03]  /*1c280*/  IMAD.WIDE R22, R6, 0x2, R4 ;  /* 0x0000000206167825 */ /* 0x001fc600078e0204 */
[----:B------:R-:W4:Y:S04]  /*1c290*/  LDL.LU R6, [R1+0x418] ;  /* 0x0004180001067983 */ /* 0x000f280000300800 */
[----:B------:R-:W-:Y:S01]  /*1c2a0*/  STL.64 [R1+0xa90], R22 ;  /* 0x000a901601007387 */ /* 0x000fe20000100a00 */
[----:B-1----:R-:W-:-:S04]  /*1c2b0*/  IMAD.WIDE R20, R19, 0x2, R4 ;  /* 0x0000000213147825 */ /* 0x002fc800078e0204 */
[--C-:B------:R-:W-:Y:S02]  /*1c2c0*/  IMAD.WIDE R18, R7, 0x2, R4.reuse ;  /* 0x0000000207127825 */ /* 0x100fe400078e0204 */
        /* <DEDUP_REMOVED lines=9> */
[--C-:B------:R-:W-:Y:S01]  /*1c360*/  IMAD.WIDE R16, R14, 0x2, R4.reuse ;  /* 0x000000020e107825 */ /* 0x100fe200078e0204 */
[----:B------:R-:W-:Y:S03]  /*1c370*/  STL.64 [R1+0x520], R20 ;  /* 0x0005201401007387 */ /* 0x000fe60000100a00 */
[--C-:B--2---:R-:W-:Y:S02]  /*1c380*/  IMAD.WIDE R18, R3, 0x2, R4.reuse ;  /* 0x0000000203127825 */ /* 0x104fe400078e0204 */
[----:B------:R-:W2:Y:S04]  /*1c390*/  LDL.LU R3, [R1+0x3dc] ;  /* 0x0003dc0001037983 */ /* 0x000ea80000300800 */
[----:B------:R0:W-:Y:S04]  /*1c3a0*/  STL.64 [R1+0x13c8], R16 ;  /* 0x0013c81001007387 */ /* 0x0001e80000100a00 */
        /* <DEDUP_REMOVED lines=9> */
[----:B------:R-:W-:Y:S01]  /*1c440*/  STL.64 [R1+0x1408], R16 ;  /* 0x0014081001007387 */ /* 0x000fe20000100a00 */
[----:B------:R-:W-:-:S03]  /*1c450*/  IMAD.WIDE R12, R13, 0x2, R4 ;  /* 0x000000020d0c7825 */ /* 0x000fc600078e0204 */
        /* <DEDUP_REMOVED lines=13> */
[----:B------:R-:W-:Y:S04]  /*1c530*/  STL.64 [R1+0x1468], R12 ;  /* 0x0014680c01007387 */ /* 0x000fe80000100a00 */
[----:B------:R-:W4:Y:S04]  /*1c540*/  LDL.LU R21, [R1+0x360] ;  /* 0x0003600001157983 */ /* 0x000f280000300800 */
[----:B------:R0:W-:Y:S04]  /*1c550*/  STL.64 [R1+0x440], R10 ;  /* 0x0004400a01007387 */ /* 0x0001e80000100a00 */
[----:B------:R-:W4:Y:S04]  /*1c560*/  LDL.LU R18, [R1+0x34c] ;  /* 0x00034c0001127983 */ /* 0x000f280000300800 */
[----:B0-----:R-:W4:Y:S04]  /*1c570*/  LDL.LU R11, [R1+0x348] ;  /* 0x00034800010b7983 */ /* 0x001f280000300800 */
[----:B------:R-:W4:Y:S01]  /*1c580*/  LDL.LU R8, [R1+0x324] ;  /* 0x0003240001087983 */ /* 0x000f220000300800 */
[----:B------:R-:W-:-:S05]  /*1c590*/  IMAD.WIDE R14, R9, 0x2, R4 ;  /* 0x00000002090e7825 */ /* 0x000fca00078e0204 */
[----:B------:R-:W-:Y:S04]  /*1c5a0*/  STL.64 [R1+0x1488], R14 ;  /* 0x0014880e01007387 */ /* 0x000fe80000100a00 */
[----:B------:R-:W4:Y:S04]  /*1c5b0*/  LDL.LU R19, [R1+0x320] ;  /* 0x0003200001137983 */ /* 0x000f280000300800 */
[----:B------:R-:W4:Y:S01]  /*1c5c0*/  LDL.LU R9, [R1+0x2fc] ;  /* 0x0002fc0001097983 */ /* 0x000f220000300800 */
[----:B------:R-:W-:-:S05]  /*1c5d0*/  IMAD.WIDE R12, R6, 0x2, R4 ;  /* 0x00000002060c7825 */ /* 0x000fca00078e0204 */
[----:B------:R0:W-:Y:S04]  /*1c5e0*/  STL.64 [R1+0x418], R12 ;  /* 0x0004180c01007387 */ /* 0x0001e80000100a00 */
[----:B------:R-:W4:Y:S04]  /*1c5f0*/  LDL.LU R16, [R1+0x2f8] ;  /* 0x0002f80001107983 */ /* 0x000f280000300800 */
[----:B------:R-:W4:Y:S01]  /*1c600*/  LDL.LU R6, [R1+0x2d4] ;  /* 0x0002d40001067983 */ /* 0x000f220000300800 */
[----:B0-----:R-:W-:-:S05]  /*1c610*/  IMAD.WIDE R12, R7, 0x2, R4 ;  /* 0x00000002070c7825 */ /* 0x001fca00078e0204 */
[----:B------:R0:W-:Y:S04]  /*1c620*/  STL.64 [R1+0x14a8], R12 ;  /* 0x0014a80c01007387 */ /* 0x0001e80000100a00 */
[----:B------:R-:W4:Y:S04]  /*1c630*/  LDL.LU R17, [R1+0x2d0] ;  /* 0x0002d00001117983 */ /* 0x000f280000300800 */
[----:B------:R-:W4:Y:S01]  /*1c640*/  LDL.LU R14, [R1+0x2bc] ;  /* 0x0002bc00010e7983 */ /* 0x000f220000300800 */
[----:B0-----:R-:W-:-:S05]  /*1c650*/  IMAD.WIDE R12, R2, 0x2, R4 ;  /* 0x00000002020c7825 */ /* 0x001fca00078e0204 */
[----:B------:R2:W-:Y:S04]  /*1c660*/  STL.64 [R1+0x3f0], R12 ;  /* 0x0003f00c01007387 */ /* 0x0005e80000100a00 */
[----:B------:R-:W4:Y:S04]  /*1c670*/  LDL.LU R7, [R1+0x2b8] ;  /* 0x0002b80001077983 */ /* 0x000f280000300800 */
[----:B------:R-:W4:Y:S04]  /*1c680*/  LDL.LU R15, [R1+0x294] ;  /* 0x00029400010f7983 */ /* 0x000f280000300800 */
[----:B------:R-:W4:Y:S01]  /*1c690*/  LDL.LU R2, [R1+0x290] ;  /* 0x0002900001027983 */ /* 0x000f220000300800 */
[----:B--2---:R-:W-:-:S05]  /*1c6a0*/  IMAD.WIDE R12, R3, 0x2, R4 ;  /* 0x00000002030c7825 */ /* 0x004fca00078e0204 */
[----:B------:R0:W-:Y:S04]  /*1c6b0*/  STL.64 [R1+0x14c8], R12 ;  /* 0x0014c80c01007387 */ /* 0x0001e80000100a00 */
[----:B0-----:R-:W2:Y:S04]  /*1c6c0*/  LDL.LU R12, [R1+0x26c] ;  /* 0x00026c00010c7983 */ /* 0x001ea80000300800 */
[----:B------:R-:W2:Y:S01]  /*1c6d0*/  LDL.LU R3, [R1+0x268] ;  /* 0x0002680001037983 */ /* 0x000ea20000300800 */
[----:B---3--:R-:W-:-:S05]  /*1c6e0*/  IMAD.WIDE R22, R26, 0x2, R4 ;  /* 0x000000021a167825 */ /* 0x008fca00078e0204 */
        /* <DEDUP_REMOVED lines=38> */
[--C-:B------:R-:W-:Y:S02]  /*1c950*/  IMAD.WIDE R16, R7, 0x2, R4.reuse ;  /* 0x0000000207107825 */ /* 0x100fe400078e0204 */
        /* <DEDUP_REMOVED lines=8> */
[----:B--2---:R-:W-:-:S04]  /*1c9e0*/  IMAD.WIDE R14, R12, 0x2, R4 ;  /* 0x000000020c0e7825 */ /* 0x004fc800078e0204 */
[--C-:B0-----:R-:W-:Y:S02]  /*1c9f0*/  IMAD.WIDE R16, R3, 0x2, R4.reuse ;  /* 0x0000000203107825 */ /* 0x101fe400078e0204 */
[----:B------:R-:W2:Y:S04]  /*1ca00*/  LDL.LU R3, [R1+0x234] ;  /* 0x0002340001037983 */ /* 0x000ea80000300800 */
[----:B------:R3:W-:Y:S04]  /*1ca10*/  STL.64 [R1+0x15f8], R14 ;  /* 0x0015f80e01007387 */ /* 0x0007e80000100a00 */
[----:B------:R-:W-:Y:S01]  /*1ca20*/  STL.64 [R1+0x268], R16 ;  /* 0x0002681001007387 */ /* 0x000fe20000100a00 */
[----:B---3--:R-:W-:-:S04]  /*1ca30*/  IMAD.WIDE R14, R13, 0x2, R4 ;  /* 0x000000020d0e7825 */ /* 0x008fc800078e0204 */
[--C-:B----4-:R-:W-:Y:S02]  /*1ca40*/  IMAD.WIDE R12, R28, 0x2, R4.reuse ;  /* 0x000000021c0c7825 */ /* 0x110fe400078e0204 */
[----:B------:R-:W3:Y:S04]  /*1ca50*/  LDL.LU R28, [R1+0x230] ;  /* 0x00023000011c7983 */ /* 0x000ee80000300800 */
[----:B------:R0:W-:Y:S04]  /*1ca60*/  STL.64 [R1+0x1618], R14 ;  /* 0x0016180e01007387 */ /* 0x0001e80000100a00 */
[----:B------:R1:W-:Y:S01]  /*1ca70*/  STL.64 [R1+0x260], R12 ;  /* 0x0002600c01007387 */ /* 0x0003e20000100a00 */
[----:B0-----:R-:W-:-:S04]  /*1ca80*/  IMAD.WIDE R14, R10, 0x2, R4 ;  /* 0x000000020a0e7825 */ /* 0x001fc800078e0204 */
[--C-:B-1----:R-:W-:Y:S02]  /*1ca90*/  IMAD.WIDE R12, R29, 0x2, R4.reuse ;  /* 0x000000021d0c7825 */ /* 0x102fe400078e0204 */
[----:B------:R-:W4:Y:S04]  /*1caa0*/  LDL.LU R29, [R1+0x22c] ;  /* 0x00022c00011d7983 */ /* 0x000f280000300800 */
[----:B------:R0:W-:Y:S04]  /*1cab0*/  STL.64 [R1+0x1638], R14 ;  /* 0x0016380e01007387 */ /* 0x0001e80000100a00 */
[----:B------:R1:W-:Y:S04]  /*1cac0*/  STL.64 [R1+0x258], R12 ;  /* 0x0002580c01007387 */ /* 0x0003e80000100a00 */
[----:B------:R-:W4:Y:S01]  /*1cad0*/  LDL.LU R20, [R1+0x228] ;  /* 0x0002280001147983 */ /* 0x000f220000300800 */
[----:B0-----:R-:W-:-:S04]  /*1cae0*/  IMAD.WIDE R14, R26, 0x2, R4 ;  /* 0x000000021a0e7825 */ /* 0x001fc800078e0204 */
[--C-:B-1----:R-:W-:Y:S01]  /*1caf0*/  IMAD.WIDE R12, R27, 0x2, R4.reuse ;  /* 0x000000021b0c7825 */ /* 0x102fe200078e0204 */
[----:B------:R-:W-:Y:S04]  /*1cb00*/  STL.64 [R1+0x1658], R14 ;  /* 0x0016580e01007387 */ /* 0x000fe80000100a00 */
[----:B------:R-:W4:Y:S04]  /*1cb10*/  LDL.LU R21, [R1+0x224] ;  /* 0x0002240001157983 */ /* 0x000f280000300800 */
[----:B------:R0:W-:Y:S04]  /*1cb20*/  STL.64 [R1+0x250], R12 ;  /* 0x0002500c01007387 */ /* 0x0001e80000100a00 */
[----:B------:R-:W4:Y:S04]  /*1cb30*/  LDL.LU R26, [R1+0x220] ;  /* 0x00022000011a7983 */ /* 0x000f280000300800 */
[----:B------:R-:W4:Y:S04]  /*1cb40*/  LDL.LU R27, [R1+0x21c] ;  /* 0x00021c00011b7983 */ /* 0x000f280000300800 */
[----:B------:R-:W4:Y:S01]  /*1cb50*/  LDL.LU R18, [R1+0x218] ;  /* 0x0002180001127983 */ /* 0x000f220000300800 */
[----:B0-----:R-:W-:-:S05]  /*1cb60*/  IMAD.WIDE R12, R11, 0x2, R4 ;  /* 0x000000020b0c7825 */ /* 0x001fca00078e0204 */
[----:B------:R0:W-:Y:S04]  /*1cb70*/  STL.64 [R1+0x1678], R12 ;  /* 0x0016780c01007387 */ /* 0x0001e80000100a00 */
[----:B------:R-:W4:Y:S04]  /*1cb80*/  LDL.LU R14, [R1+0x214] ;  /* 0x00021400010e7983 */ /* 0x000f280000300800 */
[----:B------:R-:W4:Y:S01]  /*1cb90*/  LDL.LU R15, [R1+0x210] ;  /* 0x00021000010f7983 */ /* 0x000f220000300800 */
[----:B------:R-:W-:-:S05]  /*1cba0*/  IMAD.WIDE R10, R8, 0x2, R4 ;  /* 0x00000002080a7825 */ /* 0x000fca00078e0204 */
[----:B------:R1:W-:Y:S04]  /*1cbb0*/  STL.64 [R1+0x248], R10 ;  /* 0x0002480a01007387 */ /* 0x0003e80000100a00 */
[----:B0-----:R-:W4:Y:S01]  /*1cbc0*/  LDL.LU R12, [R1+0x20c] ;  /* 0x00020c00010c7983 */ /* 0x001f220000300800 */
[----:B------:R-:W-:-:S03]  /*1cbd0*/  IMAD.WIDE R8, R9, 0x2, R4 ;  /* 0x0000000209087825 */ /* 0x000fc600078e0204 */
[----:B------:R-:W4:Y:S04]  /*1cbe0*/  LDL.LU R13, [R1+0x208] ;  /* 0x00020800010d7983 */ /* 0x000f280000300800 */
[----:B------:R0:W-:Y:S04]  /*1cbf0*/  STL.64 [R1+0x1698], R8 ;  /* 0x0016980801007387 */ /* 0x0001e80000100a00 */
[----:B------:R-:W4:Y:S04]  /*1cc00*/  LDL.LU R19, [R1+0x204] ;  /* 0x0002040001137983 */ /* 0x000f280000300800 */
[----:B-1----:R-:W4:Y:S01]  /*1cc10*/  LDL.LU R10, [R1+0x200] ;  /* 0x00020000010a7983 */ /* 0x002f220000300800 */
[----:B0-----:R-:W-:-:S05]  /*1cc20*/  IMAD.WIDE R8, R6, 0x2, R4 ;  /* 0x0000000206087825 */ /* 0x001fca00078e0204 */
[----:B------:R0:W-:Y:S04]  /*1cc30*/  STL.64 [R1+0x240], R8 ;  /* 0x0002400801007387 */ /* 0x0001e80000100a00 */
[----:B------:R-:W4:Y:S04]  /*1cc40*/  LDL.LU R11, [R1+0x1fc] ;  /* 0x0001fc00010b7983 */ /* 0x000f280000300800 */
[----:B0-----:R-:W4:Y:S04]  /*1cc50*/  LDL.LU R8, [R1+0x1f8] ;  /* 0x0001f80001087983 */ /* 0x001f280000300800 */
[----:B------:R-:W4:Y:S01]  /*1cc60*/  LDL.LU R9, [R1+0x1f4] ;  /* 0x0001f40001097983 */ /* 0x000f220000300800 */
[----:B------:R-:W-:-:S05]  /*1cc70*/  IMAD.WIDE R6, R7, 0x2, R4 ;  /* 0x0000000207067825 */ /* 0x000fca00078e0204 */
[----:B------:R0:W-:Y:S04]  /*1cc80*/  STL.64 [R1+0x16b8], R6 ;  /* 0x0016b80601007387 */ /* 0x0001e80000100a00 */
[----:B------:R-:W4:Y:S04]  /*1cc90*/  LDL.LU R16, [R1+0x1f0] ;  /* 0x0001f00001107983 */ /* 0x000f280000300800 */
[----:B------:R-:W4:Y:S01]  /*1cca0*/  LDL.LU R17, [R1+0x1ec] ;  /* 0x0001ec0001117983 */ /* 0x000f220000300800 */
[----:B0-----:R-:W-:-:S05]  /*1ccb0*/  IMAD.WIDE R6, R2, 0x2, R4 ;  /* 0x0000000202067825 */ /* 0x001fca00078e0204 */
[----:B------:R0:W-:Y:S04]  /*1ccc0*/  STL.64 [R1+0x238], R6 ;  /* 0x0002380601007387 */ /* 0x0001e80000100a00 */
[----:B0-----:R-:W4:Y:S04]  /*1ccd0*/  LDL.LU R6, [R1+0x1e8] ;  /* 0x0001e80001067983 */ /* 0x001f280000300800 */
        /* <DEDUP_REMOVED lines=17> */
[----:B------:R-:W4:Y:S04]  /*1cdf0*/  LDL.LU.64 R26, [R1+0x1d0] ;  /* 0x0001d000011a7983 */ /* 0x000f280000300a00 */
[----:B------:R0:W-:Y:S04]  /*1ce00*/  STL.64 [R1+0x220], R22 ;  /* 0x0002201601007387 */ /* 0x0001e80000100a00 */
[----:B------:R1:W-:Y:S01]  /*1ce10*/  STL.64 [R1+0x1738], R20 ;  /* 0x0017381401007387 */ /* 0x0003e20000100a00 */
[----:B0-----:R-:W-:-:S03]  /*1ce20*/  IMAD.WIDE R22, R18, 0x2, R4 ;  /* 0x0000000212167825 */ /* 0x001fc600078e0204 */
[----:B-1----:R-:W4:Y:S04]  /*1ce30*/  LDL.LU.64 R20, [R1+0xb0] ;  /* 0x0000b00001147983 */ /* 0x002f280000300a00 */
[----:B------:R0:W-:Y:S01]  /*1ce40*/  STL.64 [R1+0x218], R22 ;  /* 0x0002181601007387 */ /* 0x0001e20000100a00 */
[----:B------:R-:W-:-:S04]  /*1ce50*/  IMAD.WIDE R24, R14, 0x2, R4 ;  /* 0x000000020e187825 */ /* 0x000fc800078e0204 */
[--C-:B0-----:R-:W-:Y:S02]  /*1ce60*/  IMAD.WIDE R22, R15, 0x2, R4.reuse ;  /* 0x000000020f167825 */ /* 0x101fe400078e0204 */
[----:B------:R-:W4:Y:S04]  /*1ce70*/  LDL.LU.64 R14, [R1+0x1c8] ;  /* 0x0001c800010e7983 */ /* 0x000f280000300a00 */
[----:B------:R0:W-:Y:S04]  /*1ce80*/  STL.64 [R1+0x1758], R24 ;  /* 0x0017581801007387 */ /* 0x0001e80000100a00 */
[----:B------:R1:W-:Y:S01]  /*1ce90*/  STL.64 [R1+0x210], R22 ;  /* 0x0002101601007387 */ /* 0x0003e20000100a00 */
[----:B0-----:R-:W-:-:S04]  /*1cea0*/  IMAD.WIDE R24, R12, 0x2, R4 ;  /* 0x000000020c187825 */ /* 0x001fc800078e0204 */
[--C-:B-1----:R-:W-:Y:S02]  /*1ceb0*/  IMAD.WIDE R22, R13, 0x2, R4.reuse ;  /* 0x000000020d167825 */ /* 0x102fe400078e0204 */
[----:B------:R-:W4:Y:S04]  /*1cec0*/  LDL.LU.64 R12, [R1+0xa8] ;  /* 0x0000a800010c7983 */ /* 0x000f280000300a00 */
[----:B------:R0:W-:Y:S04]  /*1ced0*/  STL.64 [R1+0x1778], R24 ;  /* 0x0017781801007387 */ /* 0x0001e80000100a00 */
[----:B------:R1:W-:Y:S01]  /*1cee0*/  STL.64 [R1+0x208], R22 ;  /* 0x0002081601007387 */ /* 0x0003e20000100a00 */
[----:B0-----:R-:W-:-:S04]  /*1cef0*/  IMAD.WIDE R24, R19, 0x2, R4 ;  /* 0x0000000213187825 */ /* 0x001fc800078e0204 */
[--C-:B-1----:R-:W-:Y:S01]  /*1cf00*/  IMAD.WIDE R22, R10, 0x2, R4.reuse ;  /* 0x000000020a167825 */ /* 0x102fe200078e0204 */
[----:B------:R-:W-:Y:S03]  /*1cf10*/  STL.64 [R1+0x1798], R24 ;  /* 0x0017981801007387 */ /* 0x000fe60000100a00 */
[--C-:B------:R-:W-:Y:S02]  /*1cf20*/  IMAD.WIDE R18, R11, 0x2, R4.reuse ;  /* 0x000000020b127825 */ /* 0x100fe400078e0204 */
        /* <DEDUP_REMOVED lines=8> */
[----:B------:R-:W-:-:S04]  /*1cfb0*/  IMAD.WIDE R24, R16, 0x2, R4 ;  /* 0x0000000210187825 */ /* 0x000fc800078e0204 */
[--C-:B0-----:R-:W-:Y:S01]  /*1cfc0*/  IMAD.WIDE R22, R17, 0x2, R4.reuse ;  /* 0x0000000211167825 */ /* 0x101fe200078e0204 */
[----:B-1----:R-:W4:Y:S04]  /*1cfd0*/  LDL.LU.64 R18, [R1+0x1b8] ;  /* 0x0001b80001127983 */ /* 0x002f280000300a00 */
[----:B------:R-:W-:Y:S04]  /*1cfe0*/  STL.64 [R1+0x1f0], R24 ;  /* 0x0001f01801007387 */ /* 0x000fe80000100a00 */
[----:B------:R0:W-:Y:S01]  /*1cff0*/  STL.64 [R1+0x17f8], R22 ;  /* 0x0017f81601007387 */ /* 0x0001e20000100a00 */
[----:B------:R-:W-:-:S04]  /*1d000*/  IMAD.WIDE R16, R6, 0x2, R4 ;  /* 0x0000000206107825 */ /* 0x000fc800078e0204 */
[--C-:B0-----:R-:W-:Y:S02]  /*1d010*/  IMAD.WIDE R22, R7, 0x2, R4.reuse ;  /* 0x0000000207167825 */ /* 0x101fe400078e0204 */
[----:B------:R-:W4:Y:S04]  /*1d020*/  LDL.LU.64 R6, [R1+0x98] ;  /* 0x0000980001067983 */ /* 0x000f280000300a00 */
[----:B------:R2:W-:Y:S04]  /*1d030*/  STL.64 [R1+0x1e8], R16 ;  /* 0x0001e81001007387 */ /* 0x0005e80000100a00 */
[----:B------:R0:W-:Y:S01]  /*1d040*/  STL.64 [R1+0x1818], R22 ;  /* 0x0018181601007387 */ /* 0x0001e20000100a00 */
[----:B--2---:R-:W-:-:S04]  /*1d050*/  IMAD.WIDE R16, R2, 0x2, R4 ;  /* 0x0000000202107825 */ /* 0x004fc800078e0204 */
[--C-:B0-----:R-:W-:Y:S02]  /*1d060*/  IMAD.WIDE R22, R3, 0x2, R4.reuse ;  /* 0x0000000203167825 */ /* 0x101fe400078e0204 */
[----:B------:R-:W2:Y:S04]  /*1d070*/  LDL.LU.64 R2, [R1+0x1b0] ;  /* 0x0001b00001027983 */ /* 0x000ea80000300a00 */
[----:B------:R3:W-:Y:S04]  /*1d080*/  STL.64 [R1+0x1e0], R16 ;  /* 0x0001e01001007387 */ /* 0x0007e80000100a00 */
[----:B------:R4:W-:Y:S01]  /*1d090*/  STL.64 [R1+0x1838], R22 ;  /* 0x0018381601007387 */ /* 0x0009e20000100a00 */
[----:B---3--:R-:W-:-:S04]  /*1d0a0*/  IMAD.WIDE R16, R28, 0x2, R4 ;  /* 0x000000021c107825 */ /* 0x008fc800078e0204 */
[--C-:B----4-:R-:W-:Y:S02]  /*1d0b0*/  IMAD.WIDE R22, R29, 0x2, R4.reuse ;  /* 0x000000021d167825 */ /* 0x110fe400078e0204 */
[----:B------:R-:W3:Y:S04]  /*1d0c0*/  LDL.LU.64 R28, [R1+0x90] ;  /* 0x00009000011c7983 */ /* 0x000ee80000300a00 */
[----:B------:R0:W-:Y:S01]  /*1d0d0*/  STL.64 [R1+0x1d8], R16 ;  /* 0x0001d81001007387 */ /* 0x0001e20000100a00 */
[----:B------:R-:W-:-:S03]  /*1d0e0*/  IMAD.WIDE R4, R0, 0x2, R4 ;  /* 0x0000000200047825 */ /* 0x000fc600078e0204 */
[----:B0-----:R-:W4:Y:S04]  /*1d0f0*/  LDL.LU.64 R16, [R1+0x1a8] ;  /* 0x0001a80001107983 */ /* 0x001f280000300a00 */
[----:B------:R-:W-:Y:S04]  /*1d100*/  STL.64 [R1+0x388], R22 ;  /* 0x0003881601007387 */ /* 0x000fe80000100a00 */
[----:B------:R-:W-:Y:S01]  /*1d110*/  STL.64 [R1+0x1ed0], R4 ;  /* 0x001ed00401007387 */ /* 0x000fe20000100a00 */
[----:B------:R-:W-:-:S03]  /*1d120*/  IMAD.MOV.U32 R0, RZ, RZ, R27 ;  /* 0x000000ffff007224 */ /* 0x000fc600078e001b */
[----:B------:R0:W-:Y:S04]  /*1d130*/  STL [R1+0x1e98], R26 ;  /* 0x001e981a01007387 */ /* 0x0001e80000100800 */
[----:B------:R-:W-:Y:S04]  /*1d140*/  STL [R1+0x1e94], R20 ;  /* 0x001e941401007387 */ /* 0x000fe80000100800 */
[----:B------:R1:W-:Y:S04]  /*1d150*/  STL [R1+0x1e90], R0 ;  /* 0x001e900001007387 */ /* 0x0003e80000100800 */
[----:B0-----:R-:W4:Y:S01]  /*1d160*/  LDL.LU.64 R26, [R1+0x88] ;  /* 0x00008800011a7983 */ /* 0x001f220000300a00 */
[----:B-1----:R-:W-:-:S03]  /*1d170*/  IMAD.MOV.U32 R0, RZ, RZ, R21 ;  /* 0x000000ffff007224 */ /* 0x002fc600078e0015 */
[----:B------:R-:W-:Y:S04]  /*1d180*/  STL [R1+0x1e8c], R14 ;  /* 0x001e8c0e01007387 */ /* 0x000fe80000100800 */
[----:B------:R0:W-:Y:S04]  /*1d190*/  STL [R1+0x1e88], R0 ;  /* 0x001e880001007387 */ /* 0x0001e80000100800 */
[----:B------:R-:W4:Y:S01]  /*1d1a0*/  LDL.LU.64 R24, [R1+0x1a0] ;  /* 0x0001a00001187983 */ /* 0x000f220000300a00 */
[----:B0-----:R-:W-:-:S03]  /*1d1b0*/  IMAD.MOV.U32 R0, RZ, RZ, R15 ;  /* 0x000000ffff007224 */ /* 0x001fc600078e000f */
[----:B------:R-:W-:Y:S04]  /*1d1c0*/  STL [R1+0x1e84], R12 ;  /* 0x001e840c01007387 */ /* 0x000fe80000100800 */
[----:B------:R0:W-:Y:S04]  /*1d1d0*/  STL [R1+0x1e80], R0 ;  /* 0x001e800001007387 */ /* 0x0001e80000100800 */
[----:B------:R-:W4:Y:S04]  /*1d1e0*/  LDL.LU.64 R22, [R1+0x80] ;  /* 0x0000800001167983 */ /* 0x000f280000300a00 */
[----:B------:R-:W4:Y:S01]  /*1d1f0*/  LDL.LU.64 R14, [R1+0x198] ;  /* 0x00019800010e7983 */ /* 0x000f220000300a00 */
[----:B0-----:R-:W-:-:S05]  /*1d200*/  IMAD.MOV.U32 R0, RZ, RZ, R13 ;  /* 0x000000ffff007224 */ /* 0x001fca00078e000d */
[----:B------:R0:W-:Y:S04]  /*1d210*/  STL [R1+0x1e78], R0 ;  /* 0x001e780001007387 */ /* 0x0001e80000100800 */
[----:B------:R-:W-:Y:S01]  /*1d220*/  STL [R1+0x1e7c], R10 ;  /* 0x001e7c0a01007387 */ /* 0x000fe20000100800 */
[----:B0-----:R-:W-:-:S03]  /*1d230*/  IMAD.MOV.U32 R0, RZ, RZ, R11 ;  /* 0x000000ffff007224 */ /* 0x001fc600078e000b */
[----:B------:R-:W4:Y:S04]  /*1d240*/  LDL.LU.64 R12, [R1+0x78] ;  /* 0x00007800010c7983 */ /* 0x000f280000300a00 */
[----:B------:R0:W-:Y:S02]  /*1d250*/  STL [R1+0x1e70], R0 ;  /* 0x001e700001007387 */ /* 0x0001e40000100800 */
[----:B0-----:R-:W-:Y:S02]  /*1d260*/  IMAD.MOV.U32 R0, RZ, RZ, R9 ;  /* 0x000000ffff007224 */ /* 0x001fe400078e0009 */
[----:B------:R-:W-:Y:S04]  /*1d270*/  STL [R1+0x1e74], R8 ;  /* 0x001e740801007387 */ /* 0x000fe80000100800 */
[----:B------:R-:W4:Y:S04]  /*1d280*/  LDL.LU.64 R10, [R1+0x190] ;  /* 0x00019000010a7983 */ /* 0x000f280000300a00 */
[----:B------:R0:W-:Y:S04]  /*1d290*/  STL [R1+0x1e68], R0 ;  /* 0x001e680001007387 */ /* 0x0001e80000100800 */
[----:B------:R-:W-:Y:S01]  /*1d2a0*/  STL [R1+0x1e6c], R18 ;  /* 0x001e6c1201007387 */ /* 0x000fe20000100800 */
[----:B0-----:R-:W-:-:S03]  /*1d2b0*/  IMAD.MOV.U32 R0, RZ, RZ, R19 ;  /* 0x000000ffff007224 */ /* 0x001fc600078e0013 */
[----:B------:R-:W4:Y:S04]  /*1d2c0*/  LDL.LU.64 R8, [R1+0x70] ;  /* 0x0000700001087983 */ /* 0x000f280000300a00 */
[----:B------:R-:W-:Y:S04]  /*1d2d0*/  STL [R1+0x1e64], R6 ;  /* 0x001e640601007387 */ /* 0x000fe80000100800 */
[----:B------:R0:W-:Y:S04]  /*1d2e0*/  STL [R1+0x1e60], R0 ;  /* 0x001e600001007387 */ /* 0x0001e80000100800 */
[----:B------:R-:W4:Y:S01]  /*1d2f0*/  LDL.LU.64 R20, [R1+0x188] ;  /* 0x0001880001147983 */ /* 0x000f220000300a00 */
[----:B0-----:R-:W-:-:S03]  /*1d300*/  IMAD.MOV.U32 R0, RZ, RZ, R7 ;  /* 0x000000ffff007224 */ /* 0x001fc600078e0007 */
[----:B--2---:R-:W-:Y:S04]  /*1d310*/  STL [R1+0x1e5c], R2 ;  /* 0x001e5c0201007387 */ /* 0x004fe80000100800 */
[----:B------:R0:W-:Y:S04]  /*1d320*/  STL [R1+0x1e58], R0 ;  /* 0x001e580001007387 */ /* 0x0001e80000100800 */
[----:B------:R-:W2:Y:S01]  /*1d330*/  LDL.LU.64 R6, [R1+0x68] ;  /* 0x0000680001067983 */ /* 0x000ea20000300a00 */
[----:B0-----:R-:W-:-:S03]  /*1d340*/  MOV R0, R3 ;  /* 0x0000000300007202 */ /* 0x001fc60000000f00 */
[----:B---3--:R-:W-:Y:S04]  /*1d350*/  STL [R1+0x1e54], R28 ;  /* 0x001e541c01007387 */ /* 0x008fe80000100800 */
[----:B------:R0:W-:Y:S04]  /*1d360*/  STL [R1+0x1e50], R0 ;  /* 0x001e500001007387 */ /* 0x0001e80000100800 */
[----:B------:R-:W3:Y:S01]  /*1d370*/  LDL.LU.64 R2, [R1+0x180] ;  /* 0x0001800001027983 */ /* 0x000ee20000300a00 */
[----:B0-----:R-:W-:-:S03]  /*1d380*/  IMAD.MOV.U32 R0, RZ, RZ, R29 ;  /* 0x000000ffff007224 */ /* 0x001fc600078e001d */
[----:B----4-:R-:W-:Y:S04]  /*1d390*/  STL [R1+0x1e4c], R16 ;  /* 0x001e4c1001007387 */ /* 0x010fe80000100800 */
[----:B------:R0:W-:Y:S04]  /*1d3a0*/  STL [R1+0x1e48], R0 ;  /* 0x001e480001007387 */ /* 0x0001e80000100800 */
[----:B------:R-:W4:Y:S04]  /*1d3b0*/  LDL.LU.64 R28, [R1+0x60] ;  /* 0x00006000011c7983 */ /* 0x000f280000300a00 */
[----:B------:R-:W4:Y:S01]  /*1d3c0*/  LDL.LU.64 R18, [R1+0x178] ;  /* 0x0001780001127983 */ /* 0x000f220000300a00 */
[----:B0-----:R-:W-:-:S05]  /*1d3d0*/  IMAD.MOV.U32 R0, RZ, RZ, R17 ;  /* 0x000000ffff007224 */ /* 0x001fca00078e0011 */
[----:B------:R0:W-:Y:S04]  /*1d3e0*/  STL [R1+0x1e40], R0 ;  /* 0x001e400001007387 */ /* 0x0001e80000100800 */
[----:B------:R1:W-:Y:S01]  /*1d3f0*/  STL [R1+0x1e44], R26 ;  /* 0x001e441a01007387 */ /* 0x0003e20000100800 */
[----:B0-----:R-:W-:-:S03]  /*1d400*/  IMAD.MOV.U32 R0, RZ, RZ, R27 ;  /* 0x000000ffff007224 */ /* 0x001fc600078e001b */
[----:B-1----:R-:W4:Y:S04]  /*1d410*/  LDL.LU.64 R26, [R1+0x58] ;  /* 0x00005800011a7983 */ /* 0x002f280000300a00 */
[----:B------:R0:W-:Y:S04]  /*1d420*/  STL [R1+0x1e38], R0 ;  /* 0x001e380001007387 */ /* 0x0001e80000100800 */
[----:B------:R-:W-:Y:S04]  /*1d430*/  STL [R1+0x1e3c], R24 ;  /* 0x001e3c1801007387 */ /* 0x000fe80000100800 */
[----:B------:R-:W4:Y:S01]  /*1d440*/  LDL.LU.64 R16, [R1+0x170] ;  /* 0x0001700001107983 */ /* 0x000f220000300a00 */
[----:B0-----:R-:W-:-:S03]  /*1d450*/  IMAD.MOV.U32 R0, RZ, RZ, R25 ;  /* 0x000000ffff007224 */ /* 0x001fc600078e0019 */
[----:B------:R-:W-:Y:S04]  /*1d460*/  STL [R1+0x1e34], R22 ;  /* 0x001e341601007387 */ /* 0x000fe80000100800 */
[----:B------:R0:W-:Y:S04]  /*1d470*/  STL [R1+0x1e30], R0 ;  /* 0x001e300001007387 */ /* 0x0001e80000100800 */
[----:B------:R-:W-:Y:S01]  /*1d480*/  STL [R1+0x1e2c], R14 ;  /* 0x001e2c0e01007387 */ /* 0x000fe20000100800 */
[----:B0-----:R-:W-:-:S05]  /*1d490*/  IMAD.MOV.U32 R0, RZ, RZ, R23 ;  /* 0x000000ffff007224 */ /* 0x001fca00078e0017 */
[----:B------:R0:W-:Y:S02]  /*1d4a0*/  STL [R1+0x1e28], R0 ;  /* 0x001e280001007387 */ /* 0x0001e40000100800 */
[----:B0-----:R-:W-:Y:S02]  /*1d4b0*/  IMAD.MOV.U32 R0, RZ, RZ, R15 ;  /* 0x000000ffff007224 */ /* 0x001fe400078e000f */
[----:B------:R-:W4:Y:S04]  /*1d4c0*/  LDL.LU.64 R14, [R1+0x50] ;  /* 0x00005000010e7983 */ /* 0x000f280000300a00 */
[----:B------:R0:W-:Y:S04]  /*1d4d0*/  STL [R1+0x1e20], R0 ;  /* 0x001e200001007387 */ /* 0x0001e80000100800 */
[----:B------:R1:W-:Y:S01]  /*1d4e0*/  STL [R1+0x1e24], R12 ;  /* 0x001e240c01007387 */ /* 0x0003e20000100800 */
[----:B0-----:R-:W-:-:S03]  /*1d4f0*/  IMAD.MOV.U32 R0, RZ, RZ, R13 ;  /* 0x000000ffff007224 */ /* 0x001fc600078e000d */
[----:B-1----:R-:W4:Y:S04]  /*1d500*/  LDL.LU.64 R12, [R1+0x168] ;  /* 0x00016800010c7983 */ /* 0x002f280000300a00 */
[----:B------:R0:W-:Y:S04]  /*1d510*/  STL [R1+0x1e18], R0 ;  /* 0x001e180001007387 */ /* 0x0001e80000100800 */
[----:B------:R1:W-:Y:S01]  /*1d520*/  STL [R1+0x1e1c], R10 ;  /* 0x001e1c0a01007387 */ /* 0x0003e20000100800 */
[----:B0-----:R-:W-:-:S03]  /*1d530*/  IMAD.MOV.U32 R0, RZ, RZ, R11 ;  /* 0x000000ffff007224 */ /* 0x001fc600078e000b */
[----:B------:R-:W-:Y:S04]  /*1d540*/  STL [R1+0x1e14], R8 ;  /* 0x001e140801007387 */ /* 0x000fe80000100800 */
[----:B------:R0:W-:Y:S04]  /*1d550*/  STL [R1+0x1e10], R0 ;  /* 0x001e100001007387 */ /* 0x0001e80000100800 */
[----:B-1----:R-:W4:Y:S01]  /*1d560*/  LDL.LU.64 R10, [R1+0x48] ;  /* 0x00004800010a7983 */ /* 0x002f220000300a00 */
[----:B0-----:R-:W-:-:S03]  /*1d570*/  IMAD.MOV.U32 R0, RZ, RZ, R9 ;  /* 0x000000ffff007224 */ /* 0x001fc600078e0009 */
[----:B------:R-:W-:Y:S04]  /*1d580*/  STL [R1+0x1e0c], R20 ;  /* 0x001e0c1401007387 */ /* 0x000fe80000100800 */
[----:B------:R0:W-:Y:S04]  /*1d590*/  STL [R1+0x1e08], R0 ;  /* 0x001e080001007387 */ /* 0x0001e80000100800 */
[----:B------:R-:W4:Y:S01]  /*1d5a0*/  LDL.LU.64 R8, [R1+0x160] ;  /* 0x0001600001087983 */ /* 0x000f220000300a00 */
[----:B0-----:R-:W-:-:S03]  /*1d5b0*/  IMAD.MOV.U32 R0, RZ, RZ, R21 ;  /* 0x000000ffff007224 */ /* 0x001fc600078e0015 */
[----:B--2---:R-:W-:Y:S04]  /*1d5c0*/  STL [R1+0x1e04], R6 ;  /* 0x001e040601007387 */ /* 0x004fe80000100800 */
[----:B------:R0:W-:Y:S02]  /*1d5d0*/  STL [R1+0x1e00], R0 ;  /* 0x001e000001007387 */ /* 0x0001e40000100800 */
[----:B0-----:R-:W-:Y:S02]  /*1d5e0*/  IMAD.MOV.U32 R0, RZ, RZ, R7 ;  /* 0x000000ffff007224 */ /* 0x001fe400078e0007 */
[----:B------:R-:W2:Y:S04]  /*1d5f0*/  LDL.LU.64 R6, [R1+0x40] ;  /* 0x0000400001067983 */ /* 0x000ea80000300a00 */
[----:B------:R3:W-:Y:S02]  /*1d600*/  STL [R1+0x1df8], R0 ;  /* 0x001df80001007387 */ /* 0x0007e40000100800 */
[----:B---3--:R-:W-:-:S02]  /*1d610*/  IMAD.MOV.U32 R0, RZ, RZ, R3 ;  /* 0x000000ffff007224 */ /* 0x008fc400078e0003 */
[----:B------:R0:W-:Y:S04]  /*1d620*/  STL [R1+0x1dfc], R2 ;  /* 0x001dfc0201007387 */ /* 0x0001e80000100800 */
[----:B0-----:R-:W3:Y:S04]  /*1d630*/  LDL.LU.64 R2, [R1+0x158] ;  /* 0x0001580001027983 */ /* 0x001ee80000300a00 */
[----:B------:R0:W-:Y:S04]  /*1d640*/  STL [R1+0x1df0], R0 ;  /* 0x001df00001007387 */ /* 0x0001e80000100800 */
[----:B----4-:R1:W-:Y:S01]  /*1d650*/  STL [R1+0x1df4], R28 ;  /* 0x001df41c01007387 */ /* 0x0103e20000100800 */
[----:B0-----:R-:W-:-:S03]  /*1d660*/  IMAD.MOV.U32 R0, RZ, RZ, R29 ;  /* 0x000000ffff007224 */ /* 0x001fc600078e001d */
[----:B------:R-:W-:Y:S04]  /*1d670*/  STL [R1+0x1dec], R18 ;  /* 0x001dec1201007387 */ /* 0x000fe80000100800 */
[----:B------:R0:W-:Y:S04]  /*1d680*/  STL [R1+0x1de8], R0 ;  /* 0x001de80001007387 */ /* 0x0001e80000100800 */
[----:B-1----:R-:W4:Y:S01]  /*1d690*/  LDL.LU.64 R28, [R1+0x38] ;  /* 0x00003800011c7983 */ /* 0x002f220000300a00 */
[----:B0-----:R-:W-:-:S03]  /*1d6a0*/  IMAD.MOV.U32 R0, RZ, RZ, R19 ;  /* 0x000000ffff007224 */ /* 0x001fc600078e0013 */
[----:B------:R-:W-:Y:S04]  /*1d6b0*/  STL [R1+0x1de4], R26 ;  /* 0x001de41a01007387 */ /* 0x000fe80000100800 */
[----:B------:R0:W-:Y:S02]  /*1d6c0*/  STL [R1+0x1de0], R0 ;  /* 0x001de00001007387 */ /* 0x0001e40000100800 */
[----:B0-----:R-:W-:Y:S02]  /*1d6d0*/  IMAD.MOV.U32 R0, RZ, RZ, R27 ;  /* 0x000000ffff007224 */ /* 0x001fe400078e001b */
[----:B------:R-:W-:Y:S04]  /*1d6e0*/  STL [R1+0x1ddc], R16 ;  /* 0x001ddc1001007387 */ /* 0x000fe80000100800 */
[----:B------:R0:W-:Y:S04]  /*1d6f0*/  STL [R1+0x1dd8], R0 ;  /* 0x001dd80001007387 */ /* 0x0001e80000100800 */
[----:B------:R-:W2:Y:S01]  /*1d700*/  LDL.LU.64 R26, [R1+0x30] ;  /* 0x00003000011a7983 */ /* 0x000ea20000300a00 */
[----:B0-----:R-:W-:-:S03]  /*1d710*/  IMAD.MOV.U32 R0, RZ, RZ, R17 ;  /* 0x000000ffff007224 */ /* 0x001fc600078e0011 */
[----:B--2---:R0:W-:Y:S04]  /*1d720*/  STL.64 [R1+0x1f48], R26 ;  /* 0x001f481a01007387 */ /* 0x0041e80000100a00 */
[----:B0-----:R-:W2:Y:S04]  /*1d730*/  LDL.LU.64 R26, [R1+0x150] ;  /* 0x00015000011a7983 */ /* 0x001ea80000300a00 */
[----:B------:R-:W2:Y:S04]  /*1d740*/  LDL.LU.64 R24, [R1+0x148] ;  /* 0x0001480001187983 */ /* 0x000ea80000300a00 */
[----:B------:R0:W-:Y:S04]  /*1d750*/  STL [R1+0x1dd0], R0 ;  /* 0x001dd00001007387 */ /* 0x0001e80000100800 */
[----:B------:R-:W-:Y:S04]  /*1d760*/  STL [R1+0x1dd4], R14 ;  /* 0x001dd40e01007387 */ /* 0x000fe80000100800 */
[----:B------:R-:W2:Y:S01]  /*1d770*/  LDL.LU.64 R22, [R1+0x28] ;  /* 0x0000280001167983 */ /* 0x000ea20000300a00 */
[----:B0-----:R-:W-:-:S05]  /*1d780*/  IMAD.MOV.U32 R0, RZ, RZ, R15 ;  /* 0x000000ffff007224 */ /* 0x001fca00078e000f */
[----:B------:R0:W-:Y:S04]  /*1d790*/  STL [R1+0x1dc8], R0 ;  /* 0x001dc80001007387 */ /* 0x0001e80000100800 */
[----:B------:R-:W-:Y:S04]  /*1d7a0*/  STL [R1+0x1dcc], R12 ;  /* 0x001dcc0c01007387 */ /* 0x000fe80000100800 */
[----:B------:R-:W2:Y:S01]  /*1d7b0*/  LDL.LU.64 R20, [R1+0x140] ;  /* 0x0001400001147983 */ /* 0x000ea20000300a00 */
[----:B0-----:R-:W-:-:S03]  /*1d7c0*/  IMAD.MOV.U32 R0, RZ, RZ, R13 ;  /* 0x000000ffff007224 */ /* 0x001fc600078e000d */
[----:B------:R-:W2:Y:S04]  /*1d7d0*/  LDL.LU.64 R18, [R1+0x20] ;  /* 0x0000200001127983 */ /* 0x000ea80000300a00 */
[----:B------:R0:W-:Y:S04]  /*1d7e0*/  STL [R1+0x1dc0], R0 ;  /* 0x001dc00001007387 */ /* 0x0001e80000100800 */
[----:B------:R-:W-:Y:S04]  /*1d7f0*/  STL [R1+0x1dc4], R10 ;  /* 0x001dc40a01007387 */ /* 0x000fe80000100800 */
[----:B------:R-:W2:Y:S01]  /*1d800*/  LDL.LU.64 R4, [R1+0x138] ;  /* 0x0001380001047983 */ /* 0x000ea20000300a00 */
[----:B0-----:R-:W-:-:S03]  /*1d810*/  IMAD.MOV.U32 R0, RZ, RZ, R11 ;  /* 0x000000ffff007224 */ /* 0x001fc600078e000b */
[----:B------:R-:W-:Y:S04]  /*1d820*/  STL [R1+0x1dbc], R8 ;  /* 0x001dbc0801007387 */ /* 0x000fe80000100800 */
[----:B------:R0:W-:Y:S04]  /*1d830*/  STL [R1+0x1db8], R0 ;  /* 0x001db80001007387 */ /* 0x0001e80000100800 */
[----:B------:R-:W2:Y:S01]  /*1d840*/  LDL.LU.64 R16, [R1+0x18] ;  /* 0x0000180001107983 */ /* 0x000ea20000300a00 */
[----:B0-----:R-:W-:-:S03]  /*1d850*/  IMAD.MOV.U32 R0, RZ, RZ, R9 ;  /* 0x000000ffff007224 */ /* 0x001fc600078e0009 */
[----:B------:R-:W2:Y:S04]  /*1d860*/  LDL.LU.64 R8, [R1+0x130] ;  /* 0x0001300001087983 */ /* 0x000ea80000300a00 */
[----:B------:R0:W-:Y:S04]  /*1d870*/  STL [R1+0x1db0], R0 ;  /* 0x001db00001007387 */ /* 0x0001e80000100800 */
[----:B------:R-:W-:Y:S04]  /*1d880*/  STL [R1+0x1db4], R6 ;  /* 0x001db40601007387 */ /* 0x000fe80000100800 */
[----:B------:R-:W2:Y:S01]  /*1d890*/  LDL.LU.64 R14, [R1+0x10] ;  /* 0x00001000010e7983 */ /* 0x000ea20000300a00 */
[----:B0-----:R-:W-:-:S05]  /*1d8a0*/  IMAD.MOV.U32 R0, RZ, RZ, R7 ;  /* 0x000000ffff007224 */ /* 0x001fca00078e0007 */
[----:B------:R0:W-:Y:S04]  /*1d8b0*/  STL [R1+0x1da8], R0 ;  /* 0x001da80001007387 */ /* 0x0001e80000100800 */
[----:B---3--:R-:W-:Y:S04]  /*1d8c0*/  STL [R1+0x1dac], R2 ;  /* 0x001dac0201007387 */ /* 0x008fe80000100800 */
[----:B------:R-:W3:Y:S01]  /*1d8d0*/  LDL.LU.64 R12, [R1+0x128] ;  /* 0x00012800010c7983 */ /* 0x000ee20000300a00 */
[----:B0-----:R-:W-:-:S03]  /*1d8e0*/  IMAD.MOV.U32 R0, RZ, RZ, R3 ;  /* 0x000000ffff007224 */ /* 0x001fc600078e0003 */
[----:B------:R-:W3:Y:S04]  /*1d8f0*/  LDL.LU.64 R10, [R1+0x8] ;  /* 0x00000800010a7983 */ /* 0x000ee80000300a00 */
[----:B------:R0:W-:Y:S04]  /*1d900*/  STL [R1+0x1da0], R0 ;  /* 0x001da00001007387 */ /* 0x0001e80000100800 */
[----:B----4-:R-:W-:Y:S04]  /*1d910*/  STL [R1+0x1da4], R28 ;  /* 0x001da41c01007387 */ /* 0x010fe80000100800 */
[----:B------:R-:W4:Y:S01]  /*1d920*/  LDL.LU.64 R6, [R1+0x120] ;  /* 0x0001200001067983 */ /* 0x000f220000300a00 */
[----:B0-----:R-:W-:-:S03]  /*1d930*/  IMAD.MOV.U32 R0, RZ, RZ, R29 ;  /* 0x000000ffff007224 */ /* 0x001fc600078e001d */
[----:B------:R-:W3:Y:S04]  /*1d940*/  LDL.LU.64 R2, [R1] ;  /* 0x0000000001027983 */ /* 0x000ee80000300a00 */
[----:B------:R0:W-:Y:S04]  /*1d950*/  STL [R1+0x1d98], R0 ;  /* 0x001d980001007387 */ /* 0x0001e80000100800 */
[----:B--2---:R1:W-:Y:S01]  /*1d960*/  STL [R1+0x1d9c], R26 ;  /* 0x001d9c1a01007387 */ /* 0x0043e20000100800 */
[----:B0-----:R-:W-:-:S03]  /*1d970*/  IMAD.MOV.U32 R0, RZ, RZ, R27 ;  /* 0x000000ffff007224 */ /* 0x001fc600078e001b */
[----:B------:R-:W2:Y:S04]  /*1d980*/  LDL.LU.64 R28, [R1+0x118] ;  /* 0x00011800011c7983 */ /* 0x000ea80000300a00 */
[----:B-1----:R-:W2:Y:S04]  /*1d990*/  LDL.LU.64 R26, [R1+0x1f48] ;  /* 0x001f4800011a7983 */ /* 0x002ea80000300a00 */
[----:B--2---:R-:W-:Y:S04]  /*1d9a0*/  STL [R1+0x1d94], R26 ;  /* 0x001d941a01007387 */ /* 0x004fe80000100800 */
[----:B------:R0:W-:Y:S04]  /*1d9b0*/  STL [R1+0x1d90], R0 ;  /* 0x001d900001007387 */ /* 0x0001e80000100800 */
[----:B------:R-:W-:Y:S01]  /*1d9c0*/  STL [R1+0x1d8c], R24 ;  /* 0x001d8c1801007387 */ /* 0x000fe20000100800 */
[----:B0-----:R-:W-:-:S05]  /*1d9d0*/  IMAD.MOV.U32 R0, RZ, RZ, R27 ;  /* 0x000000ffff007224 */ /* 0x001fca00078e001b */
[----:B------:R0:W-:Y:S04]  /*1d9e0*/  STL [R1+0x1d88], R0 ;  /* 0x001d880001007387 */ /* 0x0001e80000100800 */
[----:B------:R-:W2:Y:S01]  /*1d9f0*/  LDL.LU.64 R26, [R1+0x110] ;  /* 0x00011000011a7983 */ /* 0x000ea20000300a00 */
[----:B0-----:R-:W-:-:S03]  /*1da00*/  IMAD.MOV.U32 R0, RZ, RZ, R25 ;  /* 0x000000ffff007224 */ /* 0x001fc600078e0019 */
[----:B------:R-:W2:Y:S04]  /*1da10*/  LDL.LU.64 R24, [R1+0x1f40] ;  /* 0x001f400001187983 */ /* 0x000ea80000300a00 */
[----:B------:R-:W-:Y:S04]  /*1da20*/  STL [R1+0x1d84], R22 ;  /* 0x001d841601007387 */ /* 0x000fe80000100800 */
[----:B------:R0:W-:Y:S02]  /*1da30*/  STL [R1+0x1d80], R0 ;  /* 0x001d800001007387 */ /* 0x0001e40000100800 */
[----:B0-----:R-:W-:-:S02]  /*1da40*/  IMAD.MOV.U32 R0, RZ, RZ, R23 ;  /* 0x000000ffff007224 */ /* 0x001fc400078e0017 */
        /* <DEDUP_REMOVED lines=13> */
[----:B------:R0:W-:Y:S04]  /*1db20*/  STL [R1+0x1d60], R0 ;  /* 0x001d600001007387 */ /* 0x0001e80000100800 */
[----:B------:R1:W-:Y:S01]  /*1db30*/  STL [R1+0x1d64], R16 ;  /* 0x001d641001007387 */ /* 0x0003e20000100800 */
[----:B0-----:R-:W-:-:S03]  /*1db40*/  IMAD.MOV.U32 R0, RZ, RZ, R17 ;  /* 0x000000ffff007224 */ /* 0x001fc600078e0011 */
[----:B-1----:R-:W2:Y:S04]  /*1db50*/  LDL.LU.64 R16, [R1+0x1f20] ;  /* 0x001f200001107983 */ /* 0x002ea80000300a00 */
        /* <DEDUP_REMOVED lines=8> */
[----:B---3--:R-:W-:Y:S04]  /*1dbe0*/  STL [R1+0x1d4c], R12 ;  /* 0x001d4c0c01007387 */ /* 0x008fe80000100800 */
[----:B------:R0:W-:Y:S02]  /*1dbf0*/  STL [R1+0x1d48], R0 ;  /* 0x001d480001007387 */ /* 0x0001e40000100800 */
[----:B0-----:R-:W-:-:S02]  /*1dc00*/  MOV R0, R13 ;  /* 0x0000000d00007202 */ /* 0x001fc40000000f00 */
[----:B------:R-:W3:Y:S04]  /*1dc10*/  LDL.LU.64 R12, [R1+0x1f10] ;  /* 0x001f1000010c7983 */ /* 0x000ee80000300a00 */
[----:B------:R-:W-:Y:S04]  /*1dc20*/  STL [R1+0x1d44], R10 ;  /* 0x001d440a01007387 */ /* 0x000fe80000100800 */
[----:B------:R0:W-:Y:S02]  /*1dc30*/  STL [R1+0x1d40], R0 ;  /* 0x001d400001007387 */ /* 0x0001e40000100800 */
[----:B0-----:R-:W-:-:S02]  /*1dc40*/  IMAD.MOV.U32 R0, RZ, RZ, R11 ;  /* 0x000000ffff007224 */ /* 0x001fc400078e000b */
[----:B------:R-:W2:Y:S04]  /*1dc50*/  LDL.LU.64 R10, [R1+0x1f08] ;  /* 0x001f0800010a7983 */ /* 0x000ea80000300a00 */
[----:B----4-:R-:W-:Y:S04]  /*1dc60*/  STL [R1+0x1d3c], R6 ;  /* 0x001d3c0601007387 */ /* 0x010fe80000100800 */
[----:B------:R0:W-:Y:S02]  /*1dc70*/  STL [R1+0x1d38], R0 ;  /* 0x001d380001007387 */ /* 0x0001e40000100800 */
[----:B0-----:R-:W-:-:S02]  /*1dc80*/  IMAD.MOV.U32 R0, RZ, RZ, R7 ;  /* 0x000000ffff007224 */ /* 0x001fc400078e0007 */
[----:B------:R-:W4:Y:S04]  /*1dc90*/  LDL.LU.64 R6, [R1+0x1f00] ;  /* 0x001f000001067983 */ /* 0x000f280000300a00 */
        /* <DEDUP_REMOVED lines=8> */
[----:B--2---:R-:W-:Y:S04]  /*1dd20*/  STL [R1+0x1d24], R28 ;  /* 0x001d241c01007387 */ /* 0x004fe80000100800 */
[----:B------:R0:W-:Y:S04]  /*1dd30*/  STL [R1+0x1d20], R0 ;  /* 0x001d200001007387 */ /* 0x0001e80000100800 */
[----:B------:R1:W-:Y:S01]  /*1dd40*/  STL [R1+0x1d18], R29 ;  /* 0x001d181d01007387 */ /* 0x0003e20000100800 */
[----:B0-----:R-:W-:-:S03]  /*1dd50*/  IMAD.MOV.U32 R0, RZ, RZ, R27 ;  /* 0x000000ffff007224 */ /* 0x001fc600078e001b */
[----:B-1----:R-:W2:Y:S04]  /*1dd60*/  LDL.LU.64 R28, [R1+0x108] ;  /* 0x00010800011c7983 */ /* 0x002ea80000300a00 */
[----:B------:R0:W-:Y:S04]  /*1dd70*/  STL [R1+0x1d1c], R26 ;  /* 0x001d1c1a01007387 */ /* 0x0001e80000100800 */
[----:B0-----:R-:W2:Y:S04]  /*1dd80*/  LDL.LU.64 R26, [R1+0x1ee8] ;  /* 0x001ee800011a7983 */ /* 0x001ea80000300a00 */
[----:B--2---:R-:W-:Y:S04]  /*1dd90*/  STL [R1+0x1d14], R26 ;  /* 0x001d141a01007387 */ /* 0x004fe80000100800 */
[----:B------:R0:W-:Y:S04]  /*1dda0*/  STL [R1+0x1d10], R0 ;  /* 0x001d100001007387 */ /* 0x0001e80000100800 */
[----:B------:R1:W-:Y:S01]  /*1ddb0*/  STL [R1+0x1d08], R27 ;  /* 0x001d081b01007387 */ /* 0x0003e20000100800 */
[----:B0-----:R-:W-:-:S03]  /*1ddc0*/  IMAD.MOV.U32 R0, RZ, RZ, R29 ;  /* 0x000000ffff007224 */ /* 0x001fc600078e001d */
[----:B-1----:R-:W2:Y:S04]  /*1ddd0*/  LDL.LU.64 R26, [R1+0xd8] ;  /* 0x0000d800011a7983 */ /* 0x002ea80000300a00 */
[----:B------:R-:W-:Y:S04]  /*1dde0*/  STL [R1+0x1d0c], R28 ;  /* 0x001d0c1c01007387 */ /* 0x000fe80000100800 */
[----:B------:R-:W-:Y:S04]  /*1ddf0*/  STL [R1+0x1d04], R2 ;  /* 0x001d040201007387 */ /* 0x000fe80000100800 */
[----:B------:R0:W-:Y:S04]  /*1de00*/  STL [R1+0x1d00], R0 ;  /* 0x001d000001007387 */ /* 0x0001e80000100800 */
[----:B------:R1:W-:Y:S01]  /*1de10*/  STL [R1+0x1cf8], R3 ;  /* 0x001cf80301007387 */ /* 0x0003e20000100800 */
[----:B0-----:R-:W-:-:S03]  /*1de20*/  IMAD.MOV.U32 R0, RZ, RZ, R5 ;  /* 0x000000ffff007224 */ /* 0x001fc600078e0005 */
[----:B-1----:R-:W2:Y:S04]  /*1de30*/  LDL.LU.64 R2, [R1+0xe0] ;  /* 0x0000e00001027983 */ /* 0x002ea80000300a00 */
[----:B------:R-:W2:Y:S04]  /*1de40*/  LDL.LU.64 R28, [R1+0xd0] ;  /* 0x0000d000011c7983 */ /* 0x000ea80000300a00 */
[----:B------:R-:W-:Y:S04]  /*1de50*/  STL [R1+0x1cfc], R4 ;  /* 0x001cfc0401007387 */ /* 0x000fe80000100800 */
[----:B----4-:R-:W-:Y:S04]  /*1de60*/  STL [R1+0x1cf4], R6 ;  /* 0x001cf40601007387 */ /* 0x010fe80000100800 */
[----:B------:R0:W-:Y:S04]  /*1de70*/  STL [R1+0x1cf0], R0 ;  /* 0x001cf00001007387 */ /* 0x0001e80000100800 */
[----:B------:R1:W-:Y:S01]  /*1de80*/  STL [R1+0x1ce8], R7 ;  /* 0x001ce80701007387 */ /* 0x0003e20000100800 */
[----:B0-----:R-:W-:-:S03]  /*1de90*/  IMAD.MOV.U32 R0, RZ, RZ, R9 ;  /* 0x000000ffff007224 */ /* 0x001fc600078e0009 */
[----:B-1----:R-:W4:Y:S04]  /*1dea0*/  LDL.LU.64 R6, [R1+0xe8] ;  /* 0x0000e80001067983 */ /* 0x002f280000300a00 */
[----:B------:R0:W-:Y:S04]  /*1deb0*/  STL [R1+0x1cec], R8 ;  /* 0x001cec0801007387 */ /* 0x0001e80000100800 */
[----:B------:R-:W2:Y:S04]  /*1dec0*/  LDL.LU.64 R4, [R1+0xc8] ;  /* 0x0000c80001047983 */ /* 0x000ea80000300a00 */
[----:B0-----:R-:W2:Y:S04]  /*1ded0*/  LDL.LU.64 R8, [R1+0x1ee0] ;  /* 0x001ee00001087983 */ /* 0x001ea80000300a00 */
[----:B--2---:R-:W-:Y:S04]  /*1dee0*/  STL [R1+0x1ce4], R8 ;  /* 0x001ce40801007387 */ /* 0x004fe80000100800 */
[----:B------:R-:W-:Y:S04]  /*1def0*/  STL [R1+0x1ce0], R0 ;  /* 0x001ce00001007387 */ /* 0x000fe80000100800 */
[----:B------:R0:W-:Y:S04]  /*1df00*/  STL [R1+0x1cd8], R9 ;  /* 0x001cd80901007387 */ /* 0x0001e80000100800 */
[----:B0-----:R-:W2:Y:S02]  /*1df10*/  LDL.LU.64 R8, [R1+0xf0] ;  /* 0x0000f00001087983 */ /* 0x001ea40000300a00 */
[----:B--2---:R-:W-:-:S02]  /*1df20*/  IMAD.MOV.U32 R0, RZ, RZ, R9 ;  /* 0x000000ffff007224 */ /* 0x004fc400078e0009 */
[----:B------:R-:W-:Y:S04]  /*1df30*/  STL [R1+0x1cdc], R8 ;  /* 0x001cdc0801007387 */ /* 0x000fe80000100800 */
[----:B------:R-:W-:Y:S04]  /*1df40*/  STL [R1+0x1cd4], R10 ;  /* 0x001cd40a01007387 */ /* 0x000fe80000100800 */
[----:B------:R4:W-:Y:S04]  /*1df50*/  STL [R1+0x1cd0], R0 ;  /* 0x001cd00001007387 */ /* 0x0009e80000100800 */
[----:B------:R0:W-:Y:S01]  /*1df60*/  STL [R1+0x1cc8], R11 ;  /* 0x001cc80b01007387 */ /* 0x0001e20000100800 */
[----:B----4-:R-:W-:-:S03]  /*1df70*/  IMAD.MOV.U32 R0, RZ, RZ, R7 ;  /* 0x000000ffff007224 */ /* 0x010fc600078e0007 */
[----:B------:R-:W-:Y:S04]  /*1df80*/  STL [R1+0x1ccc], R6 ;  /* 0x001ccc0601007387 */ /* 0x000fe80000100800 */
[----:B---3--:R-:W-:Y:S04]  /*1df90*/  STL [R1+0x1cc4], R12 ;  /* 0x001cc40c01007387 */ /* 0x008fe80000100800 */
[----:B------:R-:W-:Y:S04]  /*1dfa0*/  STL [R1+0x1cc0], R0 ;  /* 0x001cc00001007387 */ /* 0x000fe80000100800 */
[----:B0-----:R-:W2:Y:S04]  /*1dfb0*/  LDL.LU.64 R10, [R1+0xb8] ;  /* 0x0000b800010a7983 */ /* 0x001ea80000300a00 */
[----:B------:R0:W-:Y:S04]  /*1dfc0*/  STL [R1+0x1cb8], R13 ;  /* 0x001cb80d01007387 */ /* 0x0001e80000100800 */
[----:B0-----:R-:W3:Y:S01]  /*1dfd0*/  LDL.LU.64 R12, [R1+0xc0] ;  /* 0x0000c000010c7983 */ /* 0x001ee20000300a00 */
[----:B------:R-:W-:-:S03]  /*1dfe0*/  IMAD.MOV.U32 R0, RZ, RZ, R3 ;  /* 0x000000ffff007224 */ /* 0x000fc600078e0003 */
[----:B------:R-:W-:Y:S04]  /*1dff0*/  STL [R1+0x1cbc], R2 ;  /* 0x001cbc0201007387 */ /* 0x000fe80000100800 */
[----:B------:R-:W-:Y:S04]  /*1e000*/  STL [R1+0x1cb4], R14 ;  /* 0x001cb40e01007387 */ /* 0x000fe80000100800 */
[----:B------:R0:W-:Y:S04]  /*1e010*/  STL [R1+0x1cb0], R0 ;  /* 0x001cb00001007387 */ /* 0x0001e80000100800 */
[----:B------:R-:W-:Y:S04]  /*1e020*/  STL [R1+0x1ca8], R15 ;  /* 0x001ca80f01007387 */ /* 0x000fe80000100800 */
[----:B------:R-:W4:Y:S01]  /*1e030*/  LDL.LU.64 R8, [R1+0x270] ;  /* 0x0002700001087983 */ /* 0x000f220000300a00 */
[----:B0-----:R-:W-:-:S03]  /*1e040*/  IMAD.MOV.U32 R0, RZ, RZ, R27 ;  /* 0x000000ffff007224 */ /* 0x001fc600078e001b */
[----:B------:R-:W-:Y:S04]  /*1e050*/  STL [R1+0x1cac], R26 ;  /* 0x001cac1a01007387 */ /* 0x000fe80000100800 */
[----:B------:R-:W4:Y:S04]  /*1e060*/  LDL.LU.64 R6, [R1+0x278] ;  /* 0x0002780001067983 */ /* 0x000f280000300a00 */
[----:B------:R0:W-:Y:S04]  /*1e070*/  STL [R1+0x1ca0], R0 ;  /* 0x001ca00001007387 */ /* 0x0001e80000100800 */
[----:B------:R-:W-:Y:S04]  /*1e080*/  STL [R1+0x1ca4], R16 ;  /* 0x001ca41001007387 */ /* 0x000fe80000100800 */
[----:B------:R-:W-:Y:S04]  /*1e090*/  STL [R1+0x1c98], R17 ;  /* 0x001c981101007387 */ /* 0x000fe80000100800 */
[----:B------:R-:W4:Y:S01]  /*1e0a0*/  LDL.LU.64 R2, [R1+0x280] ;  /* 0x0002800001027983 */ /* 0x000f220000300a00 */
[----:B0-----:R-:W-:-:S03]  /*1e0b0*/  IMAD.MOV.U32 R0, RZ, RZ, R29 ;  /* 0x000000ffff007224 */ /* 0x001fc600078e001d */
[----:B------:R0:W-:Y:S04]  /*1e0c0*/  STL [R1+0x1c9c], R28 ;  /* 0x001c9c1c01007387 */ /* 0x0001e80000100800 */
[----:B------:R-:W4:Y:S04]  /*1e0d0*/  LDL.LU.64 R26, [R1+0x288] ;  /* 0x00028800011a7983 */ /* 0x000f280000300a00 */
[----:B------:R1:W-:Y:S04]  /*1e0e0*/  STL [R1+0x1c90], R0 ;  /* 0x001c900001007387 */ /* 0x0003e80000100800 */
[----:B------:R-:W-:Y:S04]  /*1e0f0*/  STL [R1+0x1c94], R18 ;  /* 0x001c941201007387 */ /* 0x000fe80000100800 */
[----:B------:R-:W-:Y:S04]  /*1e100*/  STL [R1+0x1c88], R19 ;  /* 0x001c881301007387 */ /* 0x000fe80000100800 */
[----:B0-----:R-:W4:Y:S01]  /*1e110*/  LDL.LU.64 R28, [R1+0x298] ;  /* 0x00029800011c7983 */ /* 0x001f220000300a00 */
[----:B-1----:R-:W-:-:S03]  /*1e120*/  IMAD.MOV.U32 R0, RZ, RZ, R5 ;  /* 0x000000ffff007224 */ /* 0x002fc600078e0005 */
[----:B------:R0:W-:Y:S04]  /*1e130*/  STL [R1+0x1c8c], R4 ;  /* 0x001c8c0401007387 */ /* 0x0001e80000100800 */
[----:B------:R-:W4:Y:S04]  /*1e140*/  LDL.LU.64 R14, [R1+0x2a0] ;  /* 0x0002a000010e7983 */ /* 0x000f280000300a00 */
[----:B------:R3:W-:Y:S04]  /*1e150*/  STL [R1+0x1c80], R0 ;  /* 0x001c800001007387 */ /* 0x0007e80000100800 */
[----:B------:R-:W-:Y:S04]  /*1e160*/  STL [R1+0x1c84], R20 ;  /* 0x001c841401007387 */ /* 0x000fe80000100800 */
[----:B------:R-:W-:Y:S04]  /*1e170*/  STL [R1+0x1c78], R21 ;  /* 0x001c781501007387 */ /* 0x000fe80000100800 */
[----:B0-----:R-:W4:Y:S01]  /*1e180*/  LDL.LU.64 R4, [R1+0x2a8] ;  /* 0x0002a80001047983 */ /* 0x001f220000300a00 */
[----:B---3--:R-:W-:-:S03]  /*1e190*/  IMAD.MOV.U32 R0, RZ, RZ, R13 ;  /* 0x000000ffff007224 */ /* 0x008fc600078e000d */
[----:B------:R0:W-:Y:S04]  /*1e1a0*/  STL [R1+0x1c7c], R12 ;  /* 0x001c7c0c01007387 */ /* 0x0001e80000100800 */
[----:B------:R-:W3:Y:S04]  /*1e1b0*/  LDL.LU.64 R18, [R1+0x2b0] ;  /* 0x0002b00001127983 */ /* 0x000ee80000300a00 */
[----:B------:R1:W-:Y:S04]  /*1e1c0*/  STL [R1+0x1c70], R0 ;  /* 0x001c700001007387 */ /* 0x0003e80000100800 */
[----:B------:R-:W-:Y:S04]  /*1e1d0*/  STL [R1+0x1c74], R22 ;  /* 0x001c741601007387 */ /* 0x000fe80000100800 */
[----:B------:R-:W-:Y:S04]  /*1e1e0*/  STL [R1+0x1c68], R23 ;  /* 0x001c681701007387 */ /* 0x000fe80000100800 */
[----:B------:R-:W3:Y:S04]  /*1e1f0*/  LDL.LU.64 R16, [R1+0x2c0] ;  /* 0x0002c00001107983 */ /* 0x000ee80000300a00 */
[----:B--2---:R2:W-:Y:S04]  /*1e200*/  STL [R1+0x1c6c], R10 ;  /* 0x001c6c0a01007387 */ /* 0x0045e80000100800 */
[----:B0-----:R-:W3:Y:S01]  /*1e210*/  LDL.LU.64 R12, [R1+0x2c8] ;  /* 0x0002c800010c7983 */ /* 0x001ee20000300a00 */
[----:B-1----:R-:W-:-:S05]  /*1e220*/  IMAD.MOV.U32 R0, RZ, RZ, R11 ;  /* 0x000000ffff007224 */ /* 0x002fca00078e000b */
[----:B------:R4:W-:Y:S04]  /*1e230*/  STL [R1+0x1c60], R0 ;  /* 0x001c600001007387 */ /* 0x0009e80000100800 */
[----:B------:R-:W-:Y:S04]  /*1e240*/  STL [R1+0x1c64], R24 ;  /* 0x001c641801007387 */ /* 0x000fe80000100800 */
[----:B------:R-:W-:Y:S04]  /*1e250*/  STL [R1+0xaa4], R25 ;  /* 0x000aa41901007387 */ /* 0x000fe80000100800 */
[----:B--2---:R-:W2:Y:S01]  /*1e260*/  LDL.LU.64 R10, [R1+0x2d8] ;  /* 0x0002d800010a7983 */ /* 0x004ea20000300a00 */
[----:B----4-:R-:W-:-:S03]  /*1e270*/  IMAD.MOV.U32 R0, RZ, RZ, R9 ;  /* 0x000000ffff007224 */ /* 0x010fc600078e0009 */
[----:B------:R0:W-:Y:S04]  /*1e280*/  STL [R1+0xaac], R8 ;  /* 0x000aac0801007387 */ /* 0x0001e80000100800 */
[----:B0-----:R-:W4:Y:S04]  /*1e290*/  LDL.LU.64 R8, [R1+0x2e0] ;  /* 0x0002e00001087983 */ /* 0x001f280000300a00 */
[----:B------:R0:W-:Y:S04]  /*1e2a0*/  STL [R1+0xaa8], R0 ;  /* 0x000aa80001007387 */ /* 0x0001e80000100800 */
[----:B------:R1:W-:Y:S01]  /*1e2b0*/  STL [R1+0xab4], R6 ;  /* 0x000ab40601007387 */ /* 0x0003e20000100800 */
[----:B0-----:R-:W-:-:S03]  /*1e2c0*/  IMAD.MOV.U32 R0, RZ, RZ, R7 ;  /* 0x000000ffff007224 */ /* 0x001fc600078e0007 */
[----:B-1----:R-:W4:Y:S04]  /*1e2d0*/  LDL.LU.64 R6, [R1+0x2e8] ;  /* 0x0002e80001067983 */ /* 0x002f280000300a00 */
        /* <DEDUP_REMOVED lines=21> */
[----:B---3--:R1:W-:Y:S01]  /*1e430*/  STL [R1+0xae4], R18 ;  /* 0x000ae41201007387 */ /* 0x0083e20000100800 */
[----:B0-----:R-:W-:-:S03]  /*1e440*/  IMAD.MOV.U32 R0, RZ, RZ, R19 ;  /* 0x000000ffff007224 */ /* 0x001fc600078e0013 */
[----:B-1----:R-:W3:Y:S04]  /*1e450*/  LDL.LU.64 R18, [R1+0x328] ;  /* 0x0003280001127983 */ /* 0x002ee80000300a00 */
[----:B------:R0:W-:Y:S04]  /*1e460*/  STL [R1+0xae0], R0 ;  /* 0x000ae00001007387 */ /* 0x0001e80000100800 */
[----:B------:R1:W-:Y:S01]  /*1e470*/  STL [R1+0xaec], R16 ;  /* 0x000aec1001007387 */ /* 0x0003e20000100800 */
[----:B0-----:R-:W-:-:S03]  /*1e480*/  IMAD.MOV.U32 R0, RZ, RZ, R17 ;  /* 0x000000ffff007224 */ /* 0x001fc600078e0011 */
[----:B-1----:R-:W3:Y:S04]  /*1e490*/  LDL.LU.64 R16, [R1+0x330] ;  /* 0x0003300001107983 */ /* 0x002ee80000300a00 */
[----:B------:R0:W-:Y:S04]  /*1e4a0*/  STL [R1+0xae8], R0 ;  /* 0x000ae80001007387 */ /* 0x0001e80000100800 */
[----:B------:R1:W-:Y:S01]  /*1e4b0*/  STL [R1+0xaf4], R12 ;  /* 0x000af40c01007387 */ /* 0x0003e20000100800 */
[----:B0-----:R-:W-:-:S03]  /*1e4c0*/  IMAD.MOV.U32 R0, RZ, RZ, R13 ;  /* 0x000000ffff007224 */ /* 0x001fc600078e000d */
[----:B-1----:R-:W3:Y:S04]  /*1e4d0*/  LDL.LU.64 R12, [R1+0x338] ;  /* 0x00033800010c7983 */ /* 0x002ee80000300a00 */
[----:B------:R0:W-:Y:S04]  /*1e4e0*/  STL [R1+0xaf0], R0 ;  /* 0x000af00001007387 */ /* 0x0001e80000100800 */
[----:B--2---:R1:W-:Y:S01]  /*1e4f0*/  STL [R1+0xafc], R10 ;  /* 0x000afc0a01007387 */ /* 0x0043e20000100800 */
[----:B0-----:R-:W-:-:S03]  /*1e500*/  IMAD.MOV.U32 R0, RZ, RZ, R11 ;  /* 0x000000ffff007224 */ /* 0x001fc600078e000b */
[----:B-1----:R-:W2:Y:S04]  /*1e510*/  LDL.LU.64 R10, [R1+0x340] ;  /* 0x00034000010a7983 */ /* 0x002ea80000300a00 */
[----:B------:R0:W-:Y:S04]  /*1e520*/  STL [R1+0xaf8], R0 ;  /* 0x000af80001007387 */ /* 0x0001e80000100800 */
[----:B----4-:R1:W-:Y:S01]  /*1e530*/  STL [R1+0xb04], R8 ;  /* 0x000b040801007387 */ /* 0x0103e20000100800 */
        /* <DEDUP_REMOVED lines=24> */
[----:B0-----:R-:W-:-:S03]  /*1e6c0*/  MOV R0, R5 ;  /* 0x0000000500007202 */ /* 0x001fc60000000f00 */
        /* <DEDUP_REMOVED lines=135> */
[----:B0-----:R-:W-:-:S03]  /*1ef40*/  MOV R0, R19 ;  /* 0x0000001300007202 */ /* 0x001fc60000000f00 */
        /* <DEDUP_REMOVED lines=135> */
[----:B0-----:R-:W-:-:S03]  /*1f7c0*/  MOV R0, R17 ;  /* 0x0000001100007202 */ /* 0x001fc60000000f00 */
        /* <DEDUP_REMOVED lines=135> */
[----:B0-----:R-:W-:-:S03]  /*20040*/  MOV R0, R13 ;  /* 0x0000000d00007202 */ /* 0x001fc60000000f00 */
        /* <DEDUP_REMOVED lines=135> */
[----:B0-----:R-:W-:-:S03]  /*208c0*/  MOV R0, R11 ;  /* 0x0000000b00007202 */ /* 0x001fc60000000f00 */
        /* <DEDUP_REMOVED lines=135> */
[----:B0-----:R-:W-:-:S03]  /*21140*/  MOV R0, R9 ;  /* 0x0000000900007202 */ /* 0x001fc60000000f00 */
        /* <DEDUP_REMOVED lines=742> */
[----:B--2---:R-:W-:Y:S04]  /*23fb0*/  STL [R1+0x1654], R10 ;  /* 0x0016540a01007387 */ /* 0x004fe80000100800 */
[----:B------:R-:W2:Y:S01]  /*23fc0*/  LDL.LU.64 R20, [R1+0x16b0] ;  /* 0x0016b00001147983 */ /* 0x000ea20000300a00 */
[----:B0-----:R-:W-:-:S05]  /*23fd0*/  IMAD.MOV.U32 R0, RZ, RZ, R11 ;  /* 0x000000ffff007224 */ /* 0x001fca00078e000b */
[----:B------:R0:W-:Y:S04]  /*23fe0*/  STL [R1+0x1650], R0 ;  /* 0x0016500001007387 */ /* 0x0001e80000100800 */
[----:B----4-:R-:W-:Y:S01]  /*23ff0*/  STL [R1+0x165c], R8 ;  /* 0x00165c0801007387 */ /* 0x010fe20000100800 */
[----:B0-----:R-:W-:-:S03]  /*24000*/  IMAD.MOV.U32 R0, RZ, RZ, R9 ;  /* 0x000000ffff007224 */ /* 0x001fc600078e0009 */
[----:B------:R-:W4:Y:S04]  /*24010*/  LDL.LU.64 R10, [R1+0x16b8] ;  /* 0x0016b800010a7983 */ /* 0x000f280000300a00 */
[----:B------:R0:W-:Y:S02]  /*24020*/  STL [R1+0x1658], R0 ;  /* 0x0016580001007387 */ /* 0x0001e40000100800 */
[----:B0-----:R-:W-:Y:S02]  /*24030*/  IMAD.MOV.U32 R0, RZ, RZ, R7 ;  /* 0x000000ffff007224 */ /* 0x001fe400078e0007 */
[----:B------:R-:W-:Y:S04]  /*24040*/  STL [R1+0x1664], R6 ;  /* 0x0016640601007387 */ /* 0x000fe80000100800 */
[----:B------:R-:W4:Y:S04]  /*24050*/  LDL.LU.64 R8, [R1+0x16c0] ;  /* 0x0016c00001087983 */ /* 0x000f280000300a00 */
[----:B------:R0:W-:Y:S02]  /*24060*/  STL [R1+0x1660], R0 ;  /* 0x0016600001007387 */ /* 0x0001e40000100800 */
[----:B0-----:R-:W-:-:S02]  /*24070*/  IMAD.MOV.U32 R0, RZ, RZ, R3 ;  /* 0x000000ffff007224 */ /* 0x001fc400078e0003 */
        /* <DEDUP_REMOVED lines=10> */
[----:B------:R0:W-:Y:S04]  /*24120*/  STL [R1+0x1678], R0 ;  /* 0x0016780001007387 */ /* 0x0001e80000100800 */
[----:B------:R1:W-:Y:S01]  /*24130*/  STL [R1+0x1684], R14 ;  /* 0x0016840e01007387 */ /* 0x0003e20000100800 */
[----:B0-----:R-:W-:-:S03]  /*24140*/  IMAD.MOV.U32 R0, RZ, RZ, R15 ;  /* 0x000000ffff007224 */ /* 0x001fc600078e000f */
[----:B------:R-:W4:Y:S04]  /*24150*/  LDL.LU.64 R28, [R1+0x16e0] ;  /* 0x0016e000011c7983 */ /* 0x000f280000300a00 */
[----:B------:R-:W-:Y:S04]  /*24160*/  STL [R1+0x168c], R4 ;  /* 0x00168c0401007387 */ /* 0x000fe80000100800 */
[----:B------:R0:W-:Y:S04]  /*24170*/  STL [R1+0x1680], R0 ;  /* 0x0016800001007387 */ /* 0x0001e80000100800 */
[----:B-1----:R-:W4:Y:S01]  /*24180*/  LDL.LU.64 R14, [R1+0x230] ;  /* 0x00023000010e7983 */ /* 0x002f220000300a00 */
[----:B0-----:R-:W-:-:S03]  /*24190*/  IMAD.MOV.U32 R0, RZ, RZ, R5 ;  /* 0x000000ffff007224 */ /* 0x001fc600078e0005 */
[----:B---3--:R-:W-:Y:S04]  /*241a0*/  STL [R1+0x1694], R18 ;  /* 0x0016941201007387 */ /* 0x008fe80000100800 */
[----:B------:R0:W-:Y:S04]  /*241b0*/  STL [R1+0x1688], R0 ;  /* 0x0016880001007387 */ /* 0x0001e80000100800 */
[----:B------:R-:W3:Y:S01]  /*241c0*/  LDL.LU.64 R4, [R1+0x16f0] ;  /* 0x0016f00001047983 */ /* 0x000ee20000300a00 */
[----:B0-----:R-:W-:-:S03]  /*241d0*/  IMAD.MOV.U32 R0, RZ, RZ, R19 ;  /* 0x000000ffff007224 */ /* 0x001fc600078e0013 */
[----:B------:R-:W-:Y:S04]  /*241e0*/  STL [R1+0x169c], R16 ;  /* 0x00169c1001007387 */ /* 0x000fe80000100800 */
[----:B------:R0:W-:Y:S04]  /*241f0*/  STL [R1+0x1690], R0 ;  /* 0x0016900001007387 */ /* 0x0001e80000100800 */
[----:B------:R-:W3:Y:S01]  /*24200*/  LDL.LU.64 R18, [R1+0x16f8] ;  /* 0x0016f80001127983 */ /* 0x000ee20000300a00 */
[----:B0-----:R-:W-:-:S03]  /*24210*/  IMAD.MOV.U32 R0, RZ, RZ, R17 ;  /* 0x000000ffff007224 */ /* 0x001fc600078e0011 */
[----:B------:R-:W-:Y:S04]  /*24220*/  STL [R1+0x16a4], R12 ;  /* 0x0016a40c01007387 */ /* 0x000fe80000100800 */
[----:B------:R0:W-:Y:S04]  /*24230*/  STL [R1+0x1698], R0 ;  /* 0x0016980001007387 */ /* 0x0001e80000100800 */
[----:B------:R-:W3:Y:S01]  /*24240*/  LDL.LU.64 R16, [R1+0x1700] ;  /* 0x0017000001107983 */ /* 0x000ee20000300a00 */
[----:B0-----:R-:W-:-:S03]  /*24250*/  IMAD.MOV.U32 R0, RZ, RZ, R13 ;  /* 0x000000ffff007224 */ /* 0x001fc600078e000d */
[----:B--2---:R-:W-:Y:S04]  /*24260*/  STL [R1+0x16ac], R20 ;  /* 0x0016ac1401007387 */ /* 0x004fe80000100800 */
[----:B------:R0:W-:Y:S04]  /*24270*/  STL [R1+0x16a0], R0 ;  /* 0x0016a00001007387 */ /* 0x0001e80000100800 */
[----:B------:R-:W2:Y:S01]  /*24280*/  LDL.LU.64 R12, [R1+0x228] ;  /* 0x00022800010c7983 */ /* 0x000ea20000300a00 */
[----:B0-----:R-:W-:-:S03]  /*24290*/  IMAD.MOV.U32 R0, RZ, RZ, R21 ;  /* 0x000000ffff007224 */ /* 0x001fc600078e0015 */
[----:B----4-:R-:W-:Y:S04]  /*242a0*/  STL [R1+0x16b4], R10 ;  /* 0x0016b40a01007387 */ /* 0x010fe80000100800 */
        /* <DEDUP_REMOVED lines=25> */
[----:B0-----:R-:W-:-:S03]  /*24440*/  MOV R0, R15 ;  /* 0x0000000f00007202 */ /* 0x001fc60000000f00 */
        /* <DEDUP_REMOVED lines=16> */
[----:B------:R-:W2:Y:S04]  /*24550*/  LDL.LU.64 R12, [R1+0x1760] ;  /* 0x00176000010c7983 */ /* 0x000ea80000300a00 */
[----:B------:R0:W-:Y:S04]  /*24560*/  STL [R1+0x1700], R0 ;  /* 0x0017000001007387 */ /* 0x0001e80000100800 */
[----:B----4-:R1:W-:Y:S01]  /*24570*/  STL [R1+0x170c], R10 ;  /* 0x00170c0a01007387 */ /* 0x0103e20000100800 */
[----:B0-----:R-:W-:-:S03]  /*24580*/  IMAD.MOV.U32 R0, RZ, RZ, R11 ;  /* 0x000000ffff007224 */ /* 0x001fc600078e000b */
[----:B-1----:R-:W4:Y:S04]  /*24590*/  LDL.LU.64 R10, [R1+0x210] ;  /* 0x00021000010a7983 */ /* 0x002f280000300a00 */
[----:B------:R0:W-:Y:S04]  /*245a0*/  STL [R1+0x1708], R0 ;  /* 0x0017080001007387 */ /* 0x0001e80000100800 */
[----:B------:R1:W-:Y:S04]  /*245b0*/  STL [R1+0x1714], R8 ;  /* 0x0017140801007387 */ /* 0x0003e80000100800 */
[----:B------:R-:W4:Y:S01]  /*245c0*/  LDL.LU.64 R18, [R1+0x1770] ;  /* 0x0017700001127983 */ /* 0x000f220000300a00 */
[----:B0-----:R-:W-:-:S03]  /*245d0*/  IMAD.MOV.U32 R0, RZ, RZ, R9 ;  /* 0x000000ffff007224 */ /* 0x001fc600078e0009 */
[----:B------:R-:W-:Y:S04]  /*245e0*/  STL [R1+0x171c], R6 ;  /* 0x00171c0601007387 */ /* 0x000fe80000100800 */
[----:B------:R0:W-:Y:S04]  /*245f0*/  STL [R1+0x1710], R0 ;  /* 0x0017100001007387 */ /* 0x0001e80000100800 */
[----:B-1----:R-:W4:Y:S01]  /*24600*/  LDL.LU.64 R8, [R1+0x1778] ;  /* 0x0017780001087983 */ /* 0x002f220000300a00 */
        /* <DEDUP_REMOVED lines=15> */
[----:B---3--:R-:W-:Y:S01]  /*24700*/  STL [R1+0x173c], R14 ;  /* 0x00173c0e01007387 */ /* 0x008fe20000100800 */
[----:B0-----:R-:W-:-:S03]  /*24710*/  IMAD.MOV.U32 R0, RZ, RZ, R15 ;  /* 0x000000ffff007224 */ /* 0x001fc600078e000f */
[----:B------:R-:W3:Y:S04]  /*24720*/  LDL.LU.64 R28, [R1+0x17a0] ;  /* 0x0017a000011c7983 */ /* 0x000ee80000300a00 */
[----:B------:R-:W-:Y:S04]  /*24730*/  STL [R1+0x1744], R4 ;  /* 0x0017440401007387 */ /* 0x000fe80000100800 */
[----:B------:R0:W-:Y:S02]  /*24740*/  STL [R1+0x1738], R0 ;  /* 0x0017380001007387 */ /* 0x0001e40000100800 */
[----:B0-----:R-:W-:-:S02]  /*24750*/  IMAD.MOV.U32 R0, RZ, RZ, R5 ;  /* 0x000000ffff007224 */ /* 0x001fc400078e0005 */
[----:B------:R-:W3:Y:S04]  /*24760*/  LDL.LU.64 R4, [R1+0x200] ;  /* 0x0002000001047983 */ /* 0x000ee80000300a00 */
[----:B------:R0:W-:Y:S04]  /*24770*/  STL [R1+0x1740], R0 ;  /* 0x0017400001007387 */ /* 0x0001e80000100800 */
[----:B------:R-:W-:Y:S04]  /*24780*/  STL [R1+0x174c], R22 ;  /* 0x00174c1601007387 */ /* 0x000fe80000100800 */
[----:B------:R-:W3:Y:S01]  /*24790*/  LDL.LU.64 R14, [R1+0x17b0] ;  /* 0x0017b000010e7983 */ /* 0x000ee20000300a00 */
[----:B0-----:R-:W-:-:S03]  /*247a0*/  IMAD.MOV.U32 R0, RZ, RZ, R23 ;  /* 0x000000ffff007224 */ /* 0x001fc600078e0017 */
[----:B--2---:R-:W-:Y:S04]  /*247b0*/  STL [R1+0x1754], R20 ;  /* 0x0017541401007387 */ /* 0x004fe80000100800 */
[----:B------:R0:W-:Y:S04]  /*247c0*/  STL [R1+0x1748], R0 ;  /* 0x0017480001007387 */ /* 0x0001e80000100800 */
[----:B------:R-:W-:Y:S01]  /*247d0*/  STL [R1+0x175c], R12 ;  /* 0x00175c0c01007387 */ /* 0x000fe20000100800 */
[----:B0-----:R-:W-:-:S05]  /*247e0*/  IMAD.MOV.U32 R0, RZ, RZ, R21 ;  /* 0x000000ffff007224 */ /* 0x001fca00078e0015 */
[----:B------:R0:W-:Y:S02]  /*247f0*/  STL [R1+0x1750], R0 ;  /* 0x0017500001007387 */ /* 0x0001e40000100800 */
[----:B0-----:R-:W-:Y:S02]  /*24800*/  IMAD.MOV.U32 R0, RZ, RZ, R13 ;  /* 0x000000ffff007224 */ /* 0x001fe400078e000d */
[----:B------:R-:W2:Y:S04]  /*24810*/  LDL.LU.64 R12, [R1+0x17b8] ;  /* 0x0017b800010c7983 */ /* 0x000ea80000300a00 */
        /* <DEDUP_REMOVED lines=10> */
[----:B------:R-:W2:Y:S04]  /*248c0*/  LDL.LU.64 R8, [R1+0x1f8] ;  /* 0x0001f80001087983 */ /* 0x000ea80000300a00 */
[----:B------:R0:W-:Y:S04]  /*248d0*/  STL [R1+0x1770], R0 ;  /* 0x0017700001007387 */ /* 0x0001e80000100800 */
[----:B------:R1:W-:Y:S01]  /*248e0*/  STL [R1+0x177c], R6 ;  /* 0x00177c0601007387 */ /* 0x0003e20000100800 */
[----:B0-----:R-:W-:-:S03]  /*248f0*/  IMAD.MOV.U32 R0, RZ, RZ, R7 ;  /* 0x000000ffff007224 */ /* 0x001fc600078e0007 */
[----:B------:R-:W-:Y:S04]  /*24900*/  STL [R1+0x1784], R16 ;  /* 0x0017841001007387 */ /* 0x000fe80000100800 */
[----:B------:R0:W-:Y:S04]  /*24910*/  STL [R1+0x1778], R0 ;  /* 0x0017780001007387 */ /* 0x0001e80000100800 */
[----:B-1----:R-:W2:Y:S01]  /*24920*/  LDL.LU.64 R6, [R1+0x17d0] ;  /* 0x0017d00001067983 */ /* 0x002ea20000300a00 */
        /* <DEDUP_REMOVED lines=8> */
[----:B---3--:R-:W-:Y:S04]  /*249b0*/  STL [R1+0x179c], R28 ;  /* 0x00179c1c01007387 */ /* 0x008fe80000100800 */
[----:B------:R0:W-:Y:S04]  /*249c0*/  STL [R1+0x1790], R0 ;  /* 0x0017900001007387 */ /* 0x0001e80000100800 */
[----:B-1----:R-:W3:Y:S01]  /*249d0*/  LDL.LU.64 R26, [R1+0x17e0] ;  /* 0x0017e000011a7983 */ /* 0x002ee20000300a00 */
[----:B0-----:R-:W-:-:S03]  /*249e0*/  IMAD.MOV.U32 R0, RZ, RZ, R29 ;  /* 0x000000ffff007224 */ /* 0x001fc600078e001d */
[----:B------:R-:W2:Y:S04]  /*249f0*/  LDL.LU.64 R28, [R1+0x1f0] ;  /* 0x0001f000011c7983 */ /* 0x000ea80000300a00 */
[----:B------:R0:W-:Y:S02]  /*24a00*/  STL [R1+0x1798], R0 ;  /* 0x0017980001007387 */ /* 0x0001e40000100800 */
[----:B0-----:R-:W-:Y:S02]  /*24a10*/  IMAD.MOV.U32 R0, RZ, RZ, R5 ;  /* 0x000000ffff007224 */ /* 0x001fe400078e0005 */
[----:B------:R0:W-:Y:S04]  /*24a20*/  STL [R1+0x17a4], R4 ;  /* 0x0017a40401007387 */ /* 0x0001e80000100800 */
[----:B------:R-:W-:Y:S04]  /*24a30*/  STL [R1+0x17ac], R14 ;  /* 0x0017ac0e01007387 */ /* 0x000fe80000100800 */
[----:B------:R1:W-:Y:S04]  /*24a40*/  STL [R1+0x17a0], R0 ;  /* 0x0017a00001007387 */ /* 0x0003e80000100800 */
[----:B0-----:R-:W2:Y:S01]  /*24a50*/  LDL.LU.64 R4, [R1+0x17f8] ;  /* 0x0017f80001047983 */ /* 0x001ea20000300a00 */
[----:B-1----:R-:W-:-:S03]  /*24a60*/  IMAD.MOV.U32 R0, RZ, RZ, R15 ;  /* 0x000000ffff007224 */ /* 0x002fc600078e000f */
[----:B--2---:R0:W-:Y:S04]  /*24a70*/  STL.64 [R1+0x1ed8], R4 ;  /* 0x001ed80401007387 */ /* 0x0041e80000100a00 */
[----:B0-----:R-:W2:Y:S04]  /*24a80*/  LDL.LU.64 R4, [R1+0x17f0] ;  /* 0x0017f00001047983 */ /* 0x001ea80000300a00 */
[----:B------:R-:W2:Y:S04]  /*24a90*/  LDL.LU.64 R24, [R1+0x1800] ;  /* 0x0018000001187983 */ /* 0x000ea80000300a00 */
[----:B------:R0:W-:Y:S04]  /*24aa0*/  STL [R1+0x17a8], R0 ;  /* 0x0017a80001007387 */ /* 0x0001e80000100800 */
[----:B------:R-:W-:Y:S04]  /*24ab0*/  STL [R1+0x17b4], R12 ;  /* 0x0017b40c01007387 */ /* 0x000fe80000100800 */
[----:B------:R-:W2:Y:S01]  /*24ac0*/  LDL.LU.64 R22, [R1+0x1e8] ;  /* 0x0001e80001167983 */ /* 0x000ea20000300a00 */
[----:B0-----:R-:W-:-:S03]  /*24ad0*/  IMAD.MOV.U32 R0, RZ, RZ, R13 ;  /* 0x000000ffff007224 */ /* 0x001fc600078e000d */
[----:B------:R-:W2:Y:S04]  /*24ae0*/  LDL.LU.64 R20, [R1+0x1810] ;  /* 0x0018100001147983 */ /* 0x000ea80000300a00 */
[----:B------:R0:W-:Y:S04]  /*24af0*/  STL [R1+0x17b0], R0 ;  /* 0x0017b00001007387 */ /* 0x0001e80000100800 */
[----:B----4-:R-:W-:Y:S04]  /*24b00*/  STL [R1+0x17bc], R10 ;  /* 0x0017bc0a01007387 */ /* 0x010fe80000100800 */
[----:B------:R-:W4:Y:S01]  /*24b10*/  LDL.LU.64 R18, [R1+0x1818] ;  /* 0x0018180001127983 */ /* 0x000f220000300a00 */
[----:B0-----:R-:W-:-:S03]  /*24b20*/  IMAD.MOV.U32 R0, RZ, RZ, R11 ;  /* 0x000000ffff007224 */ /* 0x001fc600078e000b */
[----:B------:R-:W4:Y:S04]  /*24b30*/  LDL.LU.64 R16, [R1+0x1820] ;  /* 0x0018200001107983 */ /* 0x000f280000300a00 */
[----:B------:R0:W-:Y:S04]  /*24b40*/  STL [R1+0x17b8], R0 ;  /* 0x0017b80001007387 */ /* 0x0001e80000100800 */
[----:B------:R-:W-:Y:S04]  /*24b50*/  STL [R1+0x17c4], R8 ;  /* 0x0017c40801007387 */ /* 0x000fe80000100800 */
[----:B------:R-:W4:Y:S01]  /*24b60*/  LDL.LU.64 R14, [R1+0x1e0] ;  /* 0x0001e000010e7983 */ /* 0x000f220000300a00 */
[----:B0-----:R-:W-:-:S03]  /*24b70*/  IMAD.MOV.U32 R0, RZ, RZ, R9 ;  /* 0x000000ffff007224 */ /* 0x001fc600078e0009 */
[----:B------:R-:W4:Y:S04]  /*24b80*/  LDL.LU.64 R12, [R1+0x1830] ;  /* 0x00183000010c7983 */ /* 0x000f280000300a00 */
[----:B------:R0:W-:Y:S04]  /*24b90*/  STL [R1+0x17c0], R0 ;  /* 0x0017c00001007387 */ /* 0x0001e80000100800 */
[----:B------:R1:W-:Y:S04]  /*24ba0*/  STL [R1+0x17cc], R6 ;  /* 0x0017cc0601007387 */ /* 0x0003e80000100800 */
[----:B------:R-:W4:Y:S01]  /*24bb0*/  LDL.LU.64 R10, [R1+0x1838] ;  /* 0x00183800010a7983 */ /* 0x000f220000300a00 */
[----:B0-----:R-:W-:-:S03]  /*24bc0*/  IMAD.MOV.U32 R0, RZ, RZ, R7 ;  /* 0x000000ffff007224 */ /* 0x001fc600078e0007 */
[----:B------:R-:W4:Y:S04]  /*24bd0*/  LDL.LU.64 R8, [R1+0x1840] ;  /* 0x0018400001087983 */ /* 0x000f280000300a00 */
[----:B------:R0:W-:Y:S04]  /*24be0*/  STL [R1+0x17c8], R0 ;  /* 0x0017c80001007387 */ /* 0x0001e80000100800 */
[----:B------:R3:W-:Y:S04]  /*24bf0*/  STL [R1+0x17d4], R2 ;  /* 0x0017d40201007387 */ /* 0x0007e80000100800 */
[----:B-1----:R-:W4:Y:S01]  /*24c00*/  LDL.LU.64 R6, [R1+0x1d8] ;  /* 0x0001d80001067983 */ /* 0x002f220000300a00 */
[----:B0-----:R-:W-:-:S03]  /*24c10*/  IMAD.MOV.U32 R0, RZ, RZ, R3 ;  /* 0x000000ffff007224 */ /* 0x001fc600078e0003 */
[----:B---3--:R-:W3:Y:S04]  /*24c20*/  LDL.LU.64 R2, [R1+0x1850] ;  /* 0x0018500001027983 */ /* 0x008ee80000300a00 */
[----:B------:R0:W-:Y:S04]  /*24c30*/  STL [R1+0x17d0], R0 ;  /* 0x0017d00001007387 */ /* 0x0001e80000100800 */
[----:B------:R1:W-:Y:S01]  /*24c40*/  STL [R1+0x17dc], R26 ;  /* 0x0017dc1a01007387 */ /* 0x0003e20000100800 */
[----:B0-----:R-:W-:-:S03]  /*24c50*/  IMAD.MOV.U32 R0, RZ, RZ, R27 ;  /* 0x000000ffff007224 */ /* 0x001fc600078e001b */
[----:B------:R-:W-:Y:S04]  /*24c60*/  STL [R1+0x17e4], R28 ;  /* 0x0017e41c01007387 */ /* 0x000fe80000100800 */
[----:B------:R0:W-:Y:S04]  /*24c70*/  STL [R1+0x17d8], R0 ;  /* 0x0017d80001007387 */ /* 0x0001e80000100800 */
[----:B-1----:R-:W3:Y:S01]  /*24c80*/  LDL.LU.64 R26, [R1+0x1860] ;  /* 0x00186000011a7983 */ /* 0x002ee20000300a00 */
[----:B0-----:R-:W-:-:S05]  /*24c90*/  IMAD.MOV.U32 R0, RZ, RZ, R29 ;  /* 0x000000ffff007224 */ /* 0x001fca00078e001d */
[----:B------:R0:W-:Y:S04]  /*24ca0*/  STL [R1+0x17e0], R0 ;  /* 0x0017e00001007387 */ /* 0x0001e80000100800 */
[----:B--2---:R1:W-:Y:S01]  /*24cb0*/  STL [R1+0x17ec], R4 ;  /* 0x0017ec0401007387 */ /* 0x0043e20000100800 */
[----:B0-----:R-:W-:-:S03]  /*24cc0*/  IMAD.MOV.U32 R0, RZ, RZ, R5 ;  /* 0x000000ffff007224 */ /* 0x001fc600078e0005 */
[----:B------:R-:W2:Y:S04]  /*24cd0*/  LDL.LU.64 R28, [R1+0x388] ;  /* 0x00038800011c7983 */ /* 0x000ea80000300a00 */
[----:B-1----:R-:W2:Y:S04]  /*24ce0*/  LDL.LU.64 R4, [R1+0x1ed8] ;  /* 0x001ed80001047983 */ /* 0x002ea80000300a00 */
[----:B--2---:R-:W-:Y:S04]  /*24cf0*/  STL [R1+0x17f4], R4 ;  /* 0x0017f40401007387 */ /* 0x004fe80000100800 */
[----:B------:R0:W-:Y:S02]  /*24d00*/  STL [R1+0x17e8], R0 ;  /* 0x0017e80001007387 */ /* 0x0001e40000100800 */
[----:B0-----:R-:W-:-:S02]  /*24d10*/  MOV R0, R5 ;  /* 0x0000000500007202 */ /* 0x001fc40000000f00 */
[----:B------:R-:W2:Y:S04]  /*24d20*/  LDL.LU.64 R4, [R1+0x1ed0] ;  /* 0x001ed00001047983 */ /* 0x000ea80000300a00 */
[----:B------:R-:W-:Y:S04]  /*24d30*/  STL [R1+0x17fc], R24 ;  /* 0x0017fc1801007387 */ /* 0x000fe80000100800 */
[----:B------:R0:W-:Y:S04]  /*24d40*/  STL [R1+0x17f0], R0 ;  /* 0x0017f00001007387 */ /* 0x0001e80000100800 */
[----:B------:R-:W-:Y:S01]  /*24d50*/  STL [R1+0x1804], R22 ;  /* 0x0018041601007387 */ /* 0x000fe20000100800 */
[----:B0-----:R-:W-:-:S05]  /*24d60*/  IMAD.MOV.U32 R0, RZ, RZ, R25 ;  /* 0x000000ffff007224 */ /* 0x001fca00078e0019 */
[----:B------:R0:W-:Y:S04]  /*24d70*/  STL [R1+0x17f8], R0 ;  /* 0x0017f80001007387 */ /* 0x0001e80000100800 */
[----:B------:R-:W-:Y:S01]  /*24d80*/  STL [R1+0x180c], R20 ;  /* 0x00180c1401007387 */ /* 0x000fe20000100800 */
[----:B0-----:R-:W-:-:S05]  /*24d90*/  IMAD.MOV.U32 R0, RZ, RZ, R23 ;  /* 0x000000ffff007224 */ /* 0x001fca00078e0017 */
[----:B------:R0:W-:Y:S04]  /*24da0*/  STL [R1+0x1800], R0 ;  /* 0x0018000001007387 */ /* 0x0001e80000100800 */
[----:B----4-:R-:W-:Y:S01]  /*24db0*/  STL [R1+0x1814], R18 ;  /* 0x0018141201007387 */ /* 0x010fe20000100800 */
[----:B0-----:R-:W-:-:S05]  /*24dc0*/  IMAD.MOV.U32 R0, RZ, RZ, R21 ;  /* 0x000000ffff007224 */ /* 0x001fca00078e0015 */
[----:B------:R0:W-:Y:S04]  /*24dd0*/  STL [R1+0x1808], R0 ;  /* 0x0018080001007387 */ /* 0x0001e80000100800 */
[----:B------:R-:W-:Y:S01]  /*24de0*/  STL [R1+0x181c], R16 ;  /* 0x00181c1001007387 */ /* 0x000fe20000100800 */
        /* <DEDUP_REMOVED lines=17> */
[----:B---3--:R1:W-:Y:S01]  /*24f00*/  STL [R1+0x184c], R2 ;  /* 0x00184c0201007387 */ /* 0x0083e20000100800 */
[----:B0-----:R-:W-:-:S05]  /*24f10*/  IMAD.MOV.U32 R0, RZ, RZ, R7 ;  /* 0x000000ffff007224 */ /* 0x001fca00078e0007 */
[----:B------:R0:W-:Y:S01]  /*24f20*/  STL [R1+0x1840], R0 ;  /* 0x0018400001007387 */ /* 0x0001e20000100800 */
[----:B-1----:R-:W-:Y:S02]  /*24f30*/  IMAD.MOV.U32 R2, RZ, RZ, R27 ;  /* 0x000000ffff027224 */ /* 0x002fe400078e001b */
[----:B0-----:R-:W-:Y:S01]  /*24f40*/  IMAD.MOV.U32 R0, RZ, RZ, R3 ;  /* 0x000000ffff007224 */ /* 0x001fe200078e0003 */
[----:B--2---:R0:W-:Y:S04]  /*24f50*/  STL [R1+0x1854], R4 ;  /* 0x0018540401007387 */ /* 0x0041e80000100800 */
[----:B------:R-:W-:Y:S04]  /*24f60*/  STL [R1+0x1848], R0 ;  /* 0x0018480001007387 */ /* 0x000fe80000100800 */
[----:B------:R-:W-:Y:S04]  /*24f70*/  STL [R1+0x1850], R5 ;  /* 0x0018500501007387 */ /* 0x000fe80000100800 */
[----:B------:R-:W-:Y:S01]  /*24f80*/  STL [R1+0x185c], R26 ;  /* 0x00185c1a01007387 */ /* 0x000fe20000100800 */
[----:B0-----:R-:W0:Y:S03]  /*24f90*/  LDC R4, c[0x0][0x3a8] ;  /* 0x0000ea00ff047b82 */ /* 0x001e260000000800 */
[----:B------:R1:W-:Y:S04]  /*24fa0*/  STL [R1+0x1858], R2 ;  /* 0x0018580201007387 */ /* 0x0003e80000100800 */
[----:B------:R0:W-:Y:S01]  /*24fb0*/  STL [R1+0x1864], R28 ;  /* 0x0018641c01007387 */ /* 0x0001e20000100800 */
[----:B-1----:R-:W-:-:S05]  /*24fc0*/  IMAD.MOV.U32 R2, RZ, RZ, R29 ;  /* 0x000000ffff027224 */ /* 0x002fca00078e001d */
[----:B------:R1:W-:Y:S04]  /*24fd0*/  STL [R1+0x1860], R2 ;  /* 0x0018600201007387 */ /* 0x0003e80000100800 */
        /* <DEDUP_REMOVED lines=157> */
[----:B------:R-:W-:Y:S01]  /*259b0*/  STL [R1+0x5f0], RZ ;  /* 0x0005f0ff01007387 */ /* 0x000fe20000100800 */
[----:B------:R-:W2:Y:S03]  /*259c0*/  S2R R0, SR_TID.X ;  /* 0x0000000000007919 */ /* 0x000ea60000002100 */
        /* <DEDUP_REMOVED lines=18> */
[----:B--2---:R-:W-:Y:S01]  /*25af0*/  LOP3.LUT R0, R0, 0x3f, RZ, 0xc0, !PT ;  /* 0x0000003f00007812 */ /* 0x004fe200078ec0ff */
[----:B------:R-:W-:-:S04]  /*25b00*/  USHF.R.S32.HI UR6, URZ, 0x1f, UR4 ;  /* 0x0000001fff067899 */ /* 0x000fc80008011404 */
[----:B------:R-:W-:Y:S02]  /*25b10*/  IMAD.SHL.U32 R3, R0, 0x2, RZ ;  /* 0x0000000200037824 */ /* 0x000fe400078e00ff */
[----:B------:R-:W1:Y:S01]  /*25b20*/  LDC R0, c[0x0][0x3ac] ;  /* 0x0000eb00ff007b82 */ /* 0x000e620000000800 */
[----:B0-----:R-:W-:-:S03]  /*25b30*/  IMAD R28, R4, 0x5f, RZ ;  /* 0x0000005f041c7824 */ /* 0x001fc600078e02ff */
[----:B------:R-:W2:Y:S01]  /*25b40*/  LDL R3, [R1+0x87c] ;  /* 0x00087c0001037983 */ /* 0x000ea20000100800 */
[C---:B------:R-:W-:Y:S01]  /*25b50*/  IMAD R25, R4.reuse, 0x5b, RZ ;  /* 0x0000005b04197824 */ /* 0x040fe200078e02ff */
[----:B------:R-:W-:Y:S01]  /*25b60*/  ULEA.HI UR6, UR6, UR4, URZ, 0x7 ;  /* 0x0000000406067291 */ /* 0x000fe2000f8f38ff */
[----:B------:R-:W-:Y:S01]  /*25b70*/  IMAD R22, R4, 0x57, RZ ;  /* 0x0000005704167824 */ /* 0x000fe200078e02ff */
[----:B------:R-:W-:Y:S04]  /*25b80*/  STL [R1+0x1ed0], R28 ;  /* 0x001ed01c01007387 */ /* 0x000fe80000100800 */
[----:B------:R-:W-:Y:S01]  /*25b90*/  STL [R1+0x1ed4], R25 ;  /* 0x001ed41901007387 */ /* 0x000fe20000100800 */
[----:B-1----:R-:W-:-:S05]  /*25ba0*/  IMAD.SHL.U32 R2, R0, 0x80, RZ ;  /* 0x0000008000027824 */ /* 0x002fca00078e00ff */
[----:B------:R-:W-:-:S04]  /*25bb0*/  SHF.R.S32.HI R0, RZ, 0x1f, R2 ;  /* 0x0000001fff007819 */ /* 0x000fc80000011402 */
[----:B------:R-:W-:Y:S01]  /*25bc0*/  SHF.L.U64.HI R0, R2, 0x1, R0 ;  /* 0x0000000102007819 */ /* 0x000fe20000010200 */
[----:B------:R-:W-:Y:S04]  /*25bd0*/  STL [R1+0x1ed8], R22 ;  /* 0x001ed81601007387 */ /* 0x000fe80000100800 */
[----:B------:R0:W-:Y:S04]  /*25be0*/  STL [R1+0x1ecc], R0 ;  /* 0x001ecc0001007387 */ /* 0x0001e80000100800 */
[----:B0-----:R-:W3:Y:S01]  /*25bf0*/  LDL R0, [R1+0x880] ;  /* 0x0008800001007983 */ /* 0x001ee20000100800 */
[----:B------:R-:W-:-:S02]  /*25c00*/  IMAD R22, R4, 0xfe, RZ ;  /* 0x000000fe04167824 */ /* 0x000fc400078e02ff */
[C---:B------:R-:W-:Y:S02]  /*25c10*/  IMAD R28, R4.reuse, 0xfa, RZ ;  /* 0x000000fa041c7824 */ /* 0x040fe400078e02ff */
[----:B------:R-:W-:-:S05]  /*25c20*/  IMAD.SHL.U32 R5, R4, 0x80, RZ ;  /* 0x0000008004057824 */ /* 0x000fca00078e00ff */
[----:B------:R-:W-:Y:S01]  /*25c30*/  SHF.R.S32.HI R2, RZ, 0x1f, R5 ;  /* 0x0000001fff027819 */ /* 0x000fe20000011405 */
[C---:B------:R-:W-:Y:S02]  /*25c40*/  IMAD R25, R4.reuse, 0xae, RZ ;  /* 0x000000ae04197824 */ /* 0x040fe400078e02ff */
[C---:B------:R-:W-:Y:S01]  /*25c50*/  IMAD R19, R4.reuse, 0x53, RZ ;  /* 0x0000005304137824 */ /* 0x040fe200078e02ff */
[----:B------:R-:W-:Y:S01]  /*25c60*/  SHF.L.U64.HI R2, R5, 0x1, R2 ;  /* 0x0000000105027819 */ /* 0x000fe20000010202 */
[C---:B------:R-:W-:Y:S02]  /*25c70*/  IMAD R29, R4.reuse, 0xa6, RZ ;  /* 0x000000a6041d7824 */ /* 0x040fe400078e02ff */
[C---:B------:R-:W-:Y:S02]  /*25c80*/  IMAD R27, R4.reuse, 0xa2, RZ ;  /* 0x000000a2041b7824 */ /* 0x040fe400078e02ff */
[C---:B------:R-:W-:Y:S02]  /*25c90*/  IMAD R16, R4.reuse, 0x4f, RZ ;  /* 0x0000004f04107824 */ /* 0x040fe400078e02ff */
[----:B------:R-:W-:-:S02]  /*25ca0*/  IMAD R26, R4, 0x9e, RZ ;  /* 0x0000009e041a7824 */ /* 0x000fc400078e02ff */
[C---:B------:R-:W-:Y:S02]  /*25cb0*/  IMAD R24, R4.reuse, 0x9a, RZ ;  /* 0x0000009a04187824 */ /* 0x040fe400078e02ff */
[C---:B------:R-:W-:Y:S02]  /*25cc0*/  IMAD R13, R4.reuse, 0x4b, RZ ;  /* 0x0000004b040d7824 */ /* 0x040fe400078e02ff */
        /* <DEDUP_REMOVED lines=14> */
[----:B------:R-:W-:Y:S01]  /*25db0*/  IMAD R5, R4, 0xf2, RZ ;  /* 0x000000f204057824 */ /* 0x000fe200078e02ff */
[-C--:B---3--:R-:W-:Y:S02]  /*25dc0*/  IADD3 R22, P2, PT, R22, R0.reuse, RZ ;  /* 0x0000000016167210 */ /* 0x088fe40007f5e0ff */
[----:B------:R-:W-:-:S03]  /*25dd0*/  IADD3 R28, P4, PT, R28, R0, RZ ;  /* 0x000000001c1c7210 */ /* 0x000fc60007f9e0ff */
[----:B------:R0:W-:Y:S04]  /*25de0*/  STL [R1+0x186c], R22 ;  /* 0x00186c1601007387 */ /* 0x0001e80000100800 */
[----:B------:R1:W-:Y:S01]  /*25df0*/  STL [R1+0x187c], R28 ;  /* 0x00187c1c01007387 */ /* 0x0003e20000100800 */
[C---:B0-----:R-:W-:Y:S02]  /*25e00*/  IMAD R22, R4.reuse, 0xee, RZ ;  /* 0x000000ee04167824 */ /* 0x041fe400078e02ff */
[----:B-1----:R-:W-:Y:S02]  /*25e10*/  IMAD R28, R4, 0xea, RZ ;  /* 0x000000ea041c7824 */ /* 0x002fe400078e02ff */
[----:B------:R-:W0:Y:S02]  /*25e20*/  LDC R4, c[0x0][0x3a8] ;  /* 0x0000ea00ff047b82 */ /* 0x000e240000000800 */
[----:B0-----:R-:W-:-:S05]  /*25e30*/  IMAD R4, R4, 0xf6, RZ ;  /* 0x000000f604047824 */ /* 0x001fca00078e02ff */
[----:B------:R-:W-:-:S05]  /*25e40*/  IADD3 R4, P5, PT, R4, R0, RZ ;  /* 0x0000000004047210 */ /* 0x000fca0007fbe0ff */
[----:B------:R0:W-:Y:S02]  /*25e50*/  STL [R1+0x188c], R4 ;  /* 0x00188c0401007387 */ /* 0x0001e40000100800 */
[----:B0-----:R-:W0:Y:S01]  /*25e60*/  LDC R4, c[0x0][0x3a8] ;  /* 0x0000ea00ff047b82 */ /* 0x001e220000000800 */
[-C--:B------:R-:W-:Y:S02]  /*25e70*/  IADD3 R5, P6, PT, R5, R0.reuse, RZ ;  /* 0x0000000005057210 */ /* 0x080fe40007fde0ff */
[-C--:B------:R-:W-:Y:S02]  /*25e80*/  IADD3 R22, P0, PT, R22, R0.reuse, RZ ;  /* 0x0000000016167210 */ /* 0x080fe40007f1e0ff */
[----:B------:R-:W-:Y:S01]  /*25e90*/  IADD3 R28, P3, PT, R28, R0, RZ ;  /* 0x000000001c1c7210 */ /* 0x000fe20007f7e0ff */
[----:B------:R0:W-:Y:S04]  /*25ea0*/  STL [R1+0x189c], R5 ;  /* 0x00189c0501007387 */ /* 0x0001e80000100800 */
[----:B------:R1:W-:Y:S04]  /*25eb0*/  STL [R1+0x18ac], R22 ;  /* 0x0018ac1601007387 */ /* 0x0003e80000100800 */
[----:B------:R3:W-:Y:S01]  /*25ec0*/  STL [R1+0x18bc], R28 ;  /* 0x0018bc1c01007387 */ /* 0x0007e20000100800 */
[----:B0-----:R-:W-:-:S02]  /*25ed0*/  IMAD R5, R4, 0x7f, RZ ;  /* 0x0000007f04057824 */ /* 0x001fc400078e02ff */
[C---:B-1----:R-:W-:Y:S02]  /*25ee0*/  IMAD R22, R4.reuse, 0xe2, RZ ;  /* 0x000000e204167824 */ /* 0x042fe400078e02ff */
[----:B---3--:R-:W-:Y:S02]  /*25ef0*/  IMAD R28, R4, 0x7d, RZ ;  /* 0x0000007d041c7824 */ /* 0x008fe400078e02ff */
[----:B------:R-:W0:Y:S02]  /*25f00*/  LDC R4, c[0x0][0x3a8] ;  /* 0x0000ea00ff047b82 */ /* 0x000e240000000800 */
[----:B0-----:R-:W-:-:S05]  /*25f10*/  IMAD R4, R4, 0xe6, RZ ;  /* 0x000000e604047824 */ /* 0x001fca00078e02ff */
[----:B------:R-:W-:-:S05]  /*25f20*/  IADD3 R4, P1, PT, R4, R0, RZ ;  /* 0x0000000004047210 */ /* 0x000fca0007f3e0ff */
[----:B------:R0:W-:Y:S02]  /*25f30*/  STL [R1+0x18cc], R4 ;  /* 0x0018cc0401007387 */ /* 0x0001e40000100800 */
[----:B0-----:R-:W0:Y:S01]  /*25f40*/  LDC R4, c[0x0][0x3a8] ;  /* 0x0000ea00ff047b82 */ /* 0x001e220000000800 */
[-C--:B--2---:R-:W-:Y:S02]  /*25f50*/  LEA.HI.X.SX32 R5, R5, R3.reuse, 0x1, P2 ;  /* 0x0000000305057211 */ /* 0x084fe400010f0eff */
[----:B------:R-:W-:Y:S02]  /*25f60*/  IADD3 R22, P2, PT, R22, R0, RZ ;  /* 0x0000000016167210 */ /* 0x000fe40007f5e0ff */
[----:B------:R-:W-:Y:S01]  /*25f70*/  LEA.HI.X.SX32 R28, R28, R3, 0x1, P4 ;  /* 0x000000031c1c7211 */ /* 0x000fe200020f0eff */
[----:B------:R0:W-:Y:S04]  /*25f80*/  STL [R1+0x1868], R5 ;  /* 0x0018680501007387 */ /* 0x0001e80000100800 */
[----:B------:R1:W-:Y:S04]  /*25f90*/  STL [R1+0x18dc], R22 ;  /* 0x0018dc1601007387 */ /* 0x0003e80000100800 */
[----:B------:R2:W-:Y:S01]  /*25fa0*/  STL [R1+0x1878], R28 ;  /* 0x0018781c01007387 */ /* 0x0005e20000100800 */
[----:B0-----:R-:W-:-:S02]  /*25fb0*/  IMAD R5, R4, 0x7b, RZ ;  /* 0x0000007b04057824 */ /* 0x001fc400078e02ff */
[C---:B-1----:R-:W-:Y:S02]  /*25fc0*/  IMAD R22, R4.reuse, 0xda, RZ ;  /* 0x000000da04167824 */ /* 0x042fe400078e02ff */
[----:B--2---:R-:W-:Y:S02]  /*25fd0*/  IMAD R28, R4, 0x79, RZ ;  /* 0x00000079041c7824 */ /* 0x004fe400078e02ff */
[----:B------:R-:W0:Y:S02]  /*25fe0*/  LDC R4, c[0x0][0x3a8] ;  /* 0x0000ea00ff047b82 */ /* 0x000e240000000800 */
[----:B0-----:R-:W-:-:S05]  /*25ff0*/  IMAD R4, R4, 0xde, RZ ;  /* 0x000000de04047824 */ /* 0x001fca00078e02ff */
[----:B------:R-:W-:-:S05]  /*26000*/  IADD3 R4, P4, PT, R4, R0, RZ ;  /* 0x0000000004047210 */ /* 0x000fca0007f9e0ff */
[----:B------:R0:W-:Y:S02]  /*26010*/  STL [R1+0x18ec], R4 ;  /* 0x0018ec0401007387 */ /* 0x0001e40000100800 */
[----:B0-----:R-:W0:Y:S01]  /*26020*/  LDC R4, c[0x0][0x3a8] ;  /* 0x0000ea00ff047b82 */ /* 0x001e220000000800 */
[-C--:B------:R-:W-:Y:S02]  /*26030*/  LEA.HI.X.SX32 R5, R5, R3.reuse, 0x1, P5 ;  /* 0x0000000305057211 */ /* 0x080fe400028f0eff */
        /* <DEDUP_REMOVED lines=64> */
[----:B------:R-:W0:Y:S01]  /*26440*/  LDC R4, c[0x0][0x3a8] ;  /* 0x0000ea00ff047b82 */ /* 0x000e220000000800 */
[----:B------:R-:W-:Y:S02]  /*26450*/  IADD3 R22, P0, PT, R22, R0, RZ ;  /* 0x0000000016167210 */ /* 0x000fe40007f1e0ff */
[----:B------:R-:W-:-:S03]  /*26460*/  LEA.HI.X.SX32 R28, R28, R3, 0x1, P1 ;  /* 0x000000031c1c7211 */ /* 0x000fc600008f0eff */
[----:B------:R1:W-:Y:S04]  /*26470*/  STL [R1+0x198c], R22 ;  /* 0x00198c1601007387 */ /* 0x0003e80000100800 */
[----:B-1----:R-:W2:Y:S01]  /*26480*/  LDL.LU R22, [R1+0x1ed8] ;  /* 0x001ed80001167983 */ /* 0x002ea20000300800 */
[----:B0-----:R-:W-:-:S05]  /*26490*/  IMAD R4, R4, 0x67, RZ ;  /* 0x0000006704047824 */ /* 0x001fca00078e02ff */
[----:B------:R-:W-:Y:S02]  /*264a0*/  LEA.HI.X.SX32 R4, R4, R3, 0x1, P3 ;  /* 0x0000000304047211 */ /* 0x000fe400018f0eff */
[----:B------:R-:W-:-:S03]  /*264b0*/  IADD3 R5, P3, PT, R5, R0, RZ ;  /* 0x0000000005057210 */ /* 0x000fc60007f7e0ff */
[----:B------:R0:W-:Y:S04]  /*264c0*/  STL [R1+0x1928], R4 ;  /* 0x0019280401007387 */ /* 0x0001e80000100800 */
[----:B------:R-:W-:Y:S04]  /*264d0*/  STL [R1+0x199c], R5 ;  /* 0x00199c0501007387 */ /* 0x000fe80000100800 */
[----:B------:R1:W-:Y:S01]  /*264e0*/  STL [R1+0x1938], R28 ;  /* 0x0019381c01007387 */ /* 0x0003e20000100800 */
[----:B------:R-:W-:Y:S01]  /*264f0*/  IADD3 R25, P1, PT, R25, R0, RZ ;  /* 0x0000000019197210 */ /* 0x000fe20007f3e0ff */
[----:B0-----:R-:W0:Y:S08]  /*26500*/  LDC R4, c[0x0][0x3a8] ;  /* 0x0000ea00ff047b82 */ /* 0x001e300000000800 */
[----:B-1----:R-:W1:Y:S01]  /*26510*/  LDC R28, c[0x0][0x3a8] ;  /* 0x0000ea00ff1c7b82 */ /* 0x002e620000000800 */
[----:B------:R3:W-:Y:S04]  /*26520*/  STL [R1+0x19ac], R25 ;  /* 0x0019ac1901007387 */ /* 0x0007e80000100800 */
[----:B---3--:R-:W3:Y:S01]  /*26530*/  LDL.LU R25, [R1+0x1ed4] ;  /* 0x001ed40001197983 */ /* 0x008ee20000300800 */
[----:B-1----:R-:W-:-:S05]  /*26540*/  IMAD R28, R28, 0x63, RZ ;  /* 0x000000631c1c7824 */ /* 0x002fca00078e02ff */
[----:B------:R-:W-:-:S05]  /*26550*/  LEA.HI.X.SX32 R28, R28, R3, 0x1, P2 ;  /* 0x000000031c1c7211 */ /* 0x000fca00010f0eff */
[----:B------:R1:W-:Y:S04]  /*26560*/  STL [R1+0x1948], R28 ;  /* 0x0019481c01007387 */ /* 0x0003e80000100800 */
[----:B-1----:R-:W4:Y:S01]  /*26570*/  LDL.LU R28, [R1+0x1ed0] ;  /* 0x001ed000011c7983 */ /* 0x002f220000300800 */
[----:B0-----:R-:W-:Y:S02]  /*26580*/  IMAD R5, R4, 0x61, RZ ;  /* 0x0000006104057824 */ /* 0x001fe400078e02ff */
[----:B------:R-:W0:Y:S02]  /*26590*/  LDC R4, c[0x0][0x3a8] ;  /* 0x0000ea00ff047b82 */ /* 0x000e240000000800 */
[----:B0-----:R-:W-:-:S05]  /*265a0*/  IMAD R4, R4, 0xaa, RZ ;  /* 0x000000aa04047824 */ /* 0x001fca00078e02ff */
[----:B------:R-:W-:-:S05]  /*265b0*/  IADD3 R4, P2, PT, R4, R0, RZ ;  /* 0x0000000004047210 */ /* 0x000fca0007f5e0ff */
[----:B------:R0:W-:Y:S02]  /*265c0*/  STL [R1+0x19bc], R4 ;  /* 0x0019bc0401007387 */ /* 0x0001e40000100800 */
[----:B0-----:R-:W0:Y:S01]  /*265d0*/  LDC R4, c[0x0][0x3a8] ;  /* 0x0000ea00ff047b82 */ /* 0x001e220000000800 */
[----:B------:R-:W-:Y:S02]  /*265e0*/  LEA.HI.X.SX32 R5, R5, R3, 0x1, P4 ;  /* 0x0000000305057211 */ /* 0x000fe400020f0eff */
[----:B------:R-:W-:-:S03]  /*265f0*/  IADD3 R29, P4, PT, R29, R0, RZ ;  /* 0x000000001d1d7210 */ /* 0x000fc60007f9e0ff */
[----:B------:R0:W-:Y:S04]  /*26600*/  STL [R1+0x1958], R5 ;  /* 0x0019580501007387 */ /* 0x0001e80000100800 */
[----:B------:R-:W-:Y:S01]  /*26610*/  STL [R1+0x19cc], R29 ;  /* 0x0019cc1d01007387 */ /* 0x000fe20000100800 */
[----:B0-----:R-:W-:-:S05]  /*26620*/  IMAD R5, R4, 0x5d, RZ ;  /* 0x0000005d04057824 */ /* 0x001fca00078e02ff */
[-C--:B------:R-:W-:Y:S02]  /*26630*/  LEA.HI.X.SX32 R5, R5, R3.reuse, 0x1, P6 ;  /* 0x0000000305057211 */ /* 0x080fe400030f0eff */
[-C--:B------:R-:W-:Y:S02]  /*26640*/  IADD3 R26, P6, PT, R26, R0.reuse, RZ ;  /* 0x000000001a1a7210 */ /* 0x080fe40007fde0ff */
[-C--:B------:R-:W-:Y:S02]  /*26650*/  LEA.HI.X.SX32 R19, R19, R3.reuse, 0x1, P4 ;  /* 0x0000000313137211 */ /* 0x080fe400020f0eff */
[-C--:B------:R-:W-:Y:S02]  /*26660*/  IADD3 R18, P4, PT, R18, R0.reuse, RZ ;  /* 0x0000000012127210 */ /* 0x080fe40007f9e0ff */
[----:B------:R-:W-:Y:S02]  /*26670*/  LEA.HI.X.SX32 R16, R16, R3, 0x1, P6 ;  /* 0x0000000310107211 */ /* 0x000fe400030f0eff */
[----:B------:R-:W-:-:S02]  /*26680*/  IADD3 R15, P6, PT, R15, R0, RZ ;  /* 0x000000000f0f7210 */ /* 0x000fc40007fde0ff */
[-C--:B--2---:R-:W-:Y:S02]  /*26690*/  LEA.HI.X.SX32 R22, R22, R3.reuse, 0x1, P1 ;  /* 0x0000000316167211 */ /* 0x084fe400008f0eff */
[-C--:B------:R-:W-:Y:S02]  /*266a0*/  IADD3 R21, P1, PT, R21, R0.reuse, RZ ;  /* 0x0000000015157210 */ /* 0x080fe40007f3e0ff */
[-C--:B---3--:R-:W-:Y:S02]  /*266b0*/  LEA.HI.X.SX32 R25, R25, R3.reuse, 0x1, P0 ;  /* 0x0000000319197211 */ /* 0x088fe400000f0eff */
[-C--:B------:R-:W-:Y:S02]  /*266c0*/  IADD3 R24, P0, PT, R24, R0.reuse, RZ ;  /* 0x0000000018187210 */ /* 0x080fe40007f1e0ff */
[----:B----4-:R-:W-:Y:S02]  /*266d0*/  LEA.HI.X.SX32 R28, R28, R3, 0x1, P5 ;  /* 0x000000031c1c7211 */ /* 0x010fe400028f0eff */
[----:B------:R-:W-:-:S03]  /*266e0*/  IADD3 R27, P5, PT, R27, R0, RZ ;  /* 0x000000001b1b7210 */ /* 0x000fc60007fbe0ff */
[----:B------:R-:W-:Y:S04]  /*266f0*/  STL [R1+0x1968], R28 ;  /* 0x0019681c01007387 */ /* 0x000fe80000100800 */
[----:B------:R-:W-:Y:S04]  /*26700*/  STL [R1+0x19dc], R27 ;  /* 0x0019dc1b01007387 */ /* 0x000fe80000100800 */
[----:B------:R0:W-:Y:S02]  /*26710*/  STL [R1+0x1978], R5 ;  /* 0x0019780501007387 */ /* 0x0001e40000100800 */
[----:B0-----:R-:W-:-:S02]  /*26720*/  IMAD R5, R4, 0x59, RZ ;  /* 0x0000005904057824 */ /* 0x001fc400078e02ff */
[----:B------:R-:W-:Y:S03]  /*26730*/  STL [R1+0x19ec], R26 ;  /* 0x0019ec1a01007387 */ /* 0x000fe60000100800 */
[----:B------:R-:W-:Y:S01]  /*26740*/  LEA.HI.X.SX32 R5, R5, R3, 0x1, P3 ;  /* 0x0000000305057211 */ /* 0x000fe200018f0eff */
[----:B------:R-:W-:Y:S04]  /*26750*/  STL [R1+0x1988], R25 ;  /* 0x0019881901007387 */ /* 0x000fe80000100800 */
[----:B------:R-:W-:Y:S01]  /*26760*/  STL [R1+0x19fc], R24 ;  /* 0x0019fc1801007387 */ /* 0x000fe20000100800 */
[----:B------:R-:W-:-:S03]  /*26770*/  IADD3 R23, P3, PT, R23, R0, RZ ;  /* 0x0000000017177210 */ /* 0x000fc60007f7e0ff */
[----:B------:R0:W-:Y:S02]  /*26780*/  STL [R1+0x1998], R5 ;  /* 0x0019980501007387 */ /* 0x0001e40000100800 */
[----:B0-----:R-:W-:Y:S02]  /*26790*/  IMAD R5, R4, 0x55, RZ ;  /* 0x0000005504057824 */ /* 0x001fe400078e02ff */
        /* <DEDUP_REMOVED lines=19> */
[----:B------:R0:W-:Y:S01]  /*268d0*/  STL [R1+0x19f8], R5 ;  /* 0x0019f80501007387 */ /* 0x0001e20000100800 */
[-C--:B------:R-:W-:Y:S02]  /*268e0*/  LEA.HI.X.SX32 R13, R13, R3.reuse, 0x1, P3 ;  /* 0x000000030d0d7211 */ /* 0x080fe400018f0eff */
[-C--:B------:R-:W-:Y:S01]  /*268f0*/  IADD3 R12, P3, PT, R12, R0.reuse, RZ ;  /* 0x000000000c0c7210 */ /* 0x080fe20007f7e0ff */
[----:B0-----:R-:W-:Y:S01]  /*26900*/  IMAD R5, R4, 0x49, RZ ;  /* 0x0000004904057824 */ /* 0x001fe200078e02ff */
[----:B------:R-:W-:Y:S04]  /*26910*/  STL [R1+0x1874], R14 ;  /* 0x0018740e01007387 */ /* 0x000fe80000100800 */
        /* <DEDUP_REMOVED lines=9> */
[-C--:B------:R-:W-:Y:S02]  /*269b0*/  LEA.HI.X.SX32 R5, R5, R3.reuse, 0x1, P4 ;  /* 0x0000000305057211 */ /* 0x080fe400020f0eff */
[----:B------:R-:W-:Y:S01]  /*269c0*/  IADD3 R6, P4, PT, R6, R0, RZ ;  /* 0x0000000006067210 */ /* 0x000fe20007f9e0ff */
[----:B------:R-:W-:Y:S01]  /*269d0*/  STL [R1+0x1a28], R10 ;  /* 0x001a280a01007387 */ /* 0x000fe20000100800 */
[----:B------:R-:W-:-:S03]  /*269e0*/  LEA.HI.X.SX32 R7, R7, R3, 0x1, P5 ;  /* 0x0000000307077211 */ /* 0x000fc600028f0eff */
[----:B------:R-:W-:Y:S04]  /*269f0*/  STL [R1+0x18d4], R9 ;  /* 0x0018d40901007387 */ /* 0x000fe80000100800 */
[----:B------:R0:W-:Y:S04]  /*26a00*/  STL [R1+0x1a38], R5 ;  /* 0x001a380501007387 */ /* 0x0001e80000100800 */
[----:B------:R1:W-:Y:S01]  /*26a10*/  STL [R1+0x18f4], R6 ;  /* 0x0018f40601007387 */ /* 0x0003e20000100800 */
[C---:B0-----:R-:W-:Y:S02]  /*26a20*/  IMAD R5, R4.reuse, 0x41, RZ ;  /* 0x0000004104057824 */ /* 0x041fe400078e02ff */
[----:B-1----:R-:W-:Y:S01]  /*26a30*/  IMAD R6, R4, 0x7e, RZ ;  /* 0x0000007e04067824 */ /* 0x002fe200078e02ff */
[----:B------:R0:W-:Y:S02]  /*26a40*/  STL [R1+0x1a48], R7 ;  /* 0x001a480701007387 */ /* 0x0001e40000100800 */
[----:B------:R-:W-:-:S02]  /*26a50*/  LEA.HI.X.SX32 R5, R5, R3, 0x1, P6 ;  /* 0x0000000305057211 */ /* 0x000fc400030f0eff */
[-C--:B------:R-:W-:Y:S02]  /*26a60*/  IADD3 R8, P6, PT, R8, R0.reuse, RZ ;  /* 0x0000000008087210 */ /* 0x080fe40007fde0ff */
[----:B0-----:R-:W-:-:S05]  /*26a70*/  IADD3 R7, P5, PT, R6, R0, RZ ;  /* 0x0000000006077210 */ /* 0x001fca0007fbe0ff */
[----:B------:R0:W-:Y:S04]  /*26a80*/  STL [R1+0x1a6c], R7 ;  /* 0x001a6c0701007387 */ /* 0x0001e80000100800 */
[----:B------:R-:W-:Y:S04]  /*26a90*/  STL [R1+0x1a58], R5 ;  /* 0x001a580501007387 */ /* 0x000fe80000100800 */
[----:B------:R1:W-:Y:S01]  /*26aa0*/  STL [R1+0x1914], R8 ;  /* 0x0019140801007387 */ /* 0x0003e20000100800 */
[----:B0-----:R-:W-:Y:S01]  /*26ab0*/  IMAD R7, R4, 0x7a, RZ ;  /* 0x0000007a04077824 */ /* 0x001fe200078e02ff */
[----:B-1----:R-:W-:Y:S01]  /*26ac0*/  LEA.HI.X.SX32 R8, R6, R3, 0x1, P0 ;  /* 0x0000000306087211 */ /* 0x002fe200000f0eff */
[----:B------:R-:W-:-:S02]  /*26ad0*/  IMAD R6, R4, 0x3f, RZ ;  /* 0x0000003f04067824 */ /* 0x000fc400078e02ff */
[----:B------:R-:W-:Y:S02]  /*26ae0*/  IMAD R5, R4, 0xcc, RZ ;  /* 0x000000cc04057824 */ /* 0x000fe400078e02ff */
[----:B------:R0:W-:Y:S01]  /*26af0*/  STL [R1+0x1870], R8 ;  /* 0x0018700801007387 */ /* 0x0001e20000100800 */
[-C--:B------:R-:W-:Y:S02]  /*26b00*/  LEA.HI.X.SX32 R6, R6, R3.reuse, 0x1, P5 ;  /* 0x0000000306067211 */ /* 0x080fe400028f0eff */
[-C--:B------:R-:W-:Y:S02]  /*26b10*/  IADD3 R5, P5, PT, R5, R0.reuse, RZ ;  /* 0x0000000005057210 */ /* 0x080fe40007fbe0ff */
[C---:B0-----:R-:W-:Y:S02]  /*26b20*/  IADD3 R8, P0, PT, R7.reuse, R0, RZ ;  /* 0x0000000007087210 */ /* 0x041fe40007f1e0ff */
[----:B------:R-:W-:-:S03]  /*26b30*/  LEA.HI.X.SX32 R7, R7, R3, 0x1, P3 ;  /* 0x0000000307077211 */ /* 0x000fc600018f0eff */
[----:B------:R0:W-:Y:S04]  /*26b40*/  STL [R1+0x1a7c], R8 ;  /* 0x001a7c0801007387 */ /* 0x0001e80000100800 */
[----:B------:R1:W-:Y:S01]  /*26b50*/  STL [R1+0x1a68], R6 ;  /* 0x001a680601007387 */ /* 0x0003e20000100800 */
[----:B0-----:R-:W-:-:S03]  /*26b60*/  IMAD R8, R4, 0x76, RZ ;  /* 0x0000007604087824 */ /* 0x001fc600078e02ff */
[----:B------:R0:W-:Y:S01]  /*26b70*/  STL [R1+0x1934], R5 ;  /* 0x0019340501007387 */ /* 0x0001e20000100800 */
[----:B-1----:R-:W-:-:S03]  /*26b80*/  IMAD R6, R4, 0x3d, RZ ;  /* 0x0000003d04067824 */ /* 0x002fc600078e02ff */
[----:B------:R1:W-:Y:S01]  /*26b90*/  STL [R1+0x1890], R7 ;  /* 0x0018900701007387 */ /* 0x0003e20000100800 */
[----:B0-----:R-:W-:Y:S01]  /*26ba0*/  IMAD R5, R4, 0xc4, RZ ;  /* 0x000000c404057824 */ /* 0x001fe200078e02ff */
[----:B-1----:R-:W-:Y:S02]  /*26bb0*/  IADD3 R7, P3, PT, R8, R0, RZ ;  /* 0x0000000008077210 */ /* 0x002fe40007f7e0ff */
[-C--:B------:R-:W-:Y:S01]  /*26bc0*/  LEA.HI.X.SX32 R6, R6, R3.reuse, 0x1, P0 ;  /* 0x0000000306067211 */ /* 0x080fe200000f0eff */
[----:B------:R-:W-:Y:S02]  /*26bd0*/  IMAD R9, R4, 0x72, RZ ;  /* 0x0000007204097824 */ /* 0x000fe400078e02ff */
[----:B------:R0:W-:Y:S01]  /*26be0*/  STL [R1+0x1a8c], R7 ;  /* 0x001a8c0701007387 */ /* 0x0001e20000100800 */
[----:B------:R-:W-:-:S03]  /*26bf0*/  LEA.HI.X.SX32 R8, R8, R3, 0x1, P1 ;  /* 0x0000000308087211 */ /* 0x000fc600008f0eff */
[----:B------:R1:W-:Y:S01]  /*26c00*/  STL [R1+0x1a78], R6 ;  /* 0x001a780601007387 */ /* 0x0003e20000100800 */
[-C--:B0-----:R-:W-:Y:S01]  /*26c10*/  IADD3 R7, P0, PT, R5, R0.reuse, RZ ;  /* 0x0000000005077210 */ /* 0x081fe20007f1e0ff */
[C---:B------:R-:W-:Y:S02]  /*26c20*/  IMAD R5, R4.reuse, 0xbc, RZ ;  /* 0x000000bc04057824 */ /* 0x040fe400078e02ff */
[----:B-1----:R-:W-:Y:S02]  /*26c30*/  IMAD R6, R4, 0x3b, RZ ;  /* 0x0000003b04067824 */ /* 0x002fe400078e02ff */
[----:B------:R0:W-:Y:S04]  /*26c40*/  STL [R1+0x1954], R7 ;  /* 0x0019540701007387 */ /* 0x0001e80000100800 */
[----:B------:R1:W-:Y:S01]  /*26c50*/  STL [R1+0x18b0], R8 ;  /* 0x0018b00801007387 */ /* 0x0003e20000100800 */
[----:B0-----:R-:W-:-:S02]  /*26c60*/  IADD3 R7, P1, PT, R9, R0, RZ ;  /* 0x0000000009077210 */ /* 0x001fc40007f3e0ff */
[----:B-1----:R-:W-:-:S03]  /*26c70*/  LEA.HI.X.SX32 R8, R6, R3, 0x1, P3 ;  /* 0x0000000306087211 */ /* 0x002fc600018f0eff */
[----:B------:R0:W-:Y:S01]  /*26c80*/  STL [R1+0x1a9c], R7 ;  /* 0x001a9c0701007387 */ /* 0x0001e20000100800 */
[----:B------:R-:W-:-:S03]  /*26c90*/  IMAD R10, R4, 0x6e, RZ ;  /* 0x0000006e040a7824 */ /* 0x000fc600078e02ff */
[----:B------:R1:W-:Y:S01]  /*26ca0*/  STL [R1+0x1a88], R8 ;  /* 0x001a880801007387 */ /* 0x0003e20000100800 */
[-C--:B0-----:R-:W-:Y:S01]  /*26cb0*/  IADD3 R7, P3, PT, R5, R0.reuse, RZ ;  /* 0x0000000005077210 */ /* 0x081fe20007f7e0ff */
[C---:B------:R-:W-:Y:S02]  /*26cc0*/  IMAD R6, R4.reuse, 0x39, RZ ;  /* 0x0000003904067824 */ /* 0x040fe400078e02ff */
[----:B------:R-:W-:Y:S02]  /*26cd0*/  IMAD R5, R4, 0xb4, RZ ;  /* 0x000000b404057824 */ /* 0x000fe400078e02ff */
[----:B------:R0:W-:Y:S01]  /*26ce0*/  STL [R1+0x1974], R7 ;  /* 0x0019740701007387 */ /* 0x0001e20000100800 */
[-C--:B-1----:R-:W-:Y:S02]  /*26cf0*/  LEA.HI.X.SX32 R8, R6, R3.reuse, 0x1, P1 ;  /* 0x0000000306087211 */ /* 0x082fe400008f0eff */
[----:B0-----:R-:W-:Y:S02]  /*26d00*/  LEA.HI.X.SX32 R7, R9, R3, 0x1, P2 ;  /* 0x0000000309077211 */ /* 0x001fe400010f0eff */
[----:B------:R-:W-:-:S03]  /*26d10*/  IADD3 R9, P2, PT, R10, R0, RZ ;  /* 0x000000000a097210 */ /* 0x000fc60007f5e0ff */
[----:B------:R0:W-:Y:S01]  /*26d20*/  STL [R1+0x18d0], R7 ;  /* 0x0018d00701007387 */ /* 0x0001e20000100800 */
[----:B------:R-:W-:-:S03]  /*26d30*/  IMAD R11, R4, 0x6a, RZ ;  /* 0x0000006a040b7824 */ /* 0x000fc600078e02ff */
[----:B------:R-:W-:Y:S01]  /*26d40*/  STL [R1+0x1aac], R9 ;  /* 0x001aac0901007387 */ /* 0x000fe20000100800 */
[----:B0-----:R-:W-:-:S03]  /*26d50*/  IADD3 R7, P1, PT, R5, R0, RZ ;  /* 0x0000000005077210 */ /* 0x001fc60007f3e0ff */
[----:B------:R-:W-:Y:S01]  /*26d60*/  STL [R1+0x1a98], R8 ;  /* 0x001a980801007387 */ /* 0x000fe20000100800 */
[----:B------:R-:W-:-:S03]  /*26d70*/  IMAD R6, R4, 0x37, RZ ;  /* 0x0000003704067824 */ /* 0x000fc600078e02ff */
[----:B------:R0:W-:Y:S01]  /*26d80*/  STL [R1+0x1994], R7 ;  /* 0x0019940701007387 */ /* 0x0001e20000100800 */
[----:B------:R-:W-:Y:S01]  /*26d90*/  IMAD R5, R4, 0xac, RZ ;  /* 0x000000ac04057824 */ /* 0x000fe200078e02ff */
[-C--:B0-----:R-:W-:Y:S02]  /*26da0*/  LEA.HI.X.SX32 R7, R10, R3.reuse, 0x1, P4 ;  /* 0x000000030a077211 */ /* 0x081fe400020f0eff */
[----:B------:R-:W-:Y:S02]  /*26db0*/  IADD3 R9, P4, PT, R11, R0, RZ ;  /* 0x000000000b097210 */ /* 0x000fe40007f9e0ff */
[----:B------:R-:W-:Y:S01]  /*26dc0*/  LEA.HI.X.SX32 R8, R6, R3, 0x1, P2 ;  /* 0x0000000306087211 */ /* 0x000fe200010f0eff */
        /* <DEDUP_REMOVED lines=84> */
[C---:B------:R-:W-:Y:S02]  /*27310*/  IMAD R5, R4.reuse, 0xd8, RZ ;  /* 0x000000d804057824 */ /* 0x040fe400078e02ff */
[----:B------:R-:W-:Y:S01]  /*27320*/  IMAD R20, R4, 0x46, RZ ;  /* 0x0000004604147824 */ /* 0x000fe200078e02ff */
[-C--:B0-----:R-:W-:Y:S02]  /*27330*/  LEA.HI.X.SX32 R7, R18, R3.reuse, 0x1, P6 ;  /* 0x0000000312077211 */ /* 0x081fe400030f0eff */
[----:B------:R-:W-:Y:S02]  /*27340*/  IADD3 R9, P6, PT, R19, R0, RZ ;  /* 0x0000000013097210 */ /* 0x000fe40007fde0ff */
[----:B------:R-:W-:Y:S01]  /*27350*/  LEA.HI.X.SX32 R8, R6, R3, 0x1, P4 ;  /* 0x0000000306087211 */ /* 0x000fe200020f0eff */
[----:B------:R0:W-:Y:S01]  /*27360*/  STL [R1+0x19f0], R7 ;  /* 0x0019f00701007387 */ /* 0x0001e20000100800 */
[----:B------:R-:W-:-:S03]  /*27370*/  IMAD R6, R4, 0x25, RZ ;  /* 0x0000002504067824 */ /* 0x000fc600078e02ff */
[----:B------:R1:W-:Y:S01]  /*27380*/  STL [R1+0x1b3c], R9 ;  /* 0x001b3c0901007387 */ /* 0x0003e20000100800 */
[----:B0-----:R-:W-:-:S03]  /*27390*/  IADD3 R7, P4, PT, R5, R0, RZ ;  /* 0x0000000005077210 */ /* 0x001fc60007f9e0ff */
[----:B------:R0:W-:Y:S01]  /*273a0*/  STL [R1+0x1b28], R8 ;  /* 0x001b280801007387 */ /* 0x0001e20000100800 */
[C---:B------:R-:W-:Y:S01]  /*273b0*/  IMAD R5, R4.reuse, 0xc8, RZ ;  /* 0x000000c804057824 */ /* 0x040fe200078e02ff */
[-C--:B-1----:R-:W-:Y:S02]  /*273c0*/  LEA.HI.X.SX32 R9, R19, R3.reuse, 0x1, P5 ;  /* 0x0000000313097211 */ /* 0x082fe400028f0eff */
[----:B------:R1:W-:Y:S01]  /*273d0*/  STL [R1+0x1904], R7 ;  /* 0x0019040701007387 */ /* 0x0003e20000100800 */
[----:B------:R-:W-:Y:S01]  /*273e0*/  IMAD R21, R4, 0x42, RZ ;  /* 0x0000004204157824 */ /* 0x000fe200078e02ff */
[----:B0-----:R-:W-:Y:S02]  /*273f0*/  IADD3 R8, P5, PT, R20, R0, RZ ;  /* 0x0000000014087210 */ /* 0x001fe40007fbe0ff */
[----:B------:R-:W-:Y:S01]  /*27400*/  STL [R1+0x1a10], R9 ;  /* 0x001a100901007387 */ /* 0x000fe20000100800 */
[----:B-1----:R-:W-:-:S03]  /*27410*/  LEA.HI.X.SX32 R7, R6, R3, 0x1, P6 ;  /* 0x0000000306077211 */ /* 0x002fc600030f0eff */
[----:B------:R-:W-:Y:S01]  /*27420*/  STL [R1+0x1b4c], R8 ;  /* 0x001b4c0801007387 */ /* 0x000fe20000100800 */
[-C--:B------:R-:W-:Y:S01]  /*27430*/  IADD3 R6, P6, PT, R5, R0.reuse, RZ ;  /* 0x0000000005067210 */ /* 0x080fe20007fde0ff */
[----:B------:R-:W-:Y:S02]  /*27440*/  IMAD R5, R4, 0x23, RZ ;  /* 0x0000002304057824 */ /* 0x000fe400078e02ff */
[----:B------:R0:W-:Y:S04]  /*27450*/  STL [R1+0x1b38], R7 ;  /* 0x001b380701007387 */ /* 0x0001e80000100800 */
[----:B------:R1:W-:Y:S01]  /*27460*/  STL [R1+0x1944], R6 ;  /* 0x0019440601007387 */ /* 0x0003e20000100800 */
[----:B0-----:R-:W-:Y:S02]  /*27470*/  LEA.HI.X.SX32 R7, R20, R3, 0x1, P0 ;  /* 0x0000000314077211 */ /* 0x001fe400000f0eff */
[----:B------:R-:W-:Y:S01]  /*27480*/  IADD3 R8, P0, PT, R21, R0, RZ ;  /* 0x0000000015087210 */ /* 0x000fe20007f1e0ff */
[----:B-1----:R-:W-:-:S02]  /*27490*/  IMAD R6, R4, 0xb8, RZ ;  /* 0x000000b804067824 */ /* 0x002fc400078e02ff */
[----:B------:R0:W-:Y:S01]  /*274a0*/  STL [R1+0x1a30], R7 ;  /* 0x001a300701007387 */ /* 0x0001e20000100800 */
[----:B------:R-:W-:-:S03]  /*274b0*/  IMAD R22, R4, 0x7c, RZ ;  /* 0x0000007c04167824 */ /* 0x000fc600078e02ff */
[----:B------:R1:W-:Y:S01]  /*274c0*/  STL [R1+0x1b5c], R8 ;  /* 0x001b5c0801007387 */ /* 0x0003e20000100800 */
[C---:B------:R-:W-:Y:S01]  /*274d0*/  IMAD R23, R4.reuse, 0x3e, RZ ;  /* 0x0000003e04177824 */ /* 0x040fe200078e02ff */
[----:B0-----:R-:W-:Y:S01]  /*274e0*/  LEA.HI.X.SX32 R7, R5, R3, 0x1, P5 ;  /* 0x0000000305077211 */ /* 0x001fe200028f0eff */
[----:B------:R-:W-:Y:S01]  /*274f0*/  IMAD R5, R4, 0x21, RZ ;  /* 0x0000002104057824 */ /* 0x000fe200078e02ff */
[----:B-1----:R-:W-:-:S03]  /*27500*/  IADD3 R8, P5, PT, R6, R0, RZ ;  /* 0x0000000006087210 */ /* 0x002fc60007fbe0ff */
[----:B------:R0:W-:Y:S01]  /*27510*/  STL [R1+0x1b48], R7 ;  /* 0x001b480701007387 */ /* 0x0001e20000100800 */
[-C--:B------:R-:W-:Y:S02]  /*27520*/  LEA.HI.X.SX32 R6, R21, R3.reuse, 0x1, P3 ;  /* 0x0000000315067211 */ /* 0x080fe400018f0eff */
[----:B------:R-:W-:Y:S01]  /*27530*/  LEA.HI.X.SX32 R5, R5, R3, 0x1, P0 ;  /* 0x0000000305057211 */ /* 0x000fe200000f0eff */
[----:B------:R1:W-:Y:S01]  /*27540*/  STL [R1+0x1984], R8 ;  /* 0x0019840801007387 */ /* 0x0003e20000100800 */
[----:B0-----:R-:W-:-:S03]  /*27550*/  IADD3 R7, P3, PT, R22, R0, RZ ;  /* 0x0000000016077210 */ /* 0x001fc60007f7e0ff */
[----:B------:R0:W-:Y:S01]  /*27560*/  STL [R1+0x1a50], R6 ;  /* 0x001a500601007387 */ /* 0x0001e20000100800 */
[----:B-1----:R-:W-:-:S03]  /*27570*/  IADD3 R8, P0, PT, R23, R0, RZ ;  /* 0x0000000017087210 */ /* 0x002fc60007f1e0ff */
[----:B------:R1:W-:Y:S01]  /*27580*/  STL [R1+0x1a74], R7 ;  /* 0x001a740701007387 */ /* 0x0003e20000100800 */
[C---:B------:R-:W-:Y:S02]  /*27590*/  IMAD R24, R4.reuse, 0x74, RZ ;  /* 0x0000007404187824 */ /* 0x040fe400078e02ff */
[----:B0-----:R-:W-:Y:S01]  /*275a0*/  IMAD R6, R4, 0xa8, RZ ;  /* 0x000000a804067824 */ /* 0x001fe200078e02ff */
[----:B------:R0:W-:Y:S01]  /*275b0*/  STL [R1+0x1b58], R5 ;  /* 0x001b580501007387 */ /* 0x0001e20000100800 */
[----:B-1----:R-:W-:-:S03]  /*275c0*/  LEA.HI.X.SX32 R7, R22, R3, 0x1, P1 ;  /* 0x0000000316077211 */ /* 0x002fc600008f0eff */
[----:B------:R1:W-:Y:S01]  /*275d0*/  STL [R1+0x1b6c], R8 ;  /* 0x001b6c0801007387 */ /* 0x0003e20000100800 */
[----:B------:R-:W-:-:S03]  /*275e0*/  IMAD R25, R4, 0x3a, RZ ;  /* 0x0000003a04197824 */ /* 0x000fc600078e02ff */
[----:B------:R2:W-:Y:S01]  /*275f0*/  STL [R1+0x1880], R7 ;  /* 0x0018800701007387 */ /* 0x0005e20000100800 */
[----:B0-----:R-:W-:Y:S01]  /*27600*/  IMAD R5, R4, 0x1f, RZ ;  /* 0x0000001f04057824 */ /* 0x001fe200078e02ff */
[-C--:B-1----:R-:W-:Y:S02]  /*27610*/  IADD3 R8, P1, PT, R6, R0.reuse, RZ ;  /* 0x0000000006087210 */ /* 0x082fe40007f3e0ff */
[-C--:B------:R-:W-:Y:S02]  /*27620*/  LEA.HI.X.SX32 R6, R23, R3.reuse, 0x1, P3 ;  /* 0x0000000317067211 */ /* 0x080fe400018f0eff */
[----:B--2---:R-:W-:Y:S01]  /*27630*/  IADD3 R7, P3, PT, R24, R0, RZ ;  /* 0x0000000018077210 */ /* 0x004fe20007f7e0ff */
[----:B------:R0:W-:Y:S01]  /*27640*/  STL [R1+0x19c4], R8 ;  /* 0x0019c40801007387 */ /* 0x0001e20000100800 */
[----:B------:R-:W-:-:S03]  /*27650*/  LEA.HI.X.SX32 R5, R5, R3, 0x1, P0 ;  /* 0x0000000305057211 */ /* 0x000fc600000f0eff */
[----:B------:R1:W-:Y:S01]  /*27660*/  STL [R1+0x1a70], R6 ;  /* 0x001a700601007387 */ /* 0x0003e20000100800 */
[----:B------:R-:W-:-:S03]  /*27670*/  IMAD R26, R4, 0x6c, RZ ;  /* 0x0000006c041a7824 */ /* 0x000fc600078e02ff */
[----:B------:R2:W-:Y:S01]  /*27680*/  STL [R1+0x1a94], R7 ;  /* 0x001a940701007387 */ /* 0x0005e20000100800 */
[----:B0-----:R-:W-:Y:S01]  /*27690*/  IADD3 R8, P0, PT, R25, R0, RZ ;  /* 0x0000000019087210 */ /* 0x001fe20007f1e0ff */
[----:B-1----:R-:W-:Y:S02]  /*276a0*/  IMAD R6, R4, 0x98, RZ ;  /* 0x0000009804067824 */ /* 0x002fe400078e02ff */
[----:B------:R0:W-:Y:S01]  /*276b0*/  STL [R1+0x1b68], R5 ;  /* 0x001b680501007387 */ /* 0x0001e20000100800 */
[----:B--2---:R-:W-:-:S03]  /*276c0*/  LEA.HI.X.SX32 R7, R24, R3, 0x1, P2 ;  /* 0x0000000318077211 */ /* 0x004fc600010f0eff */
        /* <DEDUP_REMOVED lines=17> */
[-C--:B------:R-:W-:Y:S01]  /*277e0*/  IADD3 R6, P4, PT, R6, R0.reuse, RZ ;  /* 0x0000000006067210 */ /* 0x080fe20007f9e0ff */
[C---:B------:R-:W-:Y:S02]  /*277f0*/  IMAD R29, R4.reuse, 0x32, RZ ;  /* 0x00000032041d7824 */ /* 0x040fe400078e02ff */
[----:B------:R2:W-:Y:S01]  /*27800*/  STL [R1+0x1900], R7 ;  /* 0x0019000701007387 */ /* 0x0005e20000100800 */
[----:B0-----:R-:W-:Y:S01]  /*27810*/  IMAD R5, R4, 0x1b, RZ ;  /* 0x0000001b04057824 */ /* 0x001fe200078e02ff */
[----:B-1----:R-:W-:Y:S02]  /*27820*/  LEA.HI.X.SX32 R8, R27, R3, 0x1, P3 ;  /* 0x000000031b087211 */ /* 0x002fe400018f0eff */
[----:B------:R0:W-:Y:S01]  /*27830*/  STL [R1+0x1a44], R6 ;  /* 0x001a440601007387 */ /* 0x0001e20000100800 */
[----:B--2---:R-:W-:-:S03]  /*27840*/  IADD3 R7, P3, PT, R28, R0, RZ ;  /* 0x000000001c077210 */ /* 0x004fc60007f7e0ff */
[----:B------:R1:W-:Y:S04]  /*27850*/  STL [R1+0x1ab0], R8 ;  /* 0x001ab00801007387 */ /* 0x0003e80000100800 */
[----:B------:R2:W-:Y:S01]  /*27860*/  STL [R1+0x1ad4], R7 ;  /* 0x001ad40701007387 */ /* 0x0005e20000100800 */
[-C--:B0-----:R-:W-:Y:S01]  /*27870*/  LEA.HI.X.SX32 R6, R5, R3.reuse, 0x1, P0 ;  /* 0x0000000305067211 */ /* 0x081fe200000f0eff */
[----:B------:R-:W-:Y:S01]  /*27880*/  IMAD R5, R4, 0xf0, RZ ;  /* 0x000000f004057824 */ /* 0x000fe200078e02ff */
[----:B-1----:R-:W-:-:S03]  /*27890*/  LEA.HI.X.SX32 R8, R28, R3, 0x1, P6 ;  /* 0x000000031c087211 */ /* 0x002fc600030f0eff */
[----:B------:R0:W-:Y:S01]  /*278a0*/  STL [R1+0x1b88], R6 ;  /* 0x001b880601007387 */ /* 0x0001e20000100800 */
[C---:B--2---:R-:W-:Y:S02]  /*278b0*/  IADD3 R7, P0, PT, R29.reuse, R0, RZ ;  /* 0x000000001d077210 */ /* 0x044fe40007f1e0ff */
[----:B------:R-:W-:-:S03]  /*278c0*/  LEA.HI.X.SX32 R10, R29, R3, 0x1, P3 ;  /* 0x000000031d0a7211 */ /* 0x000fc600018f0eff */
[----:B------:R1:W-:Y:S01]  /*278d0*/  STL [R1+0x1b9c], R7 ;  /* 0x001b9c0701007387 */ /* 0x0003e20000100800 */
[----:B0-----:R-:W-:-:S03]  /*278e0*/  IMAD R6, R4, 0x5c, RZ ;  /* 0x0000005c04067824 */ /* 0x001fc600078e02ff */
[----:B------:R0:W-:Y:S02]  /*278f0*/  STL [R1+0x1940], R8 ;  /* 0x0019400801007387 */ /* 0x0001e40000100800 */
[-C--:B------:R-:W-:Y:S02]  /*27900*/  IADD3 R9, P3, PT, R6, R0.reuse, RZ ;  /* 0x0000000006097210 */ /* 0x080fe40007f7e0ff */
[-C--:B-1----:R-:W-:Y:S01]  /*27910*/  IADD3 R7, P6, PT, R5, R0.reuse, RZ ;  /* 0x0000000005077210 */ /* 0x082fe20007fde0ff */
[C---:B------:R-:W-:Y:S02]  /*27920*/  IMAD R5, R4.reuse, 0x19, RZ ;  /* 0x0000001904057824 */ /* 0x040fe400078e02ff */
[C---:B0-----:R-:W-:Y:S02]  /*27930*/  IMAD R8, R4.reuse, 0x2e, RZ ;  /* 0x0000002e04087824 */ /* 0x041fe400078e02ff */
[----:B------:R0:W-:Y:S04]  /*27940*/  STL [R1+0x18a4], R7 ;  /* 0x0018a40701007387 */ /* 0x0001e80000100800 */
[----:B------:R-:W-:Y:S04]  /*27950*/  STL [R1+0x1ad0], R10 ;  /* 0x001ad00a01007387 */ /* 0x000fe80000100800 */
[----:B------:R1:W-:Y:S01]  /*27960*/  STL [R1+0x1af4], R9 ;  /* 0x001af40901007387 */ /* 0x0003e20000100800 */
[----:B0-----:R-:W-:Y:S01]  /*27970*/  LEA.HI.X.SX32 R7, R5, R3, 0x1, P0 ;  /* 0x0000000305077211 */ /* 0x001fe200000f0eff */
[----:B------:R-:W-:Y:S01]  /*27980*/  IMAD R5, R4, 0xd0, RZ ;  /* 0x000000d004057824 */ /* 0x000fe200078e02ff */
[----:B-1----:R-:W-:-:S03]  /*27990*/  IADD3 R9, P0, PT, R8, R0, RZ ;  /* 0x0000000008097210 */ /* 0x002fc60007f1e0ff */
[----:B------:R0:W-:Y:S04]  /*279a0*/  STL [R1+0x1b98], R7 ;  /* 0x001b980701007387 */ /* 0x0001e80000100800 */
[----:B------:R1:W-:Y:S01]  /*279b0*/  STL [R1+0x1bac], R9 ;  /* 0x001bac0901007387 */ /* 0x0003e20000100800 */
[----:B0-----:R-:W-:Y:S01]  /*279c0*/  LEA.HI.X.SX32 R7, R6, R3, 0x1, P5 ;  /* 0x0000000306077211 */ /* 0x001fe200028f0eff */
[----:B------:R-:W-:Y:S01]  /*279d0*/  IMAD R6, R4, 0x54, RZ ;  /* 0x0000005404067824 */ /* 0x000fe200078e02ff */
[----:B-1----:R-:W-:-:S03]  /*279e0*/  IADD3 R9, P5, PT, R5, R0, RZ ;  /* 0x0000000005097210 */ /* 0x002fc60007fbe0ff */
[----:B------:R0:W-:Y:S01]  /*279f0*/  STL [R1+0x1980], R7 ;  /* 0x0019800701007387 */ /* 0x0001e20000100800 */
[-C--:B------:R-:W-:Y:S01]  /*27a00*/  LEA.HI.X.SX32 R10, R8, R3.reuse, 0x1, P3 ;  /* 0x00000003080a7211 */ /* 0x080fe200018f0eff */
[C---:B------:R-:W-:Y:S02]  /*27a10*/  IMAD R5, R4.reuse, 0x17, RZ ;  /* 0x0000001704057824 */ /* 0x040fe400078e02ff */
[----:B------:R1:W-:Y:S01]  /*27a20*/  STL [R1+0x1924], R9 ;  /* 0x0019240901007387 */ /* 0x0003e20000100800 */
[----:B0-----:R-:W-:Y:S01]  /*27a30*/  IMAD R7, R4, 0x2a, RZ ;  /* 0x0000002a04077824 */ /* 0x001fe200078e02ff */
[----:B-1----:R-:W-:Y:S02]  /*27a40*/  IADD3 R9, P3, PT, R6, R0, RZ ;  /* 0x0000000006097210 */ /* 0x002fe40007f7e0ff */
[----:B------:R-:W-:Y:S01]  /*27a50*/  STL [R1+0x1af0], R10 ;  /* 0x001af00a01007387 */ /* 0x000fe20000100800 */
[----:B------:R-:W-:Y:S01]  /*27a60*/  LEA.HI.X.SX32 R8, R5, R3, 0x1, P0 ;  /* 0x0000000305087211 */ /* 0x000fe200000f0eff */
[----:B------:R-:W-:-:S02]  /*27a70*/  IMAD R5, R4, 0xb0, RZ ;  /* 0x000000b004057824 */ /* 0x000fc400078e02ff */
[----:B------:R0:W-:Y:S04]  /*27a80*/  STL [R1+0x1b14], R9 ;  /* 0x001b140901007387 */ /* 0x0001e80000100800 */
[----:B------:R1:W-:Y:S01]  /*27a90*/  STL [R1+0x1ba8], R8 ;  /* 0x001ba80801007387 */ /* 0x0003e20000100800 */
[----:B0-----:R-:W-:Y:S02]  /*27aa0*/  IADD3 R9, P0, PT, R7, R0, RZ ;  /* 0x0000000007097210 */ /* 0x001fe40007f1e0ff */
[----:B-1----:R-:W-:-:S03]  /*27ab0*/  LEA.HI.X.SX32 R8, R6, R3, 0x1, P1 ;  /* 0x0000000306087211 */ /* 0x002fc600008f0eff */
[----:B------:R0:W-:Y:S01]  /*27ac0*/  STL [R1+0x1bbc], R9 ;  /* 0x001bbc0901007387 */ /* 0x0001e20000100800 */
[C---:B------:R-:W-:Y:S01]  /*27ad0*/  IMAD R6, R4.reuse, 0x4c, RZ ;  /* 0x0000004c04067824 */ /* 0x040fe200078e02ff */
[----:B------:R-:W-:Y:S02]  /*27ae0*/  LEA.HI.X.SX32 R10, R7, R3, 0x1, P3 ;  /* 0x00000003070a7211 */ /* 0x000fe400018f0eff */
[----:B------:R1:W-:Y:S01]  /*27af0*/  STL [R1+0x19c0], R8 ;  /* 0x0019c00801007387 */ /* 0x0003e20000100800 */
[----:B0-----:R-:W-:Y:S01]  /*27b00*/  IADD3 R9, P1, PT, R5, R0, RZ ;  /* 0x0000000005097210 */ /* 0x001fe20007f3e0ff */
[----:B------:R-:W-:-:S04]  /*27b10*/  IMAD R5, R4, 0x15, RZ ;  /* 0x0000001504057824 */ /* 0x000fc800078e02ff */
[----:B------:R0:W-:Y:S01]  /*27b20*/  STL [R1+0x19a4], R9 ;  /* 0x0019a40901007387 */ /* 0x0001e20000100800 */
[----:B-1----:R-:W-:Y:S01]  /*27b30*/  IMAD R8, R4, 0x26, RZ ;  /* 0x0000002604087824 */ /* 0x002fe200078e02ff */
[----:B------:R-:W-:Y:S02]  /*27b40*/  LEA.HI.X.SX32 R7, R5, R3, 0x1, P0 ;  /* 0x0000000305077211 */ /* 0x000fe400000f0eff */
[----:B------:R-:W-:Y:S01]  /*27b50*/  STL [R1+0x1b10], R10 ;  /* 0x001b100a01007387 */ /* 0x000fe20000100800 */
[----:B0-----:R-:W-:Y:S01]  /*27b60*/  IADD3 R9, P3, PT, R6, R0, RZ ;  /* 0x0000000006097210 */ /* 0x001fe20007f7e0ff */
[----:B------:R-:W-:-:S04]  /*27b70*/  IMAD R5, R4, 0x90, RZ ;  /* 0x0000009004057824 */ /* 0x000fc800078e02ff */
[----:B------:R0:W-:Y:S04]  /*27b80*/  STL [R1+0x1b34], R9 ;  /* 0x001b340901007387 */ /* 0x0001e80000100800 */
[----:B------:R1:W-:Y:S01]  /*27b90*/  STL [R1+0x1bb8], R7 ;  /* 0x001bb80701007387 */ /* 0x0003e20000100800 */
[----:B0-----:R-:W-:Y:S02]  /*27ba0*/  IADD3 R9, P0, PT, R8, R0, RZ ;  /* 0x0000000008097210 */ /* 0x001fe40007f1e0ff */
[----:B-1----:R-:W-:-:S03]  /*27bb0*/  LEA.HI.X.SX32 R7, R6, R3, 0x1, P2 ;  /* 0x0000000306077211 */ /* 0x002fc600010f0eff */
[----:B------:R0:W-:Y:S01]  /*27bc0*/  STL [R1+0x1bcc], R9 ;  /* 0x001bcc0901007387 */ /* 0x0001e20000100800 */
[----:B------:R-:W-:-:S03]  /*27bd0*/  IMAD R6, R4, 0x44, RZ ;  /* 0x0000004404067824 */ /* 0x000fc600078e02ff */
[----:B------:R1:W-:Y:S01]  /*27be0*/  STL [R1+0x1a00], R7 ;  /* 0x001a000701007387 */ /* 0x0003e20000100800 */
[----:B------:R-:W-:Y:S02]  /*27bf0*/  LEA.HI.X.SX32 R10, R8, R3, 0x1, P3 ;  /* 0x00000003080a7211 */ /* 0x000fe400018f0eff */
[----:B0-----:R-:W-:Y:S01]  /*27c00*/  IADD3 R9, P2, PT, R5, R0, RZ ;  /* 0x0000000005097210 */ /* 0x001fe20007f5e0ff */
[----:B-1----:R-:W-:-:S04]  /*27c10*/  IMAD R7, R4, 0x13, RZ ;  /* 0x0000001304077824 */ /* 0x002fc800078e02ff */
[----:B------:R0:W-:Y:S01]  /*27c20*/  STL [R1+0x1a24], R9 ;  /* 0x001a240901007387 */ /* 0x0001e20000100800 */
[C---:B------:R-:W-:Y:S01]  /*27c30*/  IMAD R5, R4.reuse, 0x22, RZ ;  /* 0x0000002204057824 */ /* 0x040fe200078e02ff */
[----:B------:R-:W-:Y:S01]  /*27c40*/  LEA.HI.X.SX32 R8, R7, R3, 0x1, P0 ;  /* 0x0000000307087211 */ /* 0x000fe200000f0eff */
[----:B------:R-:W-:Y:S01]  /*27c50*/  IMAD R7, R4, 0xe0, RZ ;  /* 0x000000e004077824 */ /* 0x000fe200078e02ff */
[----:B------:R-:W-:Y:S01]  /*27c60*/  STL [R1+0x1b30], R10 ;  /* 0x001b300a01007387 */ /* 0x000fe20000100800 */
[----:B0-----:R-:W-:-:S05]  /*27c70*/  IADD3 R9, P3, PT, R6, R0, RZ ;  /* 0x0000000006097210 */ /* 0x001fca0007f7e0ff */
[----:B------:R0:W-:Y:S04]  /*27c80*/  STL [R1+0x1b54], R9 ;  /* 0x001b540901007387 */ /* 0x0001e80000100800 */
[----:B------:R1:W-:Y:S01]  /*27c90*/  STL [R1+0x1bc8], R8 ;  /* 0x001bc80801007387 */ /* 0x0003e20000100800 */
[-C--:B0-----:R-:W-:Y:S02]  /*27ca0*/  IADD3 R9, P0, PT, R5, R0.reuse, RZ ;  /* 0x0000000005097210 */ /* 0x081fe40007f1e0ff */
[-C--:B-1----:R-:W-:Y:S01]  /*27cb0*/  LEA.HI.X.SX32 R8, R6, R3.reuse, 0x1, P4 ;  /* 0x0000000306087211 */ /* 0x082fe200020f0eff */
[----:B------:R-:W-:Y:S01]  /*27cc0*/  IMAD R6, R4, 0x78, RZ ;  /* 0x0000007804067824 */ /* 0x000fe200078e02ff */
[----:B------:R-:W-:Y:S01]  /*27cd0*/  IADD3 R7, P4, PT, R7, R0, RZ ;  /* 0x0000000007077210 */ /* 0x000fe20007f9e0ff */
[----:B------:R0:W-:Y:S01]  /*27ce0*/  STL [R1+0x1bdc], R9 ;  /* 0x001bdc0901007387 */ /* 0x0001e20000100800 */
[----:B------:R-:W-:-:S03]  /*27cf0*/  LEA.HI.X.SX32 R5, R5, R3, 0x1, P3 ;  /* 0x0000000305057211 */ /* 0x000fc600018f0eff */
[----:B------:R1:W-:Y:S04]  /*27d00*/  STL [R1+0x1a40], R8 ;  /* 0x001a400801007387 */ /* 0x0003e80000100800 */
[----:B------:R2:W-:Y:S01]  /*27d10*/  STL [R1+0x18e4], R7 ;  /* 0x0018e40701007387 */ /* 0x0005e20000100800 */
[----:B0-----:R-:W-:Y:S01]  /*27d20*/  IADD3 R9, P3, PT, R6, R0, RZ ;  /* 0x0000000006097210 */ /* 0x001fe20007f7e0ff */
[C---:B-1----:R-:W-:Y:S02]  /*27d30*/  IMAD R8, R4.reuse, 0x11, RZ ;  /* 0x0000001104087824 */ /* 0x042fe400078e02ff */
[----:B------:R0:W-:Y:S01]  /*27d40*/  STL [R1+0x1b50], R5 ;  /* 0x001b500501007387 */ /* 0x0001e20000100800 */
[----:B--2---:R-:W-:Y:S02]  /*27d50*/  IMAD R7, R4, 0x3c, RZ ;  /* 0x0000003c04077824 */ /* 0x004fe400078e02ff */
[-C--:B------:R-:W-:Y:S01]  /*27d60*/  LEA.HI.X.SX32 R10, R8, R3.reuse, 0x1, P0 ;  /* 0x00000003080a7211 */ /* 0x080fe200000f0eff */
[----:B------:R1:W-:Y:S01]  /*27d70*/  STL [R1+0x1a84], R9 ;  /* 0x001a840901007387 */ /* 0x0003e20000100800 */
[----:B------:R-:W-:Y:S01]  /*27d80*/  LEA.HI.X.SX32 R8, R6, R3, 0x1, P6 ;  /* 0x0000000306087211 */ /* 0x000fe200030f0eff */
[----:B------:R-:W-:-:S02]  /*27d90*/  IMAD R6, R4, 0xa0, RZ ;  /* 0x000000a004067824 */ /* 0x000fc400078e02ff */
[----:B0-----:R-:W-:Y:S01]  /*27da0*/  IMAD R5, R4, 0x1e, RZ ;  /* 0x0000001e04057824 */ /* 0x001fe200078e02ff */
[----:B------:R-:W-:Y:S01]  /*27db0*/  STL [R1+0x1bd8], R10 ;  /* 0x001bd80a01007387 */ /* 0x000fe20000100800 */
[----:B-1----:R-:W-:-:S05]  /*27dc0*/  IADD3 R9, P0, PT, R7, R0, RZ ;  /* 0x0000000007097210 */ /* 0x002fca0007f1e0ff */
        /* <DEDUP_REMOVED lines=10> */
[C---:B0-----:R-:W-:Y:S01]  /*27e70*/  IADD3 R9, P0, PT, R7.reuse, R0, RZ ;  /* 0x0000000007097210 */ /* 0x041fe20007f1e0ff */
[C---:B-1----:R-:W-:Y:S02]  /*27e80*/  IMAD R8, R4.reuse, 0xf, RZ ;  /* 0x0000000f04087824 */ /* 0x042fe400078e02ff */
[----:B------:R0:W-:Y:S01]  /*27e90*/  STL [R1+0x1b70], R5 ;  /* 0x001b700501007387 */ /* 0x0001e20000100800 */
[----:B--2---:R-:W-:Y:S02]  /*27ea0*/  IMAD R6, R4, 0x34, RZ ;  /* 0x0000003404067824 */ /* 0x004fe400078e02ff */
[-C--:B------:R-:W-:Y:S01]  /*27eb0*/  LEA.HI.X.SX32 R10, R8, R3.reuse, 0x1, P6 ;  /* 0x00000003080a7211 */ /* 0x080fe200030f0eff */
[----:B------:R1:W-:Y:S01]  /*27ec0*/  STL [R1+0x1ac4], R9 ;  /* 0x001ac40901007387 */ /* 0x0003e20000100800 */
[----:B------:R-:W-:Y:S01]  /*27ed0*/  LEA.HI.X.SX32 R8, R7, R3, 0x1, P5 ;  /* 0x0000000307087211 */ /* 0x000fe200028f0eff */
[----:B0-----:R-:W-:-:S02]  /*27ee0*/  IMAD R5, R4, 0x1a, RZ ;  /* 0x0000001a04057824 */ /* 0x001fc400078e02ff */
[----:B------:R-:W-:Y:S01]  /*27ef0*/  STL [R1+0x1be8], R10 ;  /* 0x001be80a01007387 */ /* 0x000fe20000100800 */
[----:B-1----:R-:W-:Y:S01]  /*27f00*/  IADD3 R9, P6, PT, R6, R0, RZ ;  /* 0x0000000006097210 */ /* 0x002fe20007fde0ff */
        /* <DEDUP_REMOVED lines=8> */
[----:B0-----:R-:W-:Y:S01]  /*27f90*/  IADD3 R9, P0, PT, R7, R0, RZ ;  /* 0x0000000007097210 */ /* 0x001fe20007f1e0ff */
[----:B------:R-:W-:Y:S01]  /*27fa0*/  IMAD R7, R4, 0xd, RZ ;  /* 0x0000000d04077824 */ /* 0x000fe200078e02ff */
[----:B-1----:R-:W-:-:S03]  /*27fb0*/  LEA.HI.X.SX32 R8, R5, R3, 0x1, P6 ;  /* 0x0000000305087211 */ /* 0x002fc600030f0eff */
[----:B------:R0:W-:Y:S01]  /*27fc0*/  STL [R1+0x1964], R9 ;  /* 0x0019640901007387 */ /* 0x0001e20000100800 */
[----:B------:R-:W-:Y:S01]  /*27fd0*/  IMAD R5, R4, 0x2c, RZ ;  /* 0x0000002c04057824 */ /* 0x000fe200078e02ff */
[-C--:B------:R-:W-:Y:S02]  /*27fe0*/  LEA.HI.X.SX32 R7, R7, R3.reuse, 0x1, P5 ;  /* 0x0000000307077211 */ /* 0x080fe400028f0eff */
[----:B------:R1:W-:Y:S01]  /*27ff0*/  STL [R1+0x1b90], R8 ;  /* 0x001b900801007387 */ /* 0x0003e20000100800 */
[C---:B0-----:R-:W-:Y:S02]  /*28000*/  IADD3 R9, P6, PT, R6.reuse, R0, RZ ;  /* 0x0000000006097210 */ /* 0x041fe40007fde0ff */
[----:B------:R-:W-:-:S03]  /*28010*/  LEA.HI.X.SX32 R6, R6, R3, 0x1, P1 ;  /* 0x0000000306067211 */ /* 0x000fc600008f0eff */
[----:B------:R0:W-:Y:S01]  /*28020*/  STL [R1+0x1b04], R9 ;  /* 0x001b040901007387 */ /* 0x0001e20000100800 */
[----:B-1----:R-:W-:-:S03]  /*28030*/  IMAD R8, R4, 0x16, RZ ;  /* 0x0000001604087824 */ /* 0x002fc600078e02ff */
[----:B------:R1:W-:Y:S01]  /*28040*/  STL [R1+0x1bf8], R7 ;  /* 0x001bf80701007387 */ /* 0x0003e20000100800 */
[----:B0-----:R-:W-:Y:S01]  /*28050*/  IADD3 R9, P5, PT, R5, R0, RZ ;  /* 0x0000000005097210 */ /* 0x001fe20007fbe0ff */
[----:B-1----:R-:W-:-:S04]  /*28060*/  IMAD R7, R4, 0x48, RZ ;  /* 0x0000004804077824 */ /* 0x002fc800078e02ff */
[----:B------:R0:W-:Y:S04]  /*28070*/  STL [R1+0x1bb4], R9 ;  /* 0x001bb40901007387 */ /* 0x0001e80000100800 */
[----:B------:R1:W-:Y:S01]  /*28080*/  STL [R1+0x19a0], R6 ;  /* 0x0019a00601007387 */ /* 0x0003e20000100800 */
[-C--:B0-----:R-:W-:Y:S02]  /*28090*/  IADD3 R9, P1, PT, R8, R0.reuse, RZ ;  /* 0x0000000008097210 */ /* 0x081fe40007f3e0ff */
[-C--:B-1----:R-:W-:Y:S01]  /*280a0*/  LEA.HI.X.SX32 R6, R5, R3.reuse, 0x1, P6 ;  /* 0x0000000305067211 */ /* 0x082fe200030f0eff */
[----:B------:R-:W-:Y:S01]  /*280b0*/  IMAD R5, R4, 0x24, RZ ;  /* 0x0000002404057824 */ /* 0x000fe200078e02ff */
[----:B------:R-:W-:Y:S01]  /*280c0*/  IADD3 R10, P6, PT, R7, R0, RZ ;  /* 0x00000000070a7210 */ /* 0x000fe20007fde0ff */
[----:B------:R0:W-:Y:S04]  /*280d0*/  STL [R1+0x1c0c], R9 ;  /* 0x001c0c0901007387 */ /* 0x0001e80000100800 */
[----:B------:R1:W-:Y:S04]  /*280e0*/  STL [R1+0x1b00], R6 ;  /* 0x001b000601007387 */ /* 0x0003e80000100800 */
[----:B------:R2:W-:Y:S01]  /*280f0*/  STL [R1+0x1b44], R10 ;  /* 0x001b440a01007387 */ /* 0x0005e20000100800 */
[----:B0-----:R-:W-:Y:S01]  /*28100*/  LEA.HI.X.SX32 R9, R8, R3, 0x1, P5 ;  /* 0x0000000308097211 */ /* 0x001fe200028f0eff */
[----:B------:R-:W-:-:S02]  /*28110*/  IMAD R8, R4, 0x12, RZ ;  /* 0x0000001204087824 */ /* 0x000fc400078e02ff */
[----:B-1----:R-:W-:Y:S01]  /*28120*/  IMAD R6, R4, 0xb, RZ ;  /* 0x0000000b04067824 */ /* 0x002fe200078e02ff */
[-C--:B--2---:R-:W-:Y:S01]  /*28130*/  IADD3 R10, P5, PT, R5, R0.reuse, RZ ;  /* 0x00000000050a7210 */ /* 0x084fe20007fbe0ff */
[----:B------:R0:W-:Y:S04]  /*28140*/  STL [R1+0x1bb0], R9 ;  /* 0x001bb00901007387 */ /* 0x0001e80000100800 */
[----:B------:R1:W-:Y:S01]  /*28150*/  STL [R1+0x1bd4], R10 ;  /* 0x001bd40a01007387 */ /* 0x0003e20000100800 */
[----:B0-----:R-:W-:Y:S01]  /*28160*/  LEA.HI.X.SX32 R9, R6, R3, 0x1, P1 ;  /* 0x0000000306097211 */ /* 0x001fe200008f0eff */
[----:B------:R-:W-:Y:S01]  /*28170*/  IMAD R6, R4, 0x70, RZ ;  /* 0x0000007004067824 */ /* 0x000fe200078e02ff */
[----:B-1----:R-:W-:-:S03]  /*28180*/  IADD3 R10, P1, PT, R8, R0, RZ ;  /* 0x00000000080a7210 */ /* 0x002fc60007f3e0ff */
[----:B------:R0:W-:Y:S01]  /*28190*/  STL [R1+0x1c08], R9 ;  /* 0x001c080901007387 */ /* 0x0001e20000100800 */
[----:B------:R-:W-:-:S03]  /*281a0*/  LEA.HI.X.SX32 R7, R7, R3, 0x1, P2 ;  /* 0x0000000307077211 */ /* 0x000fc600010f0eff */
[----:B------:R1:W-:Y:S01]  /*281b0*/  STL [R1+0x1c1c], R10 ;  /* 0x001c1c0a01007387 */ /* 0x0003e20000100800 */
[-C--:B------:R-:W-:Y:S01]  /*281c0*/  LEA.HI.X.SX32 R5, R5, R3.reuse, 0x1, P6 ;  /* 0x0000000305057211 */ /* 0x080fe200030f0eff */
[----:B0-----:R-:W-:Y:S01]  /*281d0*/  IMAD R9, R4, 0x38, RZ ;  /* 0x0000003804097824 */ /* 0x001fe200078e02ff */
[-C--:B-1----:R-:W-:Y:S01]  /*281e0*/  IADD3 R10, P2, PT, R6, R0.reuse, RZ ;  /* 0x00000000060a7210 */ /* 0x082fe20007f5e0ff */
[----:B------:R0:W-:Y:S03]  /*281f0*/  STL [R1+0x1a20], R7 ;  /* 0x001a200701007387 */ /* 0x0001e60000100800 */
[----:B------:R-:W-:Y:S01]  /*28200*/  IADD3 R11, P6, PT, R9, R0, RZ ;  /* 0x00000000090b7210 */ /* 0x000fe20007fde0ff */
[----:B------:R1:W-:Y:S04]  /*28210*/  STL [R1+0x1aa4], R10 ;  /* 0x001aa40a01007387 */ /* 0x0003e80000100800 */
[----:B------:R2:W-:Y:S01]  /*28220*/  STL [R1+0x1b40], R5 ;  /* 0x001b400501007387 */ /* 0x0005e20000100800 */
[----:B0-----:R-:W-:Y:S01]  /*28230*/  IMAD R7, R4, 0x1c, RZ ;  /* 0x0000001c04077824 */ /* 0x001fe200078e02ff */
[----:B-1----:R-:W-:-:S02]  /*28240*/  LEA.HI.X.SX32 R10, R8, R3, 0x1, P5 ;  /* 0x00000003080a7211 */ /* 0x002fc400028f0eff */
[----:B------:R0:W-:Y:S01]  /*28250*/  STL [R1+0x1b84], R11 ;  /* 0x001b840b01007387 */ /* 0x0001e20000100800 */
[----:B--2---:R-:W-:-:S03]  /*28260*/  IMAD R5, R4, 0x9, RZ ;  /* 0x0000000904057824 */ /* 0x004fc600078e02ff */
[----:B------:R1:W-:Y:S01]  /*28270*/  STL [R1+0x1bd0], R10 ;  /* 0x001bd00a01007387 */ /* 0x0003e20000100800 */
[----:B------:R-:W-:Y:S01]  /*28280*/  IMAD R8, R4, 0xe, RZ ;  /* 0x0000000e04087824 */ /* 0x000fe200078e02ff */
[----:B0-----:R-:W-:Y:S02]  /*28290*/  IADD3 R11, P5, PT, R7, R0, RZ ;  /* 0x00000000070b7210 */ /* 0x001fe40007fbe0ff */
[----:B-1----:R-:W-:-:S03]  /*282a0*/  LEA.HI.X.SX32 R10, R5, R3, 0x1, P1 ;  /* 0x00000003050a7211 */ /* 0x002fc600008f0eff */
[----:B------:R0:W-:Y:S01]  /*282b0*/  STL [R1+0x1bf4], R11 ;  /* 0x001bf40b01007387 */ /* 0x0001e20000100800 */
[----:B------:R-:W-:-:S03]  /*282c0*/  IMAD R5, R4, 0x50, RZ ;  /* 0x0000005004057824 */ /* 0x000fc600078e02ff */
[----:B------:R1:W-:Y:S01]  /*282d0*/  STL [R1+0x1c18], R10 ;  /* 0x001c180a01007387 */ /* 0x0003e20000100800 */
[-C--:B0-----:R-:W-:Y:S02]  /*282e0*/  IADD3 R11, P1, PT, R8, R0.reuse, RZ ;  /* 0x00000000080b7210 */ /* 0x081fe40007f3e0ff */
[----:B-1----:R-:W-:Y:S01]  /*282f0*/  LEA.HI.X.SX32 R10, R6, R3, 0x1, P4 ;  /* 0x00000003060a7211 */ /* 0x002fe200020f0eff */
[----:B------:R-:W-:Y:S02]  /*28300*/  IMAD R6, R4, 0x28, RZ ;  /* 0x0000002804067824 */ /* 0x000fe400078e02ff */
[----:B------:R0:W-:Y:S01]  /*28310*/  STL [R1+0x1c2c], R11 ;  /* 0x001c2c0b01007387 */ /* 0x0001e20000100800 */
[----:B------:R-:W-:-:S03]  /*28320*/  IADD3 R12, P4, PT, R5, R0, RZ ;  /* 0x00000000050c7210 */ /* 0x000fc60007f9e0ff */
[----:B------:R1:W-:Y:S01]  /*28330*/  STL [R1+0x18e0], R10 ;  /* 0x0018e00a01007387 */ /* 0x0003e20000100800 */
[-C--:B0-----:R-:W-:Y:S02]  /*28340*/  LEA.HI.X.SX32 R11, R9, R3.reuse, 0x1, P2 ;  /* 0x00000003090b7211 */ /* 0x081fe400010f0eff */
[----:B------:R-:W-:Y:S01]  /*28350*/  IADD3 R9, P2, PT, R6, R0, RZ ;  /* 0x0000000006097210 */ /* 0x000fe20007f5e0ff */
[----:B-1----:R-:W-:Y:S01]  /*28360*/  IMAD R10, R4, 0x14, RZ ;  /* 0x00000014040a7824 */ /* 0x002fe200078e02ff */
[----:B------:R-:W-:Y:S01]  /*28370*/  STL [R1+0x1b24], R12 ;  /* 0x001b240c01007387 */ /* 0x000fe20000100800 */
[----:B------:R-:W-:-:S03]  /*28380*/  LEA.HI.X.SX32 R7, R7, R3, 0x1, P6 ;  /* 0x0000000307077211 */ /* 0x000fc600030f0eff */
[----:B------:R0:W-:Y:S04]  /*28390*/  STL [R1+0x1aa0], R11 ;  /* 0x001aa00b01007387 */ /* 0x0001e80000100800 */
[----:B------:R1:W-:Y:S01]  /*283a0*/  STL [R1+0x1bc4], R9 ;  /* 0x001bc40901007387 */ /* 0x0003e20000100800 */
[----:B------:R-:W-:Y:S01]  /*283b0*/  LEA.HI.X.SX32 R8, R8, R3, 0x1, P5 ;  /* 0x0000000308087211 */ /* 0x000fe200028f0eff */
[----:B0-----:R-:W-:Y:S01]  /*283c0*/  IMAD R11, R4, 0xa, RZ ;  /* 0x0000000a040b7824 */ /* 0x001fe200078e02ff */
[-C--:B-1----:R-:W-:Y:S01]  /*283d0*/  IADD3 R9, P6, PT, R10, R0.reuse, RZ ;  /* 0x000000000a097210 */ /* 0x082fe20007fde0ff */
[----:B------:R0:W-:Y:S03]  /*283e0*/  STL [R1+0x1b80], R7 ;  /* 0x001b800701007387 */ /* 0x0001e60000100800 */
[----:B------:R-:W-:Y:S01]  /*283f0*/  IADD3 R12, P5, PT, R11, R0, RZ ;  /* 0x000000000b0c7210 */ /* 0x000fe20007fbe0ff */
[----:B------:R1:W-:Y:S01]  /*28400*/  STL [R1+0x1c14], R9 ;  /* 0x001c140901007387 */ /* 0x0003e20000100800 */
[----:B0-----:R-:W-:-:S03]  /*28410*/  IMAD R7, R4, 0x7, RZ ;  /* 0x0000000704077824 */ /* 0x001fc600078e02ff */
[----:B------:R0:W-:Y:S01]  /*28420*/  STL [R1+0x1bf0], R8 ;  /* 0x001bf00801007387 */ /* 0x0001e20000100800 */
[C---:B-1----:R-:W-:Y:S01]  /*28430*/  IMAD R9, R4.reuse, 0x60, RZ ;  /* 0x0000006004097824 */ /* 0x042fe200078e02ff */
[----:B------:R-:W-:Y:S02]  /*28440*/  LEA.HI.X.SX32 R7, R7, R3, 0x1, P1 ;  /* 0x0000000307077211 */ /* 0x000fe400008f0eff */
[----:B------:R1:W-:Y:S01]  /*28450*/  STL [R1+0x1c3c], R12 ;  /* 0x001c3c0c01007387 */ /* 0x0003e20000100800 */
[----:B0-----:R-:W-:-:S03]  /*28460*/  IMAD R8, R4, 0x30, RZ ;  /* 0x0000003004087824 */ /* 0x001fc600078e02ff */
[----:B------:R0:W-:Y:S01]  /*28470*/  STL [R1+0x1c28], R7 ;  /* 0x001c280701007387 */ /* 0x0001e20000100800 */
[----:B-1----:R-:W-:-:S05]  /*28480*/  IADD3 R12, P1, PT, R9, R0, RZ ;  /* 0x00000000090c7210 */ /* 0x002fca0007f3e0ff */
[----:B------:R1:W-:Y:S01]  /*28490*/  STL [R1+0x1ae4], R12 ;  /* 0x001ae40c01007387 */ /* 0x0003e20000100800 */
[-C--:B0-----:R-:W-:Y:S01]  /*284a0*/  LEA.HI.X.SX32 R7, R5, R3.reuse, 0x1, P3 ;  /* 0x0000000305077211 */ /* 0x081fe200018f0eff */
[----:B------:R-:W-:Y:S01]  /*284b0*/  IMAD R5, R4, 0x18, RZ ;  /* 0x0000001804057824 */ /* 0x000fe200078e02ff */
[----:B------:R-:W-:-:S03]  /*284c0*/  LEA.HI.X.SX32 R6, R6, R3, 0x1, P4 ;  /* 0x0000000306067211 */ /* 0x000fc600020f0eff */
[----:B------:R0:W-:Y:S01]  /*284d0*/  STL [R1+0x19e0], R7 ;  /* 0x0019e00701007387 */ /* 0x0001e20000100800 */
[-C--:B-1----:R-:W-:Y:S02]  /*284e0*/  IADD3 R12, P3, PT, R8, R0.reuse, RZ ;  /* 0x00000000080c7210 */ /* 0x082fe40007f7e0ff */
[----:B------:R-:W-:-:S03]  /*284f0*/  IADD3 R13, P4, PT, R5, R0, RZ ;  /* 0x00000000050d7210 */ /* 0x000fc60007f9e0ff */
[----:B------:R1:W-:Y:S01]  /*28500*/  STL [R1+0x1ba4], R12 ;  /* 0x001ba40c01007387 */ /* 0x0003e20000100800 */
[----:B0-----:R-:W-:-:S03]  /*28510*/  IMAD R7, R4, 0xc, RZ ;  /* 0x0000000c04077824 */ /* 0x001fc600078e02ff */
[----:B------:R0:W-:Y:S01]  /*28520*/  STL [R1+0x1b20], R6 ;  /* 0x001b200601007387 */ /* 0x0001e20000100800 */
[----:B-1----:R-:W-:-:S03]  /*28530*/  LEA.HI.X.SX32 R12, R10, R3, 0x1, P2 ;  /* 0x000000030a0c7211 */ /* 0x002fc600010f0eff */
[----:B------:R-:W-:Y:S01]  /*28540*/  STL [R1+0x1c04], R13 ;  /* 0x001c040d01007387 */ /* 0x000fe20000100800 */
[----:B------:R-:W-:Y:S01]  /*28550*/  IADD3 R14, P2, PT, R7, R0, RZ ;  /* 0x00000000070e7210 */ /* 0x000fe20007f5e0ff */
[C---:B------:R-:W-:Y:S02]  /*28560*/  IMAD R10, R4.reuse, 0x5, RZ ;  /* 0x00000005040a7824 */ /* 0x040fe400078e02ff */
[----:B0-----:R-:W-:Y:S01]  /*28570*/  IMAD R6, R4, 0x6, RZ ;  /* 0x0000000604067824 */ /* 0x001fe200078e02ff */
[----:B------:R0:W-:Y:S04]  /*28580*/  STL [R1+0x1bc0], R12 ;  /* 0x001bc00c01007387 */ /* 0x0001e80000100800 */
[----:B------:R-:W-:Y:S01]  /*28590*/  STL [R1+0x1c34], R14 ;  /* 0x001c340e01007387 */ /* 0x000fe20000100800 */
[----:B0-----:R-:W-:-:S02]  /*285a0*/  LEA.HI.X.SX32 R12, R11, R3, 0x1, P6 ;  /* 0x000000030b0c7211 */ /* 0x001fc400030f0eff */
[----:B------:R-:W-:Y:S02]  /*285b0*/  IADD3 R13, P6, PT, R6, R0, RZ ;  /* 0x00000000060d7210 */ /* 0x000fe40007fde0ff */
[-C--:B------:R-:W-:Y:S01]  /*285c0*/  LEA.HI.X.SX32 R11, R10, R3.reuse, 0x1, P5 ;  /* 0x000000030a0b7211 */ /* 0x080fe200028f0eff */
[----:B------:R0:W-:Y:S01]  /*285d0*/  STL [R1+0x1c10], R12 ;  /* 0x001c100c01007387 */ /* 0x0001e20000100800 */
[----:B------:R-:W-:-:S03]  /*285e0*/  LEA.HI.X.SX32 R10, R9, R3, 0x1, P0 ;  /* 0x00000003090a7211 */ /* 0x000fc600000f0eff */
[----:B------:R-:W-:Y:S01]  /*285f0*/  STL [R1+0x1c4c], R13 ;  /* 0x001c4c0d01007387 */ /* 0x000fe20000100800 */
[----:B0-----:R-:W-:-:S03]  /*28600*/  LEA R12, P5, R4, R0, 0x7 ;  /* 0x00000000040c7211 */ /* 0x001fc600078a38ff */
[----:B------:R0:W-:Y:S01]  /*28610*/  STL [R1+0x1c38], R11 ;  /* 0x001c380b01007387 */ /* 0x0001e20000100800 */
[----:B------:R-:W-:-:S03]  /*28620*/  LEA.HI.X.SX32 R9, R8, R3, 0x1, P1 ;  /* 0x0000000308097211 */ /* 0x000fc600008f0eff */
[----:B------:R-:W-:Y:S01]  /*28630*/  STL [R1+0x1a64], R12 ;  /* 0x001a640c01007387 */ /* 0x000fe20000100800 */
[----:B------:R-:W-:-:S03]  /*28640*/  LEA.HI.X.SX32 R8, R5, R3, 0x1, P3 ;  /* 0x0000000305087211 */ /* 0x000fc600018f0eff */
[----:B------:R1:W-:Y:S01]  /*28650*/  STL [R1+0x1960], R10 ;  /* 0x0019600a01007387 */ /* 0x0003e20000100800 */
[----:B0-----:R-:W-:-:S05]  /*28660*/  LEA R11, P0, R4, R0, 0x6 ;  /* 0x00000000040b7211 */ /* 0x001fca00078030ff */
[----:B------:R-:W-:Y:S01]  /*28670*/  STL [R1+0x1b64], R11 ;  /* 0x001b640b01007387 */ /* 0x000fe20000100800 */
[----:B-1----:R-:W-:-:S03]  /*28680*/  LEA R10, P1, R4, R0, 0x5 ;  /* 0x00000000040a7211 */ /* 0x002fc600078228ff */
[----:B------:R0:W-:Y:S04]  /*28690*/  STL [R1+0x1ae0], R9 ;  /* 0x001ae00901007387 */ /* 0x0001e80000100800 */
[----:B------:R-:W-:Y:S04]  /*286a0*/  STL [R1+0x1be4], R10 ;  /* 0x001be40a01007387 */ /* 0x000fe80000100800 */
[----:B------:R1:W-:Y:S01]  /*286b0*/  STL [R1+0x1ba0], R8 ;  /* 0x001ba00801007387 */ /* 0x0003e20000100800 */
[C---:B0-----:R-:W-:Y:S01]  /*286c0*/  LEA R9, P3, R4.reuse, R0, 0x4 ;  /* 0x0000000004097211 */ /* 0x041fe200078620ff */
[----:B------:R-:W-:-:S04]  /*286d0*/  IMAD.SHL.U32 R5, R4, 0x2, RZ ;  /* 0x0000000204057824 */ /* 0x000fc800078e00ff */
[----:B------:R0:W-:Y:S01]  /*286e0*/  STL [R1+0x1c24], R9 ;  /* 0x001c240901007387 */ /* 0x0001e20000100800 */
[----:B-1----:R-:W-:Y:S01]  /*286f0*/  LEA.HI.X.SX32 R8, R7, R3, 0x1, P4 ;  /* 0x0000000307087211 */ /* 0x002fe200020f0eff */
[----:B------:R-:W-:-:S04]  /*28700*/  IMAD R7, R4, 0x3, RZ ;  /* 0x0000000304077824 */ /* 0x000fc800078e02ff */
[----:B------:R1:W-:Y:S01]  /*28710*/  STL [R1+0x1c00], R8 ;  /* 0x001c000801007387 */ /* 0x0003e20000100800 */
[----:B0-----:R-:W-:-:S05]  /*28720*/  LEA R9, P4, R4, R0, 0x3 ;  /* 0x0000000004097211 */ /* 0x001fca00078818ff */
[----:B------:R0:W-:Y:S01]  /*28730*/  STL [R1+0x1c44], R9 ;  /* 0x001c440901007387 */ /* 0x0001e20000100800 */
[----:B-1----:R-:W-:Y:S01]  /*28740*/  LEA.HI.X.SX32 R8, R6, R3, 0x1, P2 ;  /* 0x0000000306087211 */ /* 0x002fe200010f0eff */
[----:B------:R-:W-:-:S04]  /*28750*/  IMAD.SHL.U32 R6, R4, 0x40, RZ ;  /* 0x0000004004067824 */ /* 0x000fc800078e00ff */
[----:B------:R1:W-:Y:S01]  /*28760*/  STL [R1+0x1c30], R8 ;  /* 0x001c300801007387 */ /* 0x0003e20000100800 */
[----:B0-----:R-:W-:Y:S02]  /*28770*/  IADD3 R9, P2, PT, R5, R0, RZ ;  /* 0x0000000005097210 */ /* 0x001fe40007f5e0ff */
[----:B------:R-:W-:-:S03]  /*28780*/  LEA.HI.X.SX32 R6, R6, R3, 0x1, P5 ;  /* 0x0000000306067211 */ /* 0x000fc600028f0eff */
[----:B------:R0:W-:Y:S01]  /*28790*/  STL [R1+0x1c5c], R9 ;  /* 0x001c5c0901007387 */ /* 0x0001e20000100800 */
[----:B-1----:R-:W-:Y:S02]  /*287a0*/  LEA.HI.X.SX32 R8, R7, R3, 0x1, P6 ;  /* 0x0000000307087211 */ /* 0x002fe400030f0eff */
[C---:B------:R-:W-:Y:S02]  /*287b0*/  LEA R7, P6, R4.reuse, R0, 0x2 ;  /* 0x0000000004077211 */ /* 0x040fe400078c10ff */
[----:B------:R1:W5:Y:S01]  /*287c0*/  LDL.LU R0, [R1+0x1ecc] ;  /* 0x001ecc0001007983 */ /* 0x0003620000300800 */
[----:B0-----:R-:W-:-:S03]  /*287d0*/  IMAD.SHL.U32 R9, R4, 0x20, RZ ;  /* 0x0000002004097824 */ /* 0x001fc600078e00ff */
[----:B------:R0:W-:Y:S04]  /*287e0*/  STL [R1+0x1c48], R8 ;  /* 0x001c480801007387 */ /* 0x0001e80000100800 */
[----:B------:R2:W-:Y:S01]  /*287f0*/  STL [R1+0x1c54], R7 ;  /* 0x001c540701007387 */ /* 0x0005e20000100800 */
[----:B------:R-:W-:-:S03]  /*28800*/  LEA.HI.X.SX32 R10, R9, R3, 0x1, P0 ;  /* 0x00000003090a7211 */ /* 0x000fc600000f0eff */
[----:B------:R3:W-:Y:S01]  /*28810*/  STL [R1+0x1a60], R6 ;  /* 0x001a600601007387 */ /* 0x0007e20000100800 */
[C---:B0-----:R-:W-:Y:S02]  /*28820*/  IMAD.SHL.U32 R8, R4.reuse, 0x10, RZ ;  /* 0x0000001004087824 */ /* 0x041fe400078e00ff */
[----:B--2---:R-:W-:-:S03]  /*28830*/  IMAD.SHL.U32 R7, R4, 0x8, RZ ;  /* 0x0000000804077824 */ /* 0x004fc600078e00ff */
[-C--:B------:R-:W-:Y:S01]  /*28840*/  LEA.HI.X.SX32 R9, R8, R3.reuse, 0x1, P1 ;  /* 0x0000000308097211 */ /* 0x080fe200008f0eff */
[----:B---3--:R-:W-:Y:S01]  /*28850*/  IMAD.SHL.U32 R6, R4, 0x4, RZ ;  /* 0x0000000404067824 */ /* 0x008fe200078e00ff */
[-C--:B------:R-:W-:Y:S01]  /*28860*/  LEA.HI.X.SX32 R8, R7, R3.reuse, 0x1, P3 ;  /* 0x0000000307087211 */ /* 0x080fe200018f0eff */
[----:B------:R-:W-:Y:S03]  /*28870*/  STL [R1+0x1b60], R10 ;  /* 0x001b600a01007387 */ /* 0x000fe60000100800 */
[-C--:B------:R-:W-:Y:S02]  /*28880*/  LEA.HI.X.SX32 R7, R6, R3.reuse, 0x1, P4 ;  /* 0x0000000306077211 */ /* 0x080fe400020f0eff */
[-C--:B------:R-:W-:Y:S01]  /*28890*/  LEA.HI.X.SX32 R6, R4, R3.reuse, 0x1, P2 ;  /* 0x0000000304067211 */ /* 0x080fe200010f0eff */
[----:B------:R-:W-:Y:S01]  /*288a0*/  STL [R1+0x1be0], R9 ;  /* 0x001be00901007387 */ /* 0x000fe20000100800 */
[----:B------:R-:W-:-:S03]  /*288b0*/  LEA.HI.X.SX32 R4, R5, R3, 0x1, P6 ;  /* 0x0000000305047211 */ /* 0x000fc600030f0eff */
[----:B------:R-:W-:Y:S04]  /*288c0*/  STL [R1+0x1c20], R8 ;  /* 0x001c200801007387 */ /* 0x000fe80000100800 */
[----:B------:R-:W-:Y:S04]  /*288d0*/  STL [R1+0x1c40], R7 ;  /* 0x001c400701007387 */ /* 0x000fe80000100800 */
[----:B------:R0:W-:Y:S04]  /*288e0*/  STL [R1+0x1c58], R6 ;  /* 0x001c580601007387 */ /* 0x0001e80000100800 */
[----:B------:R-:W-:Y:S04]  /*288f0*/  STL [R1+0x54c], RZ ;  /* 0x00054cff01007387 */ /* 0x000fe80000100800 */
[----:B------:R2:W-:Y:S01]  /*28900*/  STL [R1+0x1c50], R4 ;  /* 0x001c500401007387 */ /* 0x0005e20000100800 */
[----:B------:R-:W3:Y:S03]  /*28910*/  S2R R3, SR_TID.X ;  /* 0x0000000000037919 */ /* 0x000ee60000002100 */
[----:B------:R1:W-:Y:S04]  /*28920*/  STL [R1+0x520], RZ ;  /* 0x000520ff01007387 */ /* 0x0003e80000100800 */
        /* <DEDUP_REMOVED lines=27> */
[----:B------:R1:W-:Y:S01]  /*28ae0*/  STL [R1+0x630], RZ ;  /* 0x000630ff01007387 */ /* 0x0003e20000100800 */
[----:B---3--:R-:W-:-:S03]  /*28af0*/  LOP3.LUT R3, R3, 0x3f, RZ, 0xc0, !PT ;  /* 0x0000003f03037812 */ /* 0x008fc600078ec0ff */
[----:B------:R1:W-:Y:S04]  /*28b00*/  STL [R1+0x634], RZ ;  /* 0x000634ff01007387 */ /* 0x0003e80000100800 */
[----:B------:R1:W-:Y:S04]  /*28b10*/  STL [R1+0x638], RZ ;  /* 0x000638ff01007387 */ /* 0x0003e80000100800 */
[----:B------:R1:W-:Y:S04]  /*28b20*/  STL [R1+0x63c], RZ ;  /* 0x00063cff01007387 */ /* 0x0003e80000100800 */
[----:B------:R1:W-:Y:S04]  /*28b30*/  STL [R1+0x5e0], RZ ;  /* 0x0005e0ff01007387 */ /* 0x0003e80000100800 */
[----:B------:R1:W-:Y:S01]  /*28b40*/  STL [R1+0x5e4], RZ ;  /* 0x0005e4ff01007387 */ /* 0x0003e20000100800 */
[----:B------:R-:W-:-:S03]  /*28b50*/  IMAD.SHL.U32 R3, R3, 0x2, RZ ;  /* 0x0000000203037824 */ /* 0x000fc600078e00ff */
[----:B------:R1:W-:Y:S04]  /*28b60*/  STL [R1+0x5e8], RZ ;  /* 0x0005e8ff01007387 */ /* 0x0003e80000100800 */
[----:B------:R1:W-:Y:S04]  /*28b70*/  STL [R1+0x5ec], RZ ;  /* 0x0005ecff01007387 */ /* 0x0003e80000100800 */
[----:B------:R1:W-:Y:S04]  /*28b80*/  STL [R1+0x590], RZ ;  /* 0x000590ff01007387 */ /* 0x0003e80000100800 */
[----:B------:R1:W-:Y:S04]  /*28b90*/  STL [R1+0x594], RZ ;  /* 0x000594ff01007387 */ /* 0x0003e80000100800 */
[----:B------:R1:W-:Y:S01]  /*28ba0*/  STL [R1+0x598], RZ ;  /* 0x000598ff01007387 */ /* 0x0003e20000100800 */
[----:B0-----:R-:W-:-:S03]  /*28bb0*/  LOP3.LUT R6, R3, 0x20, RZ, 0x3c, !PT ;  /* 0x0000002003067812 */ /* 0x001fc600078e3cff */
[----:B------:R1:W-:Y:S01]  /*28bc0*/  STL [R1+0x59c], RZ ;  /* 0x00059cff01007387 */ /* 0x0003e20000100800 */
[----:B------:R-:W-:-:S03]  /*28bd0*/  LOP3.LUT R5, R3, 0x10, RZ, 0x3c, !PT ;  /* 0x0000001003057812 */ /* 0x000fc600078e3cff */
        /* <DEDUP_REMOVED lines=9> */
[----:B------:R-:W0:Y:S03]  /*28c70*/  S2R R6, SR_TID.X ;  /* 0x0000000000067919 */ /* 0x000e260000002100 */
[----:B------:R1:W-:Y:S01]  /*28c80*/  STL [R1+0x4e4], RZ ;  /* 0x0004e4ff01007387 */ /* 0x0003e20000100800 */
        /* <DEDUP_REMOVED lines=28> */
[----:B------:R-:W-:-:S03]  /*28e50*/  LOP3.LUT R8, R3, 0x60, RZ, 0x3c, !PT ;  /* 0x0000006003087812 */ /* 0x000fc600078e3cff */
[----:B------:R1:W-:Y:S01]  /*28e60*/  STL [R1+0x484], RZ ;  /* 0x000484ff01007387 */ /* 0x0003e20000100800 */
[----:B0-----:R-:W-:-:S03]  /*28e70*/  LOP3.LUT R9, R6, 0x7, RZ, 0xc0, !PT ;  /* 0x0000000706097812 */ /* 0x001fc600078ec0ff */
[----:B------:R1:W-:Y:S01]  /*28e80*/  STL [R1+0x488], RZ ;  /* 0x000488ff01007387 */ /* 0x0003e20000100800 */
[----:B---3--:R-:W-:-:S03]  /*28e90*/  LOP3.LUT R8, R5, 0x7, RZ, 0xc0, !PT ;  /* 0x0000000705087812 */ /* 0x008fc600078ec0ff */
[----:B------:R1:W-:Y:S01]  /*28ea0*/  STL [R1+0x48c], RZ ;  /* 0x00048cff01007387 */ /* 0x0003e20000100800 */
[----:B------:R-:W-:Y:S01]  /*28eb0*/  LOP3.LUT R7, R3, 0x40, RZ, 0x3c, !PT ;  /* 0x0000004003077812 */ /* 0x000fe200078e3cff */
[----:B------:R-:W-:Y:S02]  /*28ec0*/  IMAD.SHL.U32 R7, R5, 0x40, RZ ;  /* 0x0000004005077824 */ /* 0x000fe400078e00ff */
[----:B------:R-:W-:Y:S02]  /*28ed0*/  IMAD R9, R9, 0x90, RZ ;  /* 0x0000009009097824 */ /* 0x000fe400078e02ff */
[C---:B------:R-:W-:Y:S02]  /*28ee0*/  IMAD.SHL.U32 R6, R5.reuse, 0x2, RZ ;  /* 0x0000000205067824 */ /* 0x040fe400078e00ff */
[----:B------:R-:W-:Y:S02]  /*28ef0*/  IMAD R8, R8, 0x110, RZ ;  /* 0x0000011008087824 */ /* 0x000fe400078e02ff */
[----:B------:R-:W-:Y:S01]  /*28f00*/  IMAD.SHL.U32 R5, R5, 0x2, RZ ;  /* 0x0000000205057824 */ /* 0x000fe200078e00ff */
[----:B------:R-:W-:-:S04]  /*28f10*/  LOP3.LUT R6, R9, 0x10, R6, 0x78, !PT ;  /* 0x0000001009067812 */ /* 0x000fc800078e7806 */
[----:B------:R-:W-:Y:S02]  /*28f20*/  LOP3.LUT R5, R8, 0x30, R5, 0x78, !PT ;  /* 0x0000003008057812 */ /* 0x000fe400078e7805 */
[--C-:B------:R-:W-:Y:S02]  /*28f30*/  LOP3.LUT R6, R6, 0x400, R7.reuse, 0xf8, !PT ;  /* 0x0000040006067812 */ /* 0x100fe400078ef807 */
[----:B--2---:R-:W-:Y:S02]  /*28f40*/  LOP3.LUT R4, R3, 0x30, RZ, 0x3c, !PT ;  /* 0x0000003003047812 */ /* 0x004fe400078e3cff */
[----:B------:R-:W-:Y:S02]  /*28f50*/  LOP3.LUT R5, R5, 0x800, R7, 0xf8, !PT ;  /* 0x0000080005057812 */ /* 0x000fe400078ef807 */
[C---:B------:R-:W-:Y:S02]  /*28f60*/  LOP3.LUT R4, R3.reuse, 0x50, RZ, 0x3c, !PT ;  /* 0x0000005003047812 */ /* 0x040fe400078e3cff */
[----:B------:R-:W-:-:S02]  /*28f70*/  LOP3.LUT R4, R3, 0x70, RZ, 0x3c, !PT ;  /* 0x0000007003047812 */ /* 0x000fc400078e3cff */
[C---:B------:R-:W-:Y:S02]  /*28f80*/  LOP3.LUT R4, R6.reuse, 0x20, RZ, 0x3c, !PT ;  /* 0x0000002006047812 */ /* 0x040fe400078e3cff */
[C---:B------:R-:W-:Y:S02]  /*28f90*/  LOP3.LUT R7, R6.reuse, 0x40, RZ, 0x3c, !PT ;  /* 0x0000004006077812 */ /* 0x040fe400078e3cff */
[----:B------:R-:W-:Y:S02]  /*28fa0*/  LOP3.LUT R6, R6, 0x60, RZ, 0x3c, !PT ;  /* 0x0000006006067812 */ /* 0x000fe400078e3cff */
[----:B------:R-:W-:Y:S01]  /*28fb0*/  LOP3.LUT R4, R5, 0x40, RZ, 0x3c, !PT ;  /* 0x0000004005047812 */ /* 0x000fe200078e3cff */
[----:B-1----:R-:W-:-:S12]  /*28fc0*/  USHF.R.S32.HI UR6, URZ, 0x7, UR6 ;  /* 0x00000007ff067899 */ /* 0x002fd80008011406 */
.L_x_1:
[----:B-----5:R-:W2:Y:S01]  /*28fd0*/  LDL R5, [R1+0x87c] ;  /* 0x00087c0001057983 */ /* 0x020ea20000100800 */
[----:B0-----:R-:W0:Y:S03]  /*28fe0*/  LDC R6, c[0x0][0x3a0] ;  /* 0x0000e800ff067b82 */ /* 0x001e260000000800 */
[----:B--2---:R1:W-:Y:S04]  /*28ff0*/  STL [R1+0x50b0], R5 ;  /* 0x0050b00501007387 */ /* 0x0043e80000100800 */
[----:B------:R-:W2:Y:S04]  /*29000*/  LDL R4, [R1+0x880] ;  /* 0x0008800001047983 */ /* 0x000ea80000100800 */
[----:B-1----:R-:W0:Y:S04]  /*29010*/  LDL R5, [R1+0xaa0] ;  /* 0x000aa00001057983 */ /* 0x002e280000100800 */
[----:B------:R-:W-:Y:S04]  /*29020*/  STL [R1+0x4e64], R15 ;  /* 0x004e640f01007387 */ /* 0x000fe80000100800 */
        /* <DEDUP_REMOVED lines=168> */
[----:B------:R-:W-:Y:S01]  /*29ab0*/  STL [R1+0x4e08], R21 ;  /* 0x004e081501007387 */ /* 0x000fe20000100800 */
[----:B0-----:R-:W-:-:S03]  /*29ac0*/  IMAD R6, R5, -0x80, R6 ;  /* 0xffffff8005067824 */ /* 0x001fc600078e0206 */
[----:B------:R0:W-:Y:S04]  /*29ad0*/  STL [R1+0x2130], R2 ;  /* 0x0021300201007387 */ /* 0x0001e80000100800 */
[----:B0-----:R-:W3:Y:S04]  /*29ae0*/  LDL.LU R2, [R1+0x1c54] ;  /* 0x001c540001027983 */ /* 0x001ee80000300800 */
[----:B-----5:R0:W-:Y:S04]  /*29af0*/  STL [R1+0x2120], R0 ;  /* 0x0021200001007387 */ /* 0x0201e80000100800 */
[----:B0-----:R-:W4:Y:S04]  /*29b00*/  LDL.LU R0, [R1+0x1870] ;  /* 0x0018700001007983 */ /* 0x001f280000300800 */
[----:B------:R-:W2:Y:S01]  /*29b10*/  LDL.LU R5, [R1+0x50b0] ;  /* 0x0050b00001057983 */ /* 0x000ea20000300800 */
[----:B------:R-:W-:-:S02]  /*29b20*/  ISETP.GT.AND P0, PT, R6, RZ, PT ;  /* 0x000000ff0600720c */ /* 0x000fc40003f04270 */
[----:B------:R-:W-:-:S11]  /*29b30*/  PRMT R14, RZ, 0x7610, R14 ;  /* 0x00007610ff0e7816 */ /* 0x000fd6000000000e */
[----:B--2---:R-:W2:Y:S01]  /*29b40*/  @P0 LDG.E.U16 R14, desc[UR8][R4.64] ;  /* 0x00000008040e0981 */ /* 0x004ea2000c1e1500 */
[----:B------:R-:W-:-:S03]  /*29b50*/  ISETP.GT.AND P1, PT, R6, 0x1, PT ;  /* 0x000000010600780c */ /* 0x000fc60003f24270 */
[----:B--2---:R0:W-:Y:S04]  /*29b60*/  STL [R1+0x2b8], R14 ;  /* 0x0002b80e01007387 */ /* 0x0041e80000100800 */
[----:B0-----:R-:W2:Y:S04]  /*29b70*/  LDL.LU R14, [R1+0x50ac] ;  /* 0x0050ac00010e7983 */ /* 0x001ea80000300800 */
[----:B------:R-:W2:Y:S04]  /*29b80*/  LDL R4, [R1+0x1c58] ;  /* 0x001c580001047983 */ /* 0x000ea80000100800 */
[----:B------:R-:W2:Y:S01]  /*29b90*/  LDL R5, [R1+0x1c5c] ;  /* 0x001c5c0001057983 */ /* 0x000ea20000100800 */
[----:B------:R-:W-:-:S02]  /*29ba0*/  PRMT R15, RZ, 0x7610, R15 ;  /* 0x00007610ff0f7816 */ /* 0x000fc4000000000f */
[----:B--2---:R-:W-:-:S04]  /*29bb0*/  @P1 LOP3.LUT R5, R5, R4, RZ, 0x3c, !PT ;  /* 0x0000000405051212 */ /* 0x004fc800078e3cff */
[----:B------:R-:W-:-:S04]  /*29bc0*/  @P1 LOP3.LUT R4, R5, R4, RZ, 0x3c, !PT ;  /* 0x0000000405041212 */ /* 0x000fc800078e3cff */
[----:B------:R-:W-:-:S05]  /*29bd0*/  @P1 LOP3.LUT R5, R5, R4, RZ, 0x3c, !PT ;  /* 0x0000000405051212 */ /* 0x000fca00078e3cff */
[----:B------:R-:W2:Y:S01]  /*29be0*/  @P1 LDG.E.U16 R15, desc[UR8][R4.64] ;  /* 0x00000008040f1981 */ /* 0x000ea2000c1e1500 */
[----:B------:R-:W-:Y:S02]  /*29bf0*/  ISETP.GT.AND P2, PT, R6, 0x2, PT ;  /* 0x000000020600780c */ /* 0x000fe40003f44270 */
[----:B------:R-:W-:Y:S01]  /*29c00*/  PRMT R14, RZ, 0x7610, R14 ;  /* 0x00007610ff0e7816 */ /* 0x000fe2000000000e */
[----:B--2---:R0:W-:Y:S04]  /*29c10*/  STL [R1+0x2b4], R15 ;  /* 0x0002b40f01007387 */ /* 0x0041e80000100800 */
[----:B0-----:R-:W2:Y:S04]  /*29c20*/  LDL.LU R15, [R1+0x50a8] ;  /* 0x0050a800010f7983 */ /* 0x001ea80000300800 */
[----:B------:R-:W2:Y:S02]  /*29c30*/  LDL R5, [R1+0x1c50] ;  /* 0x001c500001057983 */ /* 0x000ea40000100800 */
[----:B---3--:R-:W-:-:S02]  /*29c40*/  @P2 IMAD.MOV.U32 R4, RZ, RZ, R2 ;  /* 0x000000ffff042224 */ /* 0x008fc400078e0002 */
        /* <DEDUP_REMOVED lines=48> */
[----:B--2---:R-:W2:Y:S04]  /*29f50*/  @P2 LDG.E.U16 R14, desc[UR8][R4.64] ;  /* 0x00000008040e2981 */ /* 0x004ea8000c1e1500 */
        /* <DEDUP_REMOVED lines=192> */
[----:B--2---:R0:W-:Y:S04]  /*2ab60*/  STL [R1+0x2b0], R14 ;  /* 0x0002b00e01007387 */ /* 0x0041e80000100800 */
[----:B0-----:R-:W2:Y:S04]  /*2ab70*/  LDL.LU R14, [R1+0x50a4] ;  /* 0x0050a400010e7983 */ /* 0x001ea80000300800 */
[----:B------:R-:W3:Y:S04]  /*2ab80*/  LDL R4, [R1+0x1c48] ;  /* 0x001c480001047983 */ /* 0x000ee80000100800 */
[----:B------:R-:W3:Y:S01]  /*2ab90*/  LDL R5, [R1+0x1c4c] ;  /* 0x001c4c0001057983 */ /* 0x000ee20000100800 */
[----:B------:R-:W-:-:S02]  /*2aba0*/  ISETP.GT.AND P3, PT, R6, 0x3, PT ;  /* 0x000000030600780c */ /* 0x000fc40003f64270 */
[----:B------:R-:W-:-:S11]  /*2abb0*/  PRMT R15, RZ, 0x7610, R15 ;  /* 0x00007610ff0f7816 */ /* 0x000fd6000000000f */
[----:B---3--:R-:W-:-:S04]  /*2abc0*/  @P3 LOP3.LUT R5, R5, R4, RZ, 0x3c, !PT ;  /* 0x0000000405053212 */ /* 0x008fc800078e3cff */
[----:B------:R-:W-:-:S04]  /*2abd0*/  @P3 LOP3.LUT R4, R5, R4, RZ, 0x3c, !PT ;  /* 0x0000000405043212 */ /* 0x000fc800078e3cff */
[----:B------:R-:W-:-:S05]  /*2abe0*/  @P3 LOP3.LUT R5, R5, R4, RZ, 0x3c, !PT ;  /* 0x0000000405053212 */ /* 0x000fca00078e3cff */
[----:B------:R-:W3:Y:S01]  /*2abf0*/  @P3 LDG.E.U16 R15, desc[UR8][R4.64] ;  /* 0x00000008040f3981 */ /* 0x000ee2000c1e1500 */
[----:B------:R-:W-:-:S03]  /*2ac00*/  ISETP.GT.AND P0, PT, R6, 0x4, PT ;  /* 0x000000040600780c */ /* 0x000fc60003f04270 */
[----:B---3--:R0:W-:Y:S04]  /*2ac10*/  STL [R1+0x2ac], R15 ;  /* 0x0002ac0f01007387 */ /* 0x0081e80000100800 */
[----:B0-----:R-:W3:Y:S04]  /*2ac20*/  LDL.LU R15, [R1+0x50a0] ;  /* 0x0050a000010f7983 */ /* 0x001ee80000300800 */
[----:B------:R-:W3:Y:S04]  /*2ac30*/  LDL R4, [R1+0x1c40] ;  /* 0x001c400001047983 */ /* 0x000ee80000100800 */
[----:B------:R-:W3:Y:S01]  /*2ac40*/  LDL R5, [R1+0x1c44] ;  /* 0x001c440001057983 */ /* 0x000ee20000100800 */
[----:B--2---:R-:W-:-:S02]  /*2ac50*/  PRMT R14, RZ, 0x7610, R14 ;  /* 0x00007610ff0e7816 */ /* 0x004fc4000000000e */
[----:B---3--:R-:W-:-:S04]  /*2ac60*/  @P0 LOP3.LUT R5, R5, R4, RZ, 0x3c, !PT ;  /* 0x0000000405050212 */ /* 0x008fc800078e3cff */
[----:B------:R-:W-:-:S04]  /*2ac70*/  @P0 LOP3.LUT R4, R5, R4, RZ, 0x3c, !PT ;  /* 0x0000000405040212 */ /* 0x000fc800078e3cff */
[----:B------:R-:W-:-:S05]  /*2ac80*/  @P0 LOP3.LUT R5, R5, R4, RZ, 0x3c, !PT ;  /* 0x0000000405050212 */ /* 0x000fca00078e3cff */
[----:B------:R-:W2:Y:S01]  /*2ac90*/  @P0 LDG.E.U16 R14, desc[UR8][R4.64] ;  /* 0x00000008040e0981 */ /* 0x000ea2000c1e1500 */
[----:B------:R-:W-:-:S03]  /*2aca0*/  ISETP.GT.AND P1, PT, R6, 0x5, PT ;  /* 0x000000050600780c */ /* 0x000fc60003f24270 */
[----:B--2---:R0:W-:Y:S04]  /*2acb0*/  STL [R1+0x2a8], R14 ;  /* 0x0002a80e01007387 */ /* 0x0041e80000100800 */
[----:B0-----:R-:W2:Y:S04]  /*2acc0*/  LDL.LU R14, [R1+0x509c] ;  /* 0x00509c00010e7983 */ /* 0x001ea80000300800 */
[----:B------:R-:W3:Y:S04]  /*2acd0*/  LDL R4, [R1+0x1c38] ;  /* 0x001c380001047983 */ /* 0x000ee80000100800 */
[----:B------:R-:W3:Y:S01]  /*2ace0*/  LDL R5, [R1+0x1c3c] ;  /* 0x001c3c0001057983 */ /* 0x000ee20000100800 */
[----:B------:R-:W-:-:S02]  /*2acf0*/  PRMT R15, RZ, 0x7610, R15 ;  /* 0x00007610ff0f7816 */ /* 0x000fc4000000000f */
        /* <DEDUP_REMOVED lines=907> */
[----:B------:R-:W2:Y:S04]  /*2e5b0*/  LDL R4, [R1+0x1960] ;  /* 0x0019600001047983 */ /* 0x000ea80000100800 */
[----:B------:R-:W2:Y:S01]  /*2e5c0*/  LDL R5, [R1+0x1964] ;  /* 0x0019640001057983 */ /* 0x000ea20000100800 */
[----:B------:R-:W-:-:S02]  /*2e5d0*/  PRMT R2, RZ, 0x7610, R2 ;  /* 0x00007610ff027816 */ /* 0x000fc40000000002 */
[----:B--2---:R-:W-:-:S04]  /*2e5e0*/  @P0 LOP3.LUT R5, R5, R4, RZ, 0x3c, !PT ;  /* 0x0000000405050212 */ /* 0x004fc800078e3cff */
[----:B------:R-:W-:-:S04]  /*2e5f0*/  @P0 LOP3.LUT R4, R5, R4, RZ, 0x3c, !PT ;  /* 0x0000000405040212 */ /* 0x000fc800078e3cff */
[----:B------:R-:W-:-:S05]  /*2e600*/  @P0 LOP3.LUT R5, R5, R4, RZ, 0x3c, !PT ;  /* 0x0000000405050212 */ /* 0x000fca00078e3cff */
[----:B------:R0:W2:Y:S04]  /*2e610*/  @P0 LDG.E.U16 R2, desc[UR8][R4.64] ;  /* 0x0000000804020981 */ /* 0x0000a8000c1e1500 */
[----:B------:R-:W0:Y:S04]  /*2e620*/  LDL R4, [R1+0x1958] ;  /* 0x0019580001047983 */ /* 0x000e280000100800 */
[----:B------:R-:W0:Y:S01]  /*2e630*/  LDL R5, [R1+0x195c] ;  /* 0x00195c0001057983 */ /* 0x000e220000100800 */
[----:B------:R-:W-:Y:S02]  /*2e640*/  ISETP.GT.AND P1, PT, R6, 0x61, PT ;  /* 0x000000610600780c */ /* 0x000fe40003f24270 */
[----:B------:R-:W-:-:S11]  /*2e650*/  PRMT R14, RZ, 0x7610, R14 ;  /* 0x00007610ff0e7816 */ /* 0x000fd6000000000e */
[----:B0-----:R-:W-:-:S04]  /*2e660*/  @P1 LOP3.LUT R5, R5, R4, RZ, 0x3c, !PT ;  /* 0x0000000405051212 */ /* 0x001fc800078e3cff */
[----:B------:R-:W-:-:S04]  /*2e670*/  @P1 LOP3.LUT R4, R5, R4, RZ, 0x3c, !PT ;  /* 0x0000000405041212 */ /* 0x000fc800078e3cff */
[----:B------:R-:W-:-:S05]  /*2e680*/  @P1 LOP3.LUT R5, R5, R4, RZ, 0x3c, !PT ;  /* 0x0000000405051212 */ /* 0x000fca00078e3cff */
[----:B------:R-:W2:Y:S01]  /*2e690*/  @P1 LDG.E.U16 R14, desc[UR8][R4.64] ;  /* 0x00000008040e1981 */ /* 0x000ea2000c1e1500 */
[----:B------:R-:W-:-:S03]  /*2e6a0*/  ISETP.GT.AND P2, PT, R6, 0x62, PT ;  /* 0x000000620600780c */ /* 0x000fc60003f44270 */
[----:B--2---:R0:W-:Y:S04]  /*2e6b0*/  STL [R1+0x134], R14 ;  /* 0x0001340e01007387 */ /* 0x0041e80000100800 */
[----:B0-----:R-:W2:Y:S04]  /*2e6c0*/  LDL.LU R14, [R1+0x4f2c] ;  /* 0x004f2c00010e7983 */ /* 0x001ea80000300800 */
[----:B------:R-:W2:Y:S04]  /*2e6d0*/  LDL R4, [R1+0x1950] ;  /* 0x0019500001047983 */ /* 0x000ea80000100800 */
[----:B------:R-:W2:Y:S01]  /*2e6e0*/  LDL R5, [R1+0x1954] ;  /* 0x0019540001057983 */ /* 0x000ea20000100800 */
[----:B---3--:R-:W-:-:S02]  /*2e6f0*/  PRMT R15, RZ, 0x7610, R15 ;  /* 0x00007610ff0f7816 */ /* 0x008fc4000000000f */
[----:B--2---:R-:W-:-:S04]  /*2e700*/  @P2 LOP3.LUT R5, R5, R4, RZ, 0x3c, !PT ;  /* 0x0000000405052212 */ /* 0x004fc800078e3cff */
        /* <DEDUP_REMOVED lines=192> */
[----:B------:R0:W3:Y:S04]  /*2f310*/  @P1 LDG.E.U16 R14, desc[UR8][R4.64] ;  /* 0x00000008040e1981 */ /* 0x0000e8000c1e1500 */
[----:B------:R-:W0:Y:S04]  /*2f320*/  LDL R4, [R1+0x18b0] ;  /* 0x0018b00001047983 */ /* 0x000e280000100800 */
[----:B------:R-:W0:Y:S01]  /*2f330*/  LDL R5, [R1+0x18b4] ;  /* 0x0018b40001057983 */ /* 0x000e220000100800 */
[----:B------:R-:W-:Y:S02]  /*2f340*/  ISETP.GT.AND P0, PT, R6, 0x76, PT ;  /* 0x000000760600780c */ /* 0x000fe40003f04270 */
[----:B------:R-:W-:-:S11]  /*2f350*/  PRMT R3, RZ, 0x7610, R3 ;  /* 0x00007610ff037816 */ /* 0x000fd60000000003 */
[----:B0-----:R-:W-:-:S04]  /*2f360*/  @P0 LOP3.LUT R5, R5, R4, RZ, 0x3c, !PT ;  /* 0x0000000405050212 */ /* 0x001fc800078e3cff */
[----:B------:R-:W-:-:S04]  /*2f370*/  @P0 LOP3.LUT R4, R5, R4, RZ, 0x3c, !PT ;  /* 0x0000000405040212 */ /* 0x000fc800078e3cff */
[----:B------:R-:W-:-:S05]  /*2f380*/  @P0 LOP3.LUT R5, R5, R4, RZ, 0x3c, !PT ;  /* 0x0000000405050212 */ /* 0x000fca00078e3cff */
[----:B------:R-:W2:Y:S04]  /*2f390*/  @P0 LDG.E.U16 R3, desc[UR8][R4.64] ;  /* 0x0000000804030981 */ /* 0x000ea8000c1e1500 */
[----:B---3--:R0:W-:Y:S04]  /*2f3a0*/  STL [R1+0xe4], R14 ;  /* 0x0000e40e01007387 */ /* 0x0081e80000100800 */
[----:B0-----:R-:W3:Y:S04]  /*2f3b0*/  LDL R14, [R1+0x1894] ;  /* 0x00189400010e7983 */ /* 0x001ee80000100800 */
[----:B--2---:R0:W-:Y:S04]  /*2f3c0*/  STL [R1+0xe0], R3 ;  /* 0x0000e00301007387 */ /* 0x0041e80000100800 */
[----:B0-----:R-:W2:Y:S04]  /*2f3d0*/  LDL.LU R3, [R1+0x4edc] ;  /* 0x004edc0001037983 */ /* 0x001ea80000300800 */
[----:B------:R-:W2:Y:S04]  /*2f3e0*/  LDL R4, [R1+0x18a8] ;  /* 0x0018a80001047983 */ /* 0x000ea80000100800 */
[----:B------:R-:W2:Y:S01]  /*2f3f0*/  LDL R5, [R1+0x18ac] ;  /* 0x0018ac0001057983 */ /* 0x000ea20000100800 */
[----:B------:R-:W-:-:S02]  /*2f400*/  ISETP.GT.AND P2, PT, R6, 0x77, PT ;  /* 0x000000770600780c */ /* 0x000fc40003f44270 */
[----:B------:R-:W-:-:S11]  /*2f410*/  PRMT R15, RZ, 0x7610, R15 ;  /* 0x00007610ff0f7816 */ /* 0x000fd6000000000f */
[----:B--2---:R-:W-:-:S04]  /*2f420*/  @P2 LOP3.LUT R5, R5, R4, RZ, 0x3c, !PT ;  /* 0x0000000405052212 */ /* 0x004fc800078e3cff */
        /* <DEDUP_REMOVED lines=23> */
[C---:B------:R-:W-:Y:S02]  /*2f5a0*/  ISETP.GT.AND P4, PT, R6.reuse, 0x7a, PT ;  /* 0x0000007a0600780c */ /* 0x040fe40003f84270 */
[----:B------:R-:W-:Y:S01]  /*2f5b0*/  PRMT R3, RZ, 0x7610, R3 ;  /* 0x00007610ff037816 */ /* 0x000fe20000000003 */
[----:B--2---:R0:W-:Y:S04]  /*2f5c0*/  STL [R1+0xd4], R15 ;  /* 0x0000d40f01007387 */ /* 0x0041e80000100800 */
[----:B0-----:R-:W2:Y:S04]  /*2f5d0*/  LDL.LU R15, [R1+0x4ed0] ;  /* 0x004ed000010f7983 */ /* 0x001ea80000300800 */
[----:B------:R-:W2:Y:S02]  /*2f5e0*/  LDL R5, [R1+0x1890] ;  /* 0x0018900001057983 */ /* 0x000ea40000100800 */
[----:B---3--:R-:W-:Y:S01]  /*2f5f0*/  @P4 IMAD.MOV.U32 R4, RZ, RZ, R14 ;  /* 0x000000ffff044224 */ /* 0x008fe200078e000e */
[----:B------:R-:W-:-:S04]  /*2f600*/  ISETP.GT.AND P0, PT, R6, 0x7b, PT ;  /* 0x0000007b0600780c */ /* 0x000fc80003f04270 */
[----:B--2---:R0:W2:Y:S04]  /*2f610*/  @P4 LDG.E.U16 R3, desc[UR8][R4.64] ;  /* 0x0000000804034981 */ /* 0x0040a8000c1e1500 */
[----:B------:R-:W0:Y:S04]  /*2f620*/  LDL R4, [R1+0x1888] ;  /* 0x0018880001047983 */ /* 0x000e280000100800 */
[----:B------:R-:W0:Y:S01]  /*2f630*/  LDL R5, [R1+0x188c] ;  /* 0x00188c0001057983 */ /* 0x000e220000100800 */
[----:B------:R-:W-:Y:S01]  /*2f640*/  PRMT R15, RZ, 0x7610, R15 ;  /* 0x00007610ff0f7816 */ /* 0x000fe2000000000f */
[----:B------:R-:W1:Y:S01]  /*2f650*/  S2R R14, SR_TID.X ;  /* 0x00000000000e7919 */ /* 0x000e620000002100 */
[----:B0-----:R-:W-:-:S04]  /*2f660*/  @P0 LOP3.LUT R5, R5, R4, RZ, 0x3c, !PT ;  /* 0x0000000405050212 */ /* 0x001fc800078e3cff */
[----:B------:R-:W-:-:S04]  /*2f670*/  @P0 LOP3.LUT R4, R5, R4, RZ, 0x3c, !PT ;  /* 0x0000000405040212 */ /* 0x000fc800078e3cff */
[----:B------:R-:W-:-:S05]  /*2f680*/  @P0 LOP3.LUT R5, R5, R4, RZ, 0x3c, !PT ;  /* 0x0000000405050212 */ /* 0x000fca00078e3cff */
[----:B------:R-:W3:Y:S04]  /*2f690*/  @P0 LDG.E.U16 R15, desc[UR8][R4.64] ;  /* 0x00000008040f0981 */ /* 0x000ee8000c1e1500 */
[----:B--2---:R1:W-:Y:S02]  /*2f6a0*/  STL [R1+0xd0], R3 ;  /* 0x0000d00301007387 */ /* 0x0043e40000100800 */
[C---:B-1----:R-:W-:Y:S02]  /*2f6b0*/  LOP3.LUT R3, R14.reuse, 0x3f, RZ, 0xc0, !PT ;  /* 0x0000003f0e037812 */ /* 0x042fe400078ec0ff */
[----:B------:R-:W-:Y:S02]  /*2f6c0*/  LOP3.LUT R14, R14, 0x3f, RZ, 0xc0, !PT ;  /* 0x0000003f0e0e7812 */ /* 0x000fe400078ec0ff */
[----:B------:R-:W-:-:S02]  /*2f6d0*/  LOP3.LUT R3, R3, 0x40, RZ, 0xfc, !PT ;  /* 0x0000004003037812 */ /* 0x000fc400078efcff */
[-C--:B------:R-:W-:Y:S02]  /*2f6e0*/  ISETP.GE.AND P2, PT, R14, R6.reuse, PT ;  /* 0x000000060e00720c */ /* 0x080fe40003f46270 */
[----:B------:R-:W-:Y:S02]  /*2f6f0*/  ISETP.GE.AND P3, PT, R3, R6, PT ;  /* 0x000000060300720c */ /* 0x000fe40003f66270 */
[----:B------:R-:W2:Y:S04]  /*2f700*/  LDL.LU R3, [R1+0x4ecc] ;  /* 0x004ecc0001037983 */ /* 0x000ea80000300800 */
[----:B------:R-:W2:Y:S04]  /*2f710*/  LDL.LU R14, [R1+0x4ec8] ;  /* 0x004ec800010e7983 */ /* 0x000ea80000300800 */
[----:B---3--:R0:W-:Y:S04]  /*2f720*/  STL [R1+0xcc], R15 ;  /* 0x0000cc0f01007387 */ /* 0x0081e80000100800 */
[----:B0-----:R-:W3:Y:S04]  /*2f730*/  LDL.LU R15, [R1+0x4ec4] ;  /* 0x004ec400010f7983 */ /* 0x001ee80000300800 */
[----:B------:R-:W3:Y:S04]  /*2f740*/  LDL R4, [R1+0x1880] ;  /* 0x0018800001047983 */ /* 0x000ee80000100800 */
[----:B------:R-:W3:Y:S01]  /*2f750*/  LDL R5, [R1+0x1884] ;  /* 0x0018840001057983 */ /* 0x000ee20000100800 */
[----:B------:R-:W-:-:S02]  /*2f760*/  ISETP.GT.AND P1, PT, R6, 0x7c, PT ;  /* 0x0000007c0600780c */ /* 0x000fc40003f24270 */
[----:B--2---:R-:W-:-:S11]  /*2f770*/  PRMT R14, RZ, 0x7610, R14 ;  /* 0x00007610ff0e7816 */ /* 0x004fd6000000000e */
        /* <DEDUP_REMOVED lines=17> */
[----:B------:R-:W3:Y:S01]  /*2f890*/  LDL R5, [R1+0x1874] ;  /* 0x0018740001057983 */ /* 0x000ee20000100800 */
[----:B--2---:R-:W-:Y:S01]  /*2f8a0*/  PRMT R14, RZ, 0x7610, R14 ;  /* 0x00007610ff0e7816 */ /* 0x004fe2000000000e */
[----:B---3--:R-:W-:-:S02]  /*2f8b0*/  @P5 IMAD.MOV.U32 R4, RZ, RZ, R5 ;  /* 0x000000ffff045224 */ /* 0x008fc400078e0005 */
[----:B----4-:R-:W-:-:S05]  /*2f8c0*/  @P5 IMAD.MOV.U32 R5, RZ, RZ, R0 ;  /* 0x000000ffff055224 */ /* 0x010fca00078e0000 */
[----:B------:R-:W2:Y:S04]  /*2f8d0*/  @P5 LDG.E.U16 R14, desc[UR8][R4.64] ;  /* 0x00000008040e5981 */ /* 0x000ea8000c1e1500 */
[----:B------:R-:W-:Y:S01]  /*2f8e0*/  STL [R1+0x2124], R0 ;  /* 0x0021240001007387 */ /* 0x000fe20000100800 */
        /* <DEDUP_REMOVED lines=10> */
[----:B--2---:R-:W-:Y:S01]  /*2f990*/  PRMT R14, RZ, 0x7610, R14 ;  /* 0x00007610ff0e7816 */ /* 0x004fe2000000000e */
[----:B------:R-:W-:Y:S06]  /*2f9a0*/  BAR.SYNC.DEFER_BLOCKING 0x0 ;  /* 0x0000000000007b1d */ /* 0x000fec0000010000 */
[----:B---3--:R0:W-:Y:S04]  /*2f9b0*/  STL [R1+0xbc], R15 ;  /* 0x0000bc0f01007387 */ /* 0x0081e80000100800 */
[----:B0-----:R-:W2:Y:S04]  /*2f9c0*/  LDL.LU R15, [R1+0x4eb4] ;  /* 0x004eb400010f7983 */ /* 0x001ea80000300800 */
[----:B------:R-:W3:Y:S04]  /*2f9d0*/  LDL R4, [R1+0x1860] ;  /* 0x0018600001047983 */ /* 0x000ee80000100800 */
[----:B------:R-:W3:Y:S02]  /*2f9e0*/  LDL R5, [R1+0x1864] ;  /* 0x0018640001057983 */ /* 0x000ee40000100800 */
[----:B---3--:R-:W-:-:S04]  /*2f9f0*/  @!P2 LOP3.LUT R5, R5, R4, RZ, 0x3c, !PT ;  /* 0x000000040505a212 */ /* 0x008fc800078e3cff */
[----:B------:R-:W-:-:S04]  /*2fa00*/  @!P2 LOP3.LUT R4, R5, R4, RZ, 0x3c, !PT ;  /* 0x000000040504a212 */ /* 0x000fc800078e3cff */
[----:B------:R-:W-:-:S05]  /*2fa10*/  @!P2 LOP3.LUT R5, R5, R4, RZ, 0x3c, !PT ;  /* 0x000000040505a212 */ /* 0x000fca00078e3cff */
[----:B------:R-:W3:Y:S04]  /*2fa20*/  @!P2 LDG.E.U16 R14, desc[UR8][R4.64] ;  /* 0x00000008040ea981 */ /* 0x000ee8000c1e1500 */
[----:B---3--:R0:W-:Y:S04]  /*2fa30*/  STL [R1+0xb8], R14 ;  /* 0x0000b80e01007387 */ /* 0x0081e80000100800 */
[----:B0-----:R-:W3:Y:S04]  /*2fa40*/  LDL.LU R14, [R1+0x4eb0] ;  /* 0x004eb000010e7983 */ /* 0x001ee80000300800 */
[----:B------:R-:W4:Y:S04]  /*2fa50*/  LDL R4, [R1+0x1858] ;  /* 0x0018580001047983 */ /* 0x000f280000100800 */
[----:B------:R-:W4:Y:S01]  /*2fa60*/  LDL R5, [R1+0x185c] ;  /* 0x00185c0001057983 */ /* 0x000f220000100800 */
[----:B--2---:R-:W-:-:S02]  /*2fa70*/  PRMT R15, RZ, 0x7610, R15 ;  /* 0x00007610ff0f7816 */ /* 0x004fc4000000000f */
[----:B----4-:R-:W-:-:S04]  /*2fa80*/  @!P3 LOP3.LUT R5, R5, R4, RZ, 0x3c, !PT ;  /* 0x000000040505b212 */ /* 0x010fc800078e3cff */
[----:B------:R-:W-:-:S04]  /*2fa90*/  @!P3 LOP3.LUT R4, R5, R4, RZ, 0x3c, !PT ;  /* 0x000000040504b212 */ /* 0x000fc800078e3cff */
[----:B------:R-:W-:-:S05]  /*2faa0*/  @!P3 LOP3.LUT R5, R5, R4, RZ, 0x3c, !PT ;  /* 0x000000040505b212 */ /* 0x000fca00078e3cff */
[----:B------:R-:W2:Y:S04]  /*2fab0*/  @!P3 LDG.E.U16 R15, desc[UR8][R4.64] ;  /* 0x00000008040fb981 */ /* 0x000ea8000c1e1500 */
[----:B--2---:R0:W-:Y:S04]  /*2fac0*/  STL [R1+0xb4], R15 ;  /* 0x0000b40f01007387 */ /* 0x0041e80000100800 */
[----:B0-----:R-:W2:Y:S04]  /*2fad0*/  LDL.LU R15, [R1+0x4eac] ;  /* 0x004eac00010f7983 */ /* 0x001ea80000300800 */
[----:B------:R-:W4:Y:S04]  /*2fae0*/  LDL R4, [R1+0x17e0] ;  /* 0x0017e00001047983 */ /* 0x000f280000100800 */
[----:B------:R-:W4:Y:S01]  /*2faf0*/  LDL R5, [R1+0x17e4] ;  /* 0x0017e40001057983 */ /* 0x000f220000100800 */
[----:B---3--:R-:W-:-:S02]  /*2fb00*/  PRMT R14, RZ, 0x7610, R14 ;  /* 0x00007610ff0e7816 */ /* 0x008fc4000000000e */
[----:B----4-:R-:W-:-:S04]  /*2fb10*/  @!P2 LOP3.LUT R5, R5, R4, RZ, 0x3c, !PT ;  /* 0x000000040505a212 */ /* 0x010fc800078e3cff */
        /* <DEDUP_REMOVED lines=169> */
[----:B------:R-:W-:-:S02]  /*305b0*/  PRMT R3, RZ, 0x7610, R3 ;  /* 0x00007610ff037816 */ /* 0x000fc40000000003 */
[----:B----4-:R-:W-:-:S04]  /*305c0*/  @!P3 LOP3.LUT R5, R5, R4, RZ, 0x3c, !PT ;  /* 0x000000040505b212 */ /* 0x010fc800078e3cff */
[----:B------:R-:W-:-:S04]  /*305d0*/  @!P3 LOP3.LUT R4, R5, R4, RZ, 0x3c, !PT ;  /* 0x000000040504b212 */ /* 0x000fc800078e3cff */
[----:B------:R-:W-:-:S05]  /*305e0*/  @!P3 LOP3.LUT R5, R5, R4, RZ, 0x3c, !PT ;  /* 0x000000040505b212 */ /* 0x000fca00078e3cff */
[----:B------:R-:W4:Y:S04]  /*305f0*/  @!P3 LDG.E.U16 R3, desc[UR8][R4.64] ;  /* 0x000000080403b981 */ /* 0x000f28000c1e1500 */
[----:B----4-:R0:W-:Y:S04]  /*30600*/  STL [R1+0x64], R3 ;  /* 0x0000640301007387 */ /* 0x0101e80000100800 */
[----:B0-----:R-:W4:Y:S04]  /*30610*/  LDL.LU R3, [R1+0x4e5c] ;  /* 0x004e5c0001037983 */ /* 0x001f280000300800 */
[----:B------:R-:W2:Y:S04]  /*30620*/  LDL R4, [R1+0x12e0] ;  /* 0x0012e00001047983 */ /* 0x000ea80000100800 */
[----:B------:R-:W2:Y:S01]  /*30630*/  LDL R5, [R1+0x12e4] ;  /* 0x0012e40001057983 */ /* 0x000ea20000100800 */
[----:B------:R-:W-:-:S02]  /*30640*/  PRMT R29, RZ, 0x7610, R29 ;  /* 0x00007610ff1d7816 */ /* 0x000fc4000000001d */
[----:B--2---:R-:W-:-:S04]  /*30650*/  @!P2 LOP3.LUT R5, R5, R4, RZ, 0x3c, !PT ;  /* 0x000000040505a212 */ /* 0x004fc800078e3cff */
[----:B------:R-:W-:-:S04]  /*30660*/  @!P2 LOP3.LUT R4, R5, R4, RZ, 0x3c, !PT ;  /* 0x000000040504a212 */ /* 0x000fc800078e3cff */
[----:B------:R-:W-:-:S05]  /*30670*/  @!P2 LOP3.LUT R5, R5, R4, RZ, 0x3c, !PT ;  /* 0x000000040505a212 */ /* 0x000fca00078e3cff */
[----:B------:R-:W2:Y:S04]  /*30680*/  @!P2 LDG.E.U16 R29, desc[UR8][R4.64] ;  /* 0x00000008041da981 */ /* 0x000ea8000c1e1500 */
[----:B--2---:R0:W-:Y:S04]  /*30690*/  STL [R1+0x60], R29 ;  /* 0x0000601d01007387 */ /* 0x0041e80000100800 */
[----:B0-----:R-:W2:Y:S04]  /*306a0*/  LDL.LU R29, [R1+0x4e58] ;  /* 0x004e5800011d7983 */ /* 0x001ea80000300800 */
        /* <DEDUP_REMOVED lines=123> */
[----:B------:R0:W2:Y:S04]  /*30e60*/  @!P2 LDG.E.U16 R0, desc[UR8][R4.64] ;  /* 0x000000080400a981 */ /* 0x0000a8000c1e1500 */
[----:B------:R-:W0:Y:S04]  /*30e70*/  LDL R4, [R1+0xf58] ;  /* 0x000f580001047983 */ /* 0x000e280000100800 */
[----:B------:R-:W0:Y:S01]  /*30e80*/  LDL R5, [R1+0xf5c] ;  /* 0x000f5c0001057983 */ /* 0x000e220000100800 */
[----:B------:R-:W-:Y:S02]  /*30e90*/  PRMT R15, RZ, 0x7610, R15 ;  /* 0x00007610ff0f7816 */ /* 0x000fe4000000000f */
[----:B0-----:R-:W-:-:S04]  /*30ea0*/  @!P3 LOP3.LUT R5, R5, R4, RZ, 0x3c, !PT ;  /* 0x000000040505b212 */ /* 0x001fc800078e3cff */
[----:B------:R-:W-:-:S04]  /*30eb0*/  @!P3 LOP3.LUT R4, R5, R4, RZ, 0x3c, !PT ;  /* 0x000000040504b212 */ /* 0x000fc800078e3cff */
[----:B------:R-:W-:Y:S01]  /*30ec0*/  @!P3 LOP3.LUT R5, R5, R4, RZ, 0x3c, !PT ;  /* 0x000000040505b212 */ /* 0x000fe200078e3cff */
[----:B--2---:R0:W-:Y:S04]  /*30ed0*/  STL [R1+0x28], R0 ;  /* 0x0000280001007387 */ /* 0x0041e80000100800 */
[----:B------:R1:W2:Y:S01]  /*30ee0*/  @!P3 LDG.E.U16 R15, desc[UR8][R4.64] ;  /* 0x00000008040fb981 */ /* 0x0002a2000c1e1500 */
[----:B------:R-:W-:-:S03]  /*30ef0*/  PRMT R22, RZ, 0x7610, R22 ;  /* 0x00007610ff167816 */ /* 0x000fc60000000016 */
[----:B0-----:R-:W2:Y:S04]  /*30f00*/  LDL R0, [R1+0xde4] ;  /* 0x000de40001007983 */ /* 0x001ea80000100800 */
[----:B------:R-:W1:Y:S04]  /*30f10*/  LDL R4, [R1+0xee0] ;  /* 0x000ee00001047983 */ /* 0x000e680000100800 */
[----:B------:R-:W1:Y:S02]  /*30f20*/  LDL R5, [R1+0xee4] ;  /* 0x000ee40001057983 */ /* 0x000e640000100800 */
[----:B-1----:R-:W-:-:S04]  /*30f30*/  @!P2 LOP3.LUT R5, R5, R4, RZ, 0x3c, !PT ;  /* 0x000000040505a212 */ /* 0x002fc800078e3cff */
[----:B------:R-:W-:-:S04]  /*30f40*/  @!P2 LOP3.LUT R4, R5, R4, RZ, 0x3c, !PT ;  /* 0x000000040504a212 */ /* 0x000fc800078e3cff */
[----:B------:R-:W-:-:S05]  /*30f50*/  @!P2 LOP3.LUT R5, R5, R4, RZ, 0x3c, !PT ;  /* 0x000000040505a212 */ /* 0x000fca00078e3cff */
[----:B------:R-:W3:Y:S04]  /*30f60*/  @!P2 LDG.E.U16 R22, desc[UR8][R4.64] ;  /* 0x000000080416a981 */ /* 0x000ee8000c1e1500 */
[----:B--2---:R0:W-:Y:S04]  /*30f70*/  STL [R1+0x24], R15 ;  /* 0x0000240f01007387 */ /* 0x0041e80000100800 */
[----:B0-----:R-:W2:Y:S04]  /*30f80*/  LDL R15, [R1+0xddc] ;  /* 0x000ddc00010f7983 */ /* 0x001ea80000100800 */
[----:B---3--:R0:W-:Y:S04]  /*30f90*/  STL [R1+0x20], R22 ;  /* 0x0000201601007387 */ /* 0x0081e80000100800 */
[----:B0-----:R-:W3:Y:S04]  /*30fa0*/  LDL.LU R22, [R1+0x4e20] ;  /* 0x004e200001167983 */ /* 0x001ee80000300800 */
        /* <DEDUP_REMOVED lines=24> */
[----:B------:R-:W2:Y:S01]  /*31130*/  @!P3 LDG.E.U16 R17, desc[UR8][R4.64] ;  /* 0x000000080411b981 */ /* 0x000ea2000c1e1500 */
[----:B------:R-:W-:-:S03]  /*31140*/  PRMT R19, RZ, 0x7610, R19 ;  /* 0x00007610ff137816 */ /* 0x000fc60000000013 */
[----:B--2---:R0:W-:Y:S04]  /*31150*/  STL [R1+0x14], R17 ;  /* 0x0000141101007387 */ /* 0x0041e80000100800 */
[----:B0-----:R-:W2:Y:S04]  /*31160*/  LDL.LU R17, [R1+0x4e14] ;  /* 0x004e140001117983 */ /* 0x001ea80000300800 */
[----:B------:R-:W2:Y:S01]  /*31170*/  LDL R5, [R1+0xde0] ;  /* 0x000de00001057983 */ /* 0x000ea20000100800 */
[----:B------:R-:W-:-:S03]  /*31180*/  @!P2 IMAD.MOV.U32 R4, RZ, RZ, R0 ;  /* 0x000000ffff04a224 */ /* 0x000fc600078e0000 */
[----:B------:R-:W3:Y:S04]  /*31190*/  LDL R0, [R1+0xcdc] ;  /* 0x000cdc0001007983 */ /* 0x000ee80000100800 */
[----:B--2---:R-:W2:Y:S01]  /*311a0*/  @!P2 LDG.E.U16 R19, desc[UR8][R4.64] ;  /* 0x000000080413a981 */ /* 0x004ea2000c1e1500 */
[----:B------:R-:W-:-:S03]  /*311b0*/  PRMT R14, RZ, 0x7610, R14 ;  /* 0x00007610ff0e7816 */ /* 0x000fc6000000000e */
[----:B--2---:R0:W-:Y:S04]  /*311c0*/  STL [R1+0x10], R19 ;  /* 0x0000101301007387 */ /* 0x0041e80000100800 */
[----:B0-----:R-:W2:Y:S04]  /*311d0*/  LDL.LU R19, [R1+0x4e10] ;  /* 0x004e100001137983 */ /* 0x001ea80000300800 */
[----:B------:R-:W2:Y:S01]  /*311e0*/  LDL R5, [R1+0xdd8] ;  /* 0x000dd80001057983 */ /* 0x000ea20000100800 */
[----:B------:R-:W-:Y:S01]  /*311f0*/  @!P3 IMAD.MOV.U32 R4, RZ, RZ, R15 ;  /* 0x000000ffff04b224 */ /* 0x000fe200078e000f */
[----:B------:R-:W-:-:S02]  /*31200*/  PRMT R20, RZ, 0x7610, R20 ;  /* 0x00007610ff147816 */ /* 0x000fc40000000014 */
[----:B------:R-:W3:Y:S04]  /*31210*/  LDL R15, [R1+0xc60] ;  /* 0x000c6000010f7983 */ /* 0x000ee80000100800 */
[----:B--2---:R0:W2:Y:S04]  /*31220*/  @!P3 LDG.E.U16 R14, desc[UR8][R4.64] ;  /* 0x00000008040eb981 */ /* 0x0040a8000c1e1500 */
[----:B------:R-:W0:Y:S04]  /*31230*/  LDL R4, [R1+0xd60] ;  /* 0x000d600001047983 */ /* 0x000e280000100800 */
[----:B------:R-:W0:Y:S02]  /*31240*/  LDL R5, [R1+0xd64] ;  /* 0x000d640001057983 */ /* 0x000e240000100800 */
[----:B0-----:R-:W-:-:S04]  /*31250*/  @!P2 LOP3.LUT R5, R5, R4, RZ, 0x3c, !PT ;  /* 0x000000040505a212 */ /* 0x001fc800078e3cff */
        /* <DEDUP_REMOVED lines=18> */
[----:B----4-:R-:W-:-:S02]  /*31380*/  PRMT R3, RZ, 0x7610, R3 ;  /* 0x00007610ff037816 */ /* 0x010fc40000000003 */
[----:B--2---:R-:W-:-:S04]  /*31390*/  @!P2 LOP3.LUT R5, R5, R4, RZ, 0x3c, !PT ;  /* 0x000000040505a212 */ /* 0x004fc800078e3cff */
[----:B------:R-:W-:-:S04]  /*313a0*/  @!P2 LOP3.LUT R4, R5, R4, RZ, 0x3c, !PT ;  /* 0x000000040504a212 */ /* 0x000fc800078e3cff */
[----:B------:R-:W-:-:S05]  /*313b0*/  @!P2 LOP3.LUT R5, R5, R4, RZ, 0x3c, !PT ;  /* 0x000000040505a212 */ /* 0x000fca00078e3cff */
[----:B------:R-:W2:Y:S01]  /*313c0*/  @!P2 LDG.E.U16 R3, desc[UR8][R4.64] ;  /* 0x000000080403a981 */ /* 0x000ea2000c1e1500 */
[----:B------:R-:W-:-:S03]  /*313d0*/  PRMT R29, RZ, 0x7610, R29 ;  /* 0x00007610ff1d7816 */ /* 0x000fc6000000001d */
[----:B--2---:R-:W-:Y:S04]  /*313e0*/  STL [R1], R3 ;  /* 0x0000000301007387 */ /* 0x004fe80000100800 */
[----:B------:R-:W2:Y:S01]  /*313f0*/  LDL R5, [R1+0xcd8] ;  /* 0x000cd80001057983 */ /* 0x000ea20000100800 */
[----:B------:R-:W-:Y:S02]  /*31400*/  @!P3 MOV R4, R0 ;  /* 0x000000000004b202 */ /* 0x000fe40000000f00 */
[----:B------:R-:W-:Y:S01]  /*31410*/  PRMT R28, RZ, 0x7610, R28 ;  /* 0x00007610ff1c7816 */ /* 0x000fe2000000001c */
[----:B------:R-:W4:Y:S04]  /*31420*/  LDL R0, [R1+0xbdc] ;  /* 0x000bdc0001007983 */ /* 0x000f280000100800 */
[----:B--2---:R0:W2:Y:S02]  /*31430*/  @!P3 LDG.E.U16 R29, desc[UR8][R4.64] ;  /* 0x00000008041db981 */ /* 0x0040a4000c1e1500 */
[----:B0-----:R-:W-:-:S02]  /*31440*/  @!P2 IMAD.MOV.U32 R4, RZ, RZ, R14 ;  /* 0x000000ffff04a224 */ /* 0x001fc400078e000e */
[----:B------:R-:W-:-:S05]  /*31450*/  @!P2 IMAD.MOV.U32 R5, RZ, RZ, R15 ;  /* 0x000000ffff05a224 */ /* 0x000fca00078e000f */
[----:B------:R-:W3:Y:S04]  /*31460*/  @!P2 LDG.E.U16 R28, desc[UR8][R4.64] ;  /* 0x00000008041ca981 */ /* 0x000ee8000c1e1500 */
[----:B--2---:R0:W-:Y:S04]  /*31470*/  STL [R1+0x4d74], R29 ;  /* 0x004d741d01007387 */ /* 0x0041e80000100800 */
[----:B------:R-:W2:Y:S04]  /*31480*/  LDL R4, [R1+0xc58] ;  /* 0x000c580001047983 */ /* 0x000ea80000100800 */
[----:B------:R-:W2:Y:S01]  /*31490*/  LDL R5, [R1+0xc5c] ;  /* 0x000c5c0001057983 */ /* 0x000ea20000100800 */
[----:B------:R-:W-:-:S03]  /*314a0*/  PRMT R27, RZ, 0x7610, R27 ;  /* 0x00007610ff1b7816 */ /* 0x000fc6000000001b */
[----:B------:R-:W4:Y:S04]  /*314b0*/  LDL R15, [R1+0xb60] ;  /* 0x000b6000010f7983 */ /* 0x000f280000100800 */
[----:B------:R-:W4:Y:S04]  /*314c0*/  LDL R14, [R1+0xb64] ;  /* 0x000b6400010e7983 */ /* 0x000f280000100800 */
[----:B0-----:R-:W4:Y:S04]  /*314d0*/  LDL R29, [R1+0xbd8] ;  /* 0x000bd800011d7983 */ /* 0x001f280000100800 */
[----:B---3--:R0:W-:Y:S04]  /*314e0*/  STL [R1+0x4d78], R28 ;  /* 0x004d781c01007387 */ /* 0x0081e80000100800 */
[----:B0-----:R-:W3:Y:S01]  /*314f0*/  LDL R28, [R1+0xbe4] ;  /* 0x000be400011c7983 */ /* 0x001ee20000100800 */
[----:B--2---:R-:W-:-:S04]  /*31500*/  @!P3 LOP3.LUT R5, R5, R4, RZ, 0x3c, !PT ;  /* 0x000000040505b212 */ /* 0x004fc800078e3cff */
[----:B------:R-:W-:-:S04]  /*31510*/  @!P3 LOP3.LUT R4, R5, R4, RZ, 0x3c, !PT ;  /* 0x000000040504b212 */ /* 0x000fc800078e3cff */
[----:B------:R-:W-:-:S05]  /*31520*/  @!P3 LOP3.LUT R5, R5, R4, RZ, 0x3c, !PT ;  /* 0x000000040505b212 */ /* 0x000fca00078e3cff */
[----:B------:R3:W2:Y:S04]  /*31530*/  @!P3 LDG.E.U16 R27, desc[UR8][R4.64] ;  /* 0x00000008041bb981 */ /* 0x0006a8000c1e1500 */
[----:B------:R-:W2:Y:S01]  /*31540*/  LDL R5, [R1+0xbe0] ;  /* 0x000be00001057983 */ /* 0x000ea20000100800 */
[----:B------:R-:W-:Y:S01]  /*31550*/  PRMT R26, RZ, 0x7610, R26 ;  /* 0x00007610ff1a7816 */ /* 0x000fe2000000001a */
[----:B---3--:R-:W-:Y:S01]  /*31560*/  @!P2 IMAD.MOV.U32 R4, RZ, RZ, R28 ;  /* 0x000000ffff04a224 */ /* 0x008fe200078e001c */
[----:B------:R-:W-:-:S04]  /*31570*/  PRMT R25, RZ, 0x7610, R25 ;  /* 0x00007610ff197816 */ /* 0x000fc80000000019 */
[----:B--2---:R4:W2:Y:S02]  /*31580*/  @!P2 LDG.E.U16 R26, desc[UR8][R4.64] ;  /* 0x00000008041aa981 */ /* 0x0048a4000c1e1500 */
[----:B----4-:R-:W-:Y:S02]  /*31590*/  @!P3 IMAD.MOV.U32 R4, RZ, RZ, R0 ;  /* 0x000000ffff04b224 */ /* 0x010fe400078e0000 */
[----:B------:R-:W-:-:S05]  /*315a0*/  @!P3 IMAD.MOV.U32 R5, RZ, RZ, R29 ;  /* 0x000000ffff05b224 */ /* 0x000fca00078e001d */
[----:B------:R0:W3:Y:S01]  /*315b0*/  @!P3 LDG.E.U16 R25, desc[UR8][R4.64] ;  /* 0x000000080419b981 */ /* 0x0000e2000c1e1500 */
[----:B------:R-:W-:-:S03]  /*315c0*/  PRMT R24, RZ, 0x7610, R24 ;  /* 0x00007610ff187816 */ /* 0x000fc60000000018 */
[----:B------:R-:W-:Y:S01]  /*315d0*/  STL [R1+0x4d7c], R27 ;  /* 0x004d7c1b01007387 */ /* 0x000fe20000100800 */
[----:B0-----:R-:W-:Y:S02]  /*315e0*/  @!P2 IMAD.MOV.U32 R4, RZ, RZ, R14 ;  /* 0x000000ffff04a224 */ /* 0x001fe400078e000e */
[----:B------:R-:W-:-:S05]  /*315f0*/  @!P2 IMAD.MOV.U32 R5, RZ, RZ, R15 ;  /* 0x000000ffff05a224 */ /* 0x000fca00078e000f */
[----:B------:R-:W4:Y:S04]  /*31600*/  @!P2 LDG.E.U16 R24, desc[UR8][R4.64] ;  /* 0x000000080418a981 */ /* 0x000f28000c1e1500 */
[----:B--2---:R0:W-:Y:S04]  /*31610*/  STL [R1+0x4d80], R26 ;  /* 0x004d801a01007387 */ /* 0x0041e80000100800 */
[----:B------:R-:W2:Y:S04]  /*31620*/  LDL R29, [R1+0xae0] ;  /* 0x000ae000011d7983 */ /* 0x000ea80000100800 */
[----:B------:R-:W2:Y:S04]  /*31630*/  LDL R0, [R1+0xae4] ;  /* 0x000ae40001007983 */ /* 0x000ea80000100800 */
[----:B0-----:R-:W2:Y:S04]  /*31640*/  LDL R26, [R1+0xb5c] ;  /* 0x000b5c00011a7983 */ /* 0x001ea80000100800 */
[----:B---3--:R0:W-:Y:S04]  /*31650*/  STL [R1+0x4d84], R25 ;  /* 0x004d841901007387 */ /* 0x0081e80000100800 */
[----:B------:R-:W3:Y:S04]  /*31660*/  LDL R28, [R1+0xad8] ;  /* 0x000ad800011c7983 */ /* 0x000ee80000100800 */
[----:B------:R-:W3:Y:S04]  /*31670*/  LDL R27, [R1+0xadc] ;  /* 0x000adc00011b7983 */ /* 0x000ee80000100800 */
[----:B------:R-:W3:Y:S04]  /*31680*/  LDL R15, [R1+0x1c98] ;  /* 0x001c9800010f7983 */ /* 0x000ee80000100800 */
[----:B------:R-:W3:Y:S04]  /*31690*/  LDL R14, [R1+0x1ca4] ;  /* 0x001ca400010e7983 */ /* 0x000ee80000100800 */
[----:B0-----:R-:W3:Y:S04]  /*316a0*/  LDL R25, [R1+0xb58] ;  /* 0x000b580001197983 */ /* 0x001ee80000100800 */
[----:B----4-:R0:W-:Y:S01]  /*316b0*/  STL [R1+0x4d88], R24 ;  /* 0x004d881801007387 */ /* 0x0101e20000100800 */
[----:B------:R-:W-:Y:S01]  /*316c0*/  PRMT R13, RZ, 0x7610, R13 ;  /* 0x00007610ff0d7816 */ /* 0x000fe2000000000d */
[----:B--2---:R-:W-:-:S02]  /*316d0*/  @!P3 IMAD.MOV.U32 R4, RZ, RZ, R26 ;  /* 0x000000ffff04b224 */ /* 0x004fc400078e001a */
[----:B------:R-:W2:Y:S01]  /*316e0*/  LDL R26, [R1+0x1ca0] ;  /* 0x001ca000011a7983 */ /* 0x000ea20000100800 */
[----:B---3--:R-:W-:-:S03]  /*316f0*/  @!P3 IMAD.MOV.U32 R5, RZ, RZ, R25 ;  /* 0x000000ffff05b224 */ /* 0x008fc600078e0019 */
[----:B------:R-:W3:Y:S01]  /*31700*/  LDL R25, [R1+0x1cac] ;  /* 0x001cac0001197983 */ /* 0x000ee20000100800 */
[----:B------:R-:W-:-:S03]  /*31710*/  PRMT R12, RZ, 0x7610, R12 ;  /* 0x00007610ff0c7816 */ /* 0x000fc6000000000c */
[----:B------:R1:W4:Y:S01]  /*31720*/  @!P3 LDG.E.U16 R13, desc[UR8][R4.64] ;  /* 0x00000008040db981 */ /* 0x000322000c1e1500 */
[----:B------:R-:W-:Y:S01]  /*31730*/  PRMT R11, RZ, 0x7610, R11 ;  /* 0x00007610ff0b7816 */ /* 0x000fe2000000000b */
[----:B-1----:R-:W-:Y:S02]  /*31740*/  @!P2 IMAD.MOV.U32 R4, RZ, RZ, R0 ;  /* 0x000000ffff04a224 */ /* 0x002fe400078e0000 */
[----:B------:R-:W-:-:S05]  /*31750*/  @!P2 IMAD.MOV.U32 R5, RZ, RZ, R29 ;  /* 0x000000ffff05a224 */ /* 0x000fca00078e001d */
        /* <DEDUP_REMOVED lines=8> */
[----:B------:R2:W4:Y:S02]  /*317e0*/  @!P2 LDG.E.U16 R10, desc[UR8][R4.64] ;  /* 0x00000008040aa981 */ /* 0x000524000c1e1500 */
[----:B--2---:R-:W-:Y:S02]  /*317f0*/  @!P3 IMAD.MOV.U32 R5, RZ, RZ, R26 ;  /* 0x000000ffff05b224 */ /* 0x004fe400078e001a */
[----:B---3--:R-:W-:-:S05]  /*31800*/  @!P3 IMAD.MOV.U32 R4, RZ, RZ, R25 ;  /* 0x000000ffff04b224 */ /* 0x008fca00078e0019 */
[----:B------:R-:W2:Y:S04]  /*31810*/  @!P3 LDG.E.U16 R9, desc[UR8][R4.64] ;  /* 0x000000080409b981 */ /* 0x000ea8000c1e1500 */
[----:B----4-:R1:W-:Y:S04]  /*31820*/  STL [R1+0x4d8c], R13 ;  /* 0x004d8c0d01007387 */ /* 0x0103e80000100800 */
[----:B0-----:R-:W3:Y:S04]  /*31830*/  LDL R24, [R1+0x1d18] ;  /* 0x001d180001187983 */ /* 0x001ee80000100800 */
[----:B------:R-:W4:Y:S04]  /*31840*/  LDL R0, [R1+0x1d24] ;  /* 0x001d240001007983 */ /* 0x000f280000100800 */
[----:B------:R0:W-:Y:S04]  /*31850*/  STL [R1+0x4d90], R12 ;  /* 0x004d900c01007387 */ /* 0x0001e80000100800 */
[----:B------:R0:W-:Y:S04]  /*31860*/  STL [R1+0x4d94], R11 ;  /* 0x004d940b01007387 */ /* 0x0001e80000100800 */
[----:B------:R-:W3:Y:S04]  /*31870*/  LDL R15, [R1+0x1d20] ;  /* 0x001d2000010f7983 */ /* 0x000ee80000100800 */
[----:B------:R-:W3:Y:S04]  /*31880*/  LDL R14, [R1+0x1d2c] ;  /* 0x001d2c00010e7983 */ /* 0x000ee80000100800 */
[----:B------:R2:W-:Y:S04]  /*31890*/  STL [R1+0x4d98], R10 ;  /* 0x004d980a01007387 */ /* 0x0005e80000100800 */
[----:B-1----:R-:W3:Y:S04]  /*318a0*/  LDL R13, [R1+0x1d98] ;  /* 0x001d9800010d7983 */ /* 0x002ee80000100800 */
[----:B0-----:R-:W3:Y:S04]  /*318b0*/  LDL R12, [R1+0x1da4] ;  /* 0x001da400010c7983 */ /* 0x001ee80000100800 */
[----:B--2---:R0:W-:Y:S04]  /*318c0*/  STL [R1+0x4d9c], R9 ;  /* 0x004d9c0901007387 */ /* 0x0041e80000100800 */
[----:B------:R-:W2:Y:S01]  /*318d0*/  LDL R11, [R1+0x1da0] ;  /* 0x001da000010b7983 */ /* 0x000ea20000100800 */
[----:B------:R-:W-:Y:S01]  /*318e0*/  PRMT R8, RZ, 0x7610, R8 ;  /* 0x00007610ff087816 */ /* 0x000fe20000000008 */
[----:B----4-:R-:W-:-:S02]  /*318f0*/  @!P2 IMAD.MOV.U32 R4, RZ, RZ, R0 ;  /* 0x000000ffff04a224 */ /* 0x010fc400078e0000 */
[----:B---3--:R-:W-:Y:S01]  /*31900*/  @!P2 IMAD.MOV.U32 R5, RZ, RZ, R24 ;  /* 0x000000ffff05a224 */ /* 0x008fe200078e0018 */
[----:B------:R-:W-:Y:S02]  /*31910*/  PRMT R7, RZ, 0x7610, R7 ;  /* 0x00007610ff077816 */ /* 0x000fe40000000007 */
[----:B------:R-:W-:Y:S01]  /*31920*/  PRMT R6, RZ, 0x7610, R6 ;  /* 0x00007610ff067816 */ /* 0x000fe20000000006 */
[----:B------:R-:W3:Y:S04]  /*31930*/  LDL R10, [R1+0x1e2c] ;  /* 0x001e2c00010a7983 */ /* 0x000ee80000100800 */
[----:B0-----:R-:W4:Y:S04]  /*31940*/  LDL R9, [R1+0x1dac] ;  /* 0x001dac0001097983 */ /* 0x001f280000100800 */
[----:B------:R0:W3:Y:S04]  /*31950*/  @!P2 LDG.E.U16 R8, desc[UR8][R4.64] ;  /* 0x000000080408a981 */ /* 0x0000e8000c1e1500 */
[----:B------:R-:W3:Y:S04]  /*31960*/  LDL R24, [R1+0x1e20] ;  /* 0x001e200001187983 */ /* 0x000ee80000100800 */
[----:B------:R-:W3:Y:S01]  /*31970*/  LDL.LU R0, [R1+0x184c] ;  /* 0x00184c0001007983 */ /* 0x000ee20000300800 */
[----:B0-----:R-:W-:-:S02]  /*31980*/  @!P3 IMAD.MOV.U32 R5, RZ, RZ, R15 ;  /* 0x000000ffff05b224 */ /* 0x001fc400078e000f */
[----:B------:R-:W-:-:S05]  /*31990*/  @!P3 IMAD.MOV.U32 R4, RZ, RZ, R14 ;  /* 0x000000ffff04b224 */ /* 0x000fca00078e000e */
[----:B------:R0:W3:Y:S01]  /*319a0*/  @!P3 LDG.E.U16 R7, desc[UR8][R4.64] ;  /* 0x000000080407b981 */ /* 0x0000e2000c1e1500 */
[----:B------:R-:W-:Y:S02]  /*319b0*/  @!P2 IMAD.MOV.U32 R15, RZ, RZ, R13 ;  /* 0x000000ffff0fa224 */ /* 0x000fe400078e000d */
[----:B------:R-:W-:Y:S01]  /*319c0*/  @!P2 IMAD.MOV.U32 R14, RZ, RZ, R12 ;  /* 0x000000ffff0ea224 */ /* 0x000fe200078e000c */
[----:B0-----:R-:W-:-:S04]  /*319d0*/  PRMT R5, RZ, 0x7610, R5 ;  /* 0x00007610ff057816 */ /* 0x001fc80000000005 */
[----:B------:R2:W3:Y:S02]  /*319e0*/  @!P2 LDG.E.U16 R6, desc[UR8][R14.64] ;  /* 0x000000080e06a981 */ /* 0x0004e4000c1e1500 */
[----:B--2---:R-:W-:Y:S02]  /*319f0*/  @!P3 IMAD.MOV.U32 R15, RZ, RZ, R11 ;  /* 0x000000ffff0fb224 */ /* 0x004fe400078e000b */
[----:B----4-:R-:W-:-:S05]  /*31a00*/  @!P3 IMAD.MOV.U32 R14, RZ, RZ, R9 ;  /* 0x000000ffff0eb224 */ /* 0x010fca00078e0009 */
[----:B------:R0:W2:Y:S04]  /*31a10*/  @!P3 LDG.E.U16 R5, desc[UR8][R14.64] ;  /* 0x000000080e05b981 */ /* 0x0000a8000c1e1500 */
[----:B---3--:R1:W-:Y:S01]  /*31a20*/  STL [R1+0x4da0], R8 ;  /* 0x004da00801007387 */ /* 0x0083e20000100800 */
[----:B0-----:R-:W-:-:S03]  /*31a30*/  @!P3 IMAD.MOV.U32 R14, RZ, RZ, R10 ;  /* 0x000000ffff0eb224 */ /* 0x001fc600078e000a */
[----:B------:R0:W-:Y:S04]  /*31a40*/  STL [R1+0x4da4], R7 ;  /* 0x004da40701007387 */ /* 0x0001e80000100800 */
[----:B------:R-:W3:Y:S04]  /*31a50*/  LDL R13, [R1+0x1850] ;  /* 0x00185000010d7983 */ /* 0x000ee80000100800 */
[----:B------:R-:W4:Y:S04]  /*31a60*/  LDL R12, [R1+0x1854] ;  /* 0x00185400010c7983 */ /* 0x000f280000100800 */
[----:B------:R-:W-:Y:S04]  /*31a70*/  STL [R1+0x4da8], R6 ;  /* 0x004da80601007387 */ /* 0x000fe80000100800 */
[----:B------:R-:W4:Y:S04]  /*31a80*/  LDL R11, [R1+0x1848] ;  /* 0x00184800010b7983 */ /* 0x000f280000100800 */
[----:B------:R-:W4:Y:S04]  /*31a90*/  LDL R9, [R1+0x17d4] ;  /* 0x0017d40001097983 */ /* 0x000f280000100800 */
[----:B--2---:R2:W-:Y:S04]  /*31aa0*/  STL [R1+0x4dac], R5 ;  /* 0x004dac0501007387 */ /* 0x0045e80000100800 */
[----:B------:R-:W2:Y:S04]  /*31ab0*/  LDL R10, [R1+0x17d0] ;  /* 0x0017d000010a7983 */ /* 0x000ea80000100800 */
[----:B-1----:R-:W2:Y:S04]  /*31ac0*/  LDL R8, [R1+0x17c8] ;  /* 0x0017c80001087983 */ /* 0x002ea80000100800 */
[----:B0-----:R-:W2:Y:S01]  /*31ad0*/  LDL R7, [R1+0x17cc] ;  /* 0x0017cc0001077983 */ /* 0x001ea20000100800 */
[----:B------:R-:W-:Y:S01]  /*31ae0*/  PRMT R4, RZ, 0x7610, R4 ;  /* 0x00007610ff047816 */ /* 0x000fe20000000004 */
[----:B------:R-:W-:Y:S01]  /*31af0*/  @!P3 IMAD.MOV.U32 R15, RZ, RZ, R24 ;  /* 0x000000ffff0fb224 */ /* 0x000fe200078e0018 */
[----:B------:R-:W-:-:S04]  /*31b00*/  PRMT R23, RZ, 0x7610, R23 ;  /* 0x00007610ff177816 */ /* 0x000fc80000000017 */
[----:B------:R3:W2:Y:S01]  /*31b10*/  @!P3 LDG.E.U16 R4, desc[UR8][R14.64] ;  /* 0x000000080e04b981 */ /* 0x0006a2000c1e1500 */
[----:B------:R-:W-:Y:S02]  /*31b20*/  PRMT R22, RZ, 0x7610, R22 ;  /* 0x00007610ff167816 */ /* 0x000fe40000000016 */
[----:B------:R-:W-:Y:S01]  /*31b30*/  PRMT R18, RZ, 0x7610, R18 ;  /* 0x00007610ff127816 */ /* 0x000fe20000000012 */
[----:B---3--:R-:W-:Y:S02]  /*31b40*/  @!P2 IMAD.MOV.U32 R15, RZ, RZ, R13 ;  /* 0x000000ffff0fa224 */ /* 0x008fe400078e000d */
[----:B----4-:R-:W-:-:S05]  /*31b50*/  @!P2 IMAD.MOV.U32 R14, RZ, RZ, R12 ;  /* 0x000000ffff0ea224 */ /* 0x010fca00078e000c */
[----:B------:R0:W3:Y:S02]  /*31b60*/  @!P2 LDG.E.U16 R23, desc[UR8][R14.64] ;  /* 0x000000080e17a981 */ /* 0x0000e4000c1e1500 */
[----:B0-----:R-:W-:Y:S02]  /*31b70*/  @!P3 IMAD.MOV.U32 R14, RZ, RZ, R0 ;  /* 0x000000ffff0eb224 */ /* 0x001fe400078e0000 */
[----:B------:R-:W-:-:S05]  /*31b80*/  @!P3 IMAD.MOV.U32 R15, RZ, RZ, R11 ;  /* 0x000000ffff0fb224 */ /* 0x000fca00078e000b */
[----:B------:R0:W4:Y:S02]  /*31b90*/  @!P3 LDG.E.U16 R22, desc[UR8][R14.64] ;  /* 0x000000080e16b981 */ /* 0x000124000c1e1500 */
[----:B0-----:R-:W-:Y:S01]  /*31ba0*/  @!P2 IMAD.MOV.U32 R14, RZ, RZ, R9 ;  /* 0x000000ffff0ea224 */ /* 0x001fe200078e0009 */
[----:B------:R-:W-:Y:S01]  /*31bb0*/  PRMT R16, RZ, 0x7610, R16 ;  /* 0x00007610ff107816 */ /* 0x000fe20000000010 */
[----:B--2---:R-:W-:-:S05]  /*31bc0*/  @!P2 IMAD.MOV.U32 R15, RZ, RZ, R10 ;  /* 0x000000ffff0fa224 */ /* 0x004fca00078e000a */
[----:B------:R0:W2:Y:S02]  /*31bd0*/  @!P2 LDG.E.U16 R18, desc[UR8][R14.64] ;  /* 0x000000080e12a981 */ /* 0x0000a4000c1e1500 */
[----:B0-----:R-:W-:Y:S01]  /*31be0*/  @!P3 MOV R14, R7 ;  /* 0x00000007000eb202 */ /* 0x001fe20000000f00 */
[----:B------:R-:W-:-:S05]  /*31bf0*/  @!P3 IMAD.MOV.U32 R15, RZ, RZ, R8 ;  /* 0x000000ffff0fb224 */ /* 0x000fca00078e0008 */
[----:B------:R-:W2:Y:S04]  /*31c00*/  @!P3 LDG.E.U16 R16, desc[UR8][R14.64] ;  /* 0x000000080e10b981 */ /* 0x000ea8000c1e1500 */
[----:B------:R0:W-:Y:S04]  /*31c10*/  STL [R1+0x4db0], R4 ;  /* 0x004db00401007387 */ /* 0x0001e80000100800 */
[----:B------:R-:W2:Y:S04]  /*31c20*/  LDL R5, [R1+0x1e18] ;  /* 0x001e180001057983 */ /* 0x000ea80000100800 */
[----:B0-----:R-:W2:Y:S04]  /*31c30*/  LDL R4, [R1+0x1e24] ;  /* 0x001e240001047983 */ /* 0x001ea80000100800 */
[----:B---3--:R-:W-:Y:S04]  /*31c40*/  STL [R1+0x4db4], R23 ;  /* 0x004db41701007387 */ /* 0x008fe80000100800 */
[----:B------:R-:W-:Y:S04]  /*31c50*/  STL [R1+0x2128], R0 ;  /* 0x0021280001007387 */ /* 0x000fe80000100800 */
[----:B----4-:R0:W-:Y:S04]  /*31c60*/  STL [R1+0x4db8], R22 ;  /* 0x004db81601007387 */ /* 0x0101e80000100800 */
[----:B------:R-:W3:Y:S04]  /*31c70*/  LDL R13, [R1+0x1754] ;  /* 0x00175400010d7983 */ /* 0x000ee80000100800 */
[----:B0-----:R-:W4:Y:S04]  /*31c80*/  LDL R22, [R1+0x1750] ;  /* 0x0017500001167983 */ /* 0x001f280000100800 */
[----:B--2---:R-:W-:Y:S04]  /*31c90*/  STL [R1+0x4dbc], R18 ;  /* 0x004dbc1201007387 */ /* 0x004fe80000100800 */
[----:B------:R-:W2:Y:S04]  /*31ca0*/  LDL R12, [R1+0x1748] ;  /* 0x00174800010c7983 */ /* 0x000ea80000100800 */
[----:B------:R-:W2:Y:S04]  /*31cb0*/  LDL R11, [R1+0x174c] ;  /* 0x00174c00010b7983 */ /* 0x000ea80000100800 */
[----:B------:R-:W2:Y:S04]  /*31cc0*/  LDL R10, [R1+0x16d0] ;  /* 0x0016d000010a7983 */ /* 0x000ea80000100800 */
[----:B------:R-:W2:Y:S04]  /*31cd0*/  LDL R9, [R1+0x16d4] ;  /* 0x0016d40001097983 */ /* 0x000ea80000100800 */
[----:B------:R-:W2:Y:S04]  /*31ce0*/  LDL R7, [R1+0x1e98] ;  /* 0x001e980001077983 */ /* 0x000ea80000100800 */
[----:B------:R0:W-:Y:S04]  /*31cf0*/  STL [R1+0x4dc0], R16 ;  /* 0x004dc01001007387 */ /* 0x0001e80000100800 */
[----:B------:R-:W2:Y:S01]  /*31d00*/  LDL R8, [R1+0x1e90] ;  /* 0x001e900001087983 */ /* 0x000ea20000100800 */
[----:B------:R-:W-:Y:S01]  /*31d10*/  PRMT R17, RZ, 0x7610, R17 ;  /* 0x00007610ff117816 */ /* 0x000fe20000000011 */
[----:B------:R-:W-:Y:S01]  /*31d20*/  @!P2 IMAD.MOV.U32 R15, RZ, RZ, R5 ;  /* 0x000000ffff0fa224 */ /* 0x000fe200078e0005 */
[----:B------:R-:W-:-:S02]  /*31d30*/  PRMT R19, RZ, 0x7610, R19 ;  /* 0x00007610ff137816 */ /* 0x000fc40000000013 */
[----:B------:R-:W-:Y:S02]  /*31d40*/  PRMT R20, RZ, 0x7610, R20 ;  /* 0x00007610ff147816 */ /* 0x000fe40000000014 */
[----:B------:R-:W-:Y:S01]  /*31d50*/  PRMT R21, RZ, 0x7610, R21 ;  /* 0x00007610ff157816 */ /* 0x000fe20000000015 */
[----:B------:R-:W2:Y:S01]  /*31d60*/  LDL R5, [R1+0x1e88] ;  /* 0x001e880001057983 */ /* 0x000ea20000100800 */
[----:B------:R-:W-:-:S03]  /*31d70*/  @!P2 IMAD.MOV.U32 R14, RZ, RZ, R4 ;  /* 0x000000ffff0ea224 */ /* 0x000fc600078e0004 */
[----:B------:R-:W2:Y:S04]  /*31d80*/  LDL R4, [R1+0x1e94] ;  /* 0x001e940001047983 */ /* 0x000ea80000100800 */
[----:B------:R3:W2:Y:S02]  /*31d90*/  @!P2 LDG.E.U16 R17, desc[UR8][R14.64] ;  /* 0x000000080e11a981 */ /* 0x0006a4000c1e1500 */
[----:B---3--:R-:W-:Y:S02]  /*31da0*/  @!P2 IMAD.MOV.U32 R14, RZ, RZ, R13 ;  /* 0x000000ffff0ea224 */ /* 0x008fe400078e000d */
[----:B----4-:R-:W-:-:S05]  /*31db0*/  @!P2 IMAD.MOV.U32 R15, RZ, RZ, R22 ;  /* 0x000000ffff0fa224 */ /* 0x010fca00078e0016 */
[----:B------:R2:W3:Y:S01]  /*31dc0*/  @!P2 LDG.E.U16 R19, desc[UR8][R14.64] ;  /* 0x000000080e13a981 */ /* 0x0004e2000c1e1500 */
[----:B------:R-:W-:Y:S01]  /*31dd0*/  PRMT R6, RZ, 0x7610, R6 ;  /* 0x00007610ff067816 */ /* 0x000fe20000000006 */
[----:B--2---:R-:W-:Y:S02]  /*31de0*/  @!P3 IMAD.MOV.U32 R15, RZ, RZ, R12 ;  /* 0x000000ffff0fb224 */ /* 0x004fe400078e000c */
[----:B------:R-:W-:-:S05]  /*31df0*/  @!P3 IMAD.MOV.U32 R14, RZ, RZ, R11 ;  /* 0x000000ffff0eb224 */ /* 0x000fca00078e000b */
[----:B------:R1:W2:Y:S02]  /*31e00*/  @!P3 LDG.E.U16 R20, desc[UR8][R14.64] ;  /* 0x000000080e14b981 */ /* 0x0002a4000c1e1500 */
[----:B-1----:R-:W-:Y:S02]  /*31e10*/  @!P2 IMAD.MOV.U32 R14, RZ, RZ, R9 ;  /* 0x000000ffff0ea224 */ /* 0x002fe400078e0009 */
[----:B------:R-:W-:-:S05]  /*31e20*/  @!P2 IMAD.MOV.U32 R15, RZ, RZ, R10 ;  /* 0x000000ffff0fa224 */ /* 0x000fca00078e000a */
[----:B------:R1:W4:Y:S02]  /*31e30*/  @!P2 LDG.E.U16 R21, desc[UR8][R14.64] ;  /* 0x000000080e15a981 */ /* 0x000324000c1e1500 */
[----:B-1----:R-:W-:Y:S02]  /*31e40*/  @!P3 IMAD.MOV.U32 R14, RZ, RZ, R7 ;  /* 0x000000ffff0eb224 */ /* 0x002fe400078e0007 */
[----:B------:R-:W-:-:S05]  /*31e50*/  @!P3 IMAD.MOV.U32 R15, RZ, RZ, R8 ;  /* 0x000000ffff0fb224 */ /* 0x000fca00078e0008 */
[----:B------:R1:W4:Y:S01]  /*31e60*/  @!P3 LDG.E.U16 R6, desc[UR8][R14.64] ;  /* 0x000000080e06b981 */ /* 0x000322000c1e1500 */
[----:B------:R-:W-:-:S03]  /*31e70*/  PRMT R0, RZ, 0x7610, R0 ;  /* 0x00007610ff007816 */ /* 0x000fc60000000000 */
[----:B------:R-:W-:Y:S01]  /*31e80*/  STL [R1+0x4dc4], R17 ;  /* 0x004dc41101007387 */ /* 0x000fe20000100800 */
[----:B-1----:R-:W-:Y:S02]  /*31e90*/  @!P2 IMAD.MOV.U32 R14, RZ, RZ, R4 ;  /* 0x000000ffff0ea224 */ /* 0x002fe400078e0004 */
[----:B------:R-:W-:Y:S01]  /*31ea0*/  @!P2 IMAD.MOV.U32 R15, RZ, RZ, R5 ;  /* 0x000000ffff0fa224 */ /* 0x000fe200078e0005 */
[----:B---3--:R-:W-:Y:S04]  /*31eb0*/  STL [R1+0x4dc8], R19 ;  /* 0x004dc81301007387 */ /* 0x008fe80000100800 */
[----:B------:R-:W3:Y:S04]  /*31ec0*/  @!P2 LDG.E.U16 R0, desc[UR8][R14.64] ;  /* 0x000000080e00a981 */ /* 0x000ee8000c1e1500 */
[----:B--2---:R-:W-:Y:S04]  /*31ed0*/  STL [R1+0x4dcc], R20 ;  /* 0x004dcc1401007387 */ /* 0x004fe80000100800 */
[----:B----4-:R-:W-:Y:S04]  /*31ee0*/  STL [R1+0x4dd0], R21 ;  /* 0x004dd01501007387 */ /* 0x010fe80000100800 */
[----:B------:R-:W2:Y:S04]  /*31ef0*/  LDL.LU R29, [R1+0x2b8] ;  /* 0x0002b800011d7983 */ /* 0x000ea80000300800 */
[----:B------:R-:W4:Y:S04]  /*31f00*/  LDL.LU R28, [R1+0x298] ;  /* 0x00029800011c7983 */ /* 0x000f280000300800 */
[----:B0-----:R-:W2:Y:S04]  /*31f10*/  LDL.LU R16, [R1+0x278] ;  /* 0x0002780001107983 */ /* 0x001ea80000300800 */
[----:B------:R-:W2:Y:S04]  /*31f20*/  LDL.LU R18, [R1+0x258] ;  /* 0x0002580001127983 */ /* 0x000ea80000300800 */
[----:B------:R-:W2:Y:S04]  /*31f30*/  LDL.LU R22, [R1+0x238] ;  /* 0x0002380001167983 */ /* 0x000ea80000300800 */
[----:B------:R-:W2:Y:S04]  /*31f40*/  LDL.LU R27, [R1+0x218] ;  /* 0x00021800011b7983 */ /* 0x000ea80000300800 */
[----:B------:R-:W2:Y:S04]  /*31f50*/  LDL.LU R23, [R1+0x1f8] ;  /* 0x0001f80001177983 */ /* 0x000ea80000300800 */
[----:B------:R-:W2:Y:S04]  /*31f60*/  LDL.LU R4, [R1+0x1d8] ;  /* 0x0001d80001047983 */ /* 0x000ea80000300800 */
[----:B------:R-:W2:Y:S04]  /*31f70*/  LDL.LU R5, [R1+0x1b8] ;  /* 0x0001b80001057983 */ /* 0x000ea80000300800 */
[----:B------:R0:W-:Y:S04]  /*31f80*/  STL [R1+0xa98], R6 ;  /* 0x000a980601007387 */ /* 0x0001e80000100800 */
[----:B0-----:R-:W2:Y:S04]  /*31f90*/  LDL.LU R6, [R1+0x198] ;  /* 0x0001980001067983 */ /* 0x001ea80000300800 */
        /* <DEDUP_REMOVED lines=131> */
[----:B------:R-:W0:Y:S03]  /*327d0*/  S2R R3, SR_TID.X ;  /* 0x0000000000037919 */ /* 0x000e260000002100 */
        /* <DEDUP_REMOVED lines=32> */
[----:B0-----:R-:W-:-:S03]  /*329e0*/  LOP3.LUT R3, R3, 0x3f, RZ, 0xc0, !PT ;  /* 0x0000003f03037812 */ /* 0x001fc600078ec0ff */
[----:B------:R-:W-:Y:S04]  /*329f0*/  STL [R1+0x4d44], R14 ;  /* 0x004d440e01007387 */ /* 0x000fe80000100800 */
[----:B------:R-:W-:Y:S04]  /*32a00*/  STL [R1+0x4d4c], R14 ;  /* 0x004d4c0e01007387 */ /* 0x000fe80000100800 */
[----:B------:R-:W-:Y:S04]  /*32a10*/  STL [R1+0x4d54], R14 ;  /* 0x004d540e01007387 */ /* 0x000fe80000100800 */
[----:B------:R-:W-:Y:S04]  /*32a20*/  STL [R1+0x4d5c], R14 ;  /* 0x004d5c0e01007387 */ /* 0x000fe80000100800 */
[----:B------:R-:W-:Y:S01]  /*32a30*/  STL [R1+0x4d64], R14 ;  /* 0x004d640e01007387 */ /* 0x000fe20000100800 */
[----:B------:R-:W-:-:S03]  /*32a40*/  IMAD.SHL.U32 R3, R3, 0x2, RZ ;  /* 0x0000000203037824 */ /* 0x000fc600078e00ff */
[----:B------:R-:W-:Y:S04]  /*32a50*/  STL [R1+0x4d6c], R14 ;  /* 0x004d6c0e01007387 */ /* 0x000fe80000100800 */
[----:B------:R-:W-:Y:S04]  /*32a60*/  STL [R1+0x4dd4], R14 ;  /* 0x004dd40e01007387 */ /* 0x000fe80000100800 */
[----:B------:R-:W-:Y:S04]  /*32a70*/  STL [R1+0x486c], R15 ;  /* 0x00486c0f01007387 */ /* 0x000fe80000100800 */
[----:B------:R-:W-:Y:S04]  /*32a80*/  STL [R1+0x4dd8], R15 ;  /* 0x004dd80f01007387 */ /* 0x000fe80000100800 */
[----:B---3--:R-:W-:Y:S04]  /*32a90*/  STL [R1+0x4668], R0 ;  /* 0x0046680001007387 */ /* 0x008fe80000100800 */
[----:B------:R-:W-:Y:S04]  /*32aa0*/  STL [R1+0x4ddc], R0 ;  /* 0x004ddc0001007387 */ /* 0x000fe80000100800 */
[----:B--2---:R0:W-:Y:S04]  /*32ab0*/  STS.U16 [R3+UR5+0x10000], R29 ;  /* 0x0100001d03007988 */ /* 0x0041e80008000405 */
[----:B----4-:R1:W-:Y:S04]  /*32ac0*/  STS.U16 [R3+UR5+0x10400], R28 ;  /* 0x0104001c03007988 */ /* 0x0103e80008000405 */
[----:B0-----:R-:W2:Y:S04]  /*32ad0*/  LDL.LU R29, [R1+0x234] ;  /* 0x00023400011d7983 */ /* 0x001ea80000300800 */
[----:B------:R-:W3:Y:S04]  /*32ae0*/  LDL.LU R26, [R1+0x214] ;  /* 0x00021400011a7983 */ /* 0x000ee80000300800 */
[----:B-1----:R-:W4:Y:S04]  /*32af0*/  LDL.LU R28, [R1+0x1f4] ;  /* 0x0001f400011c7983 */ /* 0x002f280000300800 */
[----:B------:R0:W-:Y:S04]  /*32b00*/  STS.U16 [R3+UR5+0x11400], R27 ;  /* 0x0114001b03007988 */ /* 0x0001e80008000405 */
[----:B------:R1:W-:Y:S04]  /*32b10*/  STS.U16 [R3+UR5+0x13000], R2 ;  /* 0x0130000203007988 */ /* 0x0003e80008000405 */
[----:B------:R-:W-:Y:S04]  /*32b20*/  STS.U16 [R3+UR5+0x10800], R16 ;  /* 0x0108001003007988 */ /* 0x000fe80008000405 */
[----:B------:R-:W-:Y:S04]  /*32b30*/  STS.U16 [R3+UR5+0x10c00], R18 ;  /* 0x010c001203007988 */ /* 0x000fe80008000405 */
[----:B------:R-:W-:Y:S04]  /*32b40*/  STS.U16 [R3+UR5+0x11000], R22 ;  /* 0x0110001603007988 */ /* 0x000fe80008000405 */
[----:B0-----:R-:W4:Y:S04]  /*32b50*/  LDL.LU R27, [R1+0x1d4] ;  /* 0x0001d400011b7983 */ /* 0x001f280000300800 */
[----:B------:R-:W4:Y:S01]  /*32b60*/  LDL.LU R0, [R1+0x1b4] ;  /* 0x0001b40001007983 */ /* 0x000f220000300800 */
[----:B-1----:R-:W-:-:S03]  /*32b70*/  LOP3.LUT R2, R3, 0x10, RZ, 0x3c, !PT ;  /* 0x0000001003027812 */ /* 0x002fc600078e3cff */
[----:B------:R-:W4:Y:S04]  /*32b80*/  LDL.LU R15, [R1+0x194] ;  /* 0x00019400010f7983 */ /* 0x000f280000300800 */
[----:B------:R-:W4:Y:S04]  /*32b90*/  LDL.LU R14, [R1+0x174] ;  /* 0x00017400010e7983 */ /* 0x000f280000300800 */
[----:B------:R-:W4:Y:S04]  /*32ba0*/  LDL.LU R21, [R1+0x154] ;  /* 0x0001540001157983 */ /* 0x000f280000300800 */
[----:B------:R-:W4:Y:S04]  /*32bb0*/  LDL.LU R20, [R1+0x134] ;  /* 0x0001340001147983 */ /* 0x000f280000300800 */
[----:B------:R-:W-:Y:S04]  /*32bc0*/  STS.U16 [R3+UR5+0x11800], R23 ;  /* 0x0118001703007988 */ /* 0x000fe80008000405 */
[----:B------:R0:W-:Y:S04]  /*32bd0*/  STS.U16 [R3+UR5+0x11c00], R4 ;  /* 0x011c000403007988 */ /* 0x0001e80008000405 */
[----:B------:R-:W-:Y:S04]  /*32be0*/  STS.U16 [R3+UR5+0x12000], R5 ;  /* 0x0120000503007988 */ /* 0x000fe80008000405 */
[----:B------:R-:W-:Y:S04]  /*32bf0*/  STS.U16 [R3+UR5+0x12400], R6 ;  /* 0x0124000603007988 */ /* 0x000fe80008000405 */
[----:B------:R-:W-:Y:S04]  /*32c00*/  STS.U16 [R3+UR5+0x12800], R7 ;  /* 0x0128000703007988 */ /* 0x000fe80008000405 */
[----:B------:R-:W-:Y:S04]  /*32c10*/  STS.U16 [R3+UR5+0x12c00], R8 ;  /* 0x012c000803007988 */ /* 0x000fe80008000405 */
[----:B------:R-:W-:Y:S04]  /*32c20*/  STS.U16 [R3+UR5+0x13400], R9 ;  /* 0x0134000903007988 */ /* 0x000fe80008000405 */
[----:B------:R-:W-:Y:S04]  /*32c30*/  STS.U16 [R3+UR5+0x13800], R10 ;  /* 0x0138000a03007988 */ /* 0x000fe80008000405 */
[----:B------:R-:W-:Y:S04]  /*32c40*/  STS.U16 [R3+UR5+0x13c00], R11 ;  /* 0x013c000b03007988 */ /* 0x000fe80008000405 */
[----:B------:R-:W4:Y:S04]  /*32c50*/  LDL.LU R19, [R1+0x114] ;  /* 0x0001140001137983 */ /* 0x000f280000300800 */
[----:B------:R-:W-:Y:S04]  /*32c60*/  STS.U16 [R2+UR5+0x10080], R12 ;  /* 0x0100800c02007988 */ /* 0x000fe80008000405 */
[----:B0-----:R-:W4:Y:S04]  /*32c70*/  LDL.LU R4, [R1+0xf4] ;  /* 0x0000f40001047983 */ /* 0x001f280000300800 */
[----:B------:R-:W-:Y:S04]  /*32c80*/  STS.U16 [R2+UR5+0x10480], R13 ;  /* 0x0104800d02007988 */ /* 0x000fe80008000405 */
[----:B------:R-:W-:Y:S04]  /*32c90*/  STS.U16 [R2+UR5+0x10880], R24 ;  /* 0x0108801802007988 */ /* 0x000fe80008000405 */
[----:B------:R-:W-:Y:S04]  /*32ca0*/  STS.U16 [R2+UR5+0x10c80], R25 ;  /* 0x010c801902007988 */ /* 0x000fe80008000405 */
[----:B--2---:R0:W-:Y:S04]  /*32cb0*/  STS.U16 [R2+UR5+0x11080], R29 ;  /* 0x0110801d02007988 */ /* 0x0041e80008000405 */
[----:B---3--:R-:W-:Y:S04]  /*32cc0*/  STS.U16 [R2+UR5+0x11480], R26 ;  /* 0x0114801a02007988 */ /* 0x008fe80008000405 */
[----:B----4-:R1:W-:Y:S04]  /*32cd0*/  STS.U16 [R2+UR5+0x11880], R28 ;  /* 0x0118801c02007988 */ /* 0x0103e80008000405 */
[----:B0-----:R-:W2:Y:S04]  /*32ce0*/  LDL.LU R29, [R1+0xd4] ;  /* 0x0000d400011d7983 */ /* 0x001ea80000300800 */
[----:B------:R-:W3:Y:S04]  /*32cf0*/  LDL.LU R17, [R1+0x2b0] ;  /* 0x0002b00001117983 */ /* 0x000ee80000300800 */
[----:B------:R-:W4:Y:S04]  /*32d00*/  LDL.LU R16, [R1+0x290] ;  /* 0x0002900001107983 */ /* 0x000f280000300800 */
[----:B------:R-:W4:Y:S04]  /*32d10*/  LDL.LU R18, [R1+0x270] ;  /* 0x0002700001127983 */ /* 0x000f280000300800 */
[----:B-1----:R-:W4:Y:S04]  /*32d20*/  LDL.LU R28, [R1+0x250] ;  /* 0x00025000011c7983 */ /* 0x002f280000300800 */
[----:B------:R0:W-:Y:S04]  /*32d30*/  STS.U16 [R2+UR5+0x11c80], R27 ;  /* 0x011c801b02007988 */ /* 0x0001e80008000405 */
[----:B------:R-:W4:Y:S04]  /*32d40*/  LDL.LU R22, [R1+0x230] ;  /* 0x0002300001167983 */ /* 0x000f280000300800 */
[----:B------:R-:W4:Y:S04]  /*32d50*/  LDL.LU R23, [R1+0x210] ;  /* 0x0002100001177983 */ /* 0x000f280000300800 */
[----:B------:R-:W-:Y:S04]  /*32d60*/  STS.U16 [R2+UR5+0x12080], R0 ;  /* 0x0120800002007988 */ /* 0x000fe80008000405 */
        /* <DEDUP_REMOVED lines=9> */
[----:B------:R-:W4:Y:S04]  /*32e00*/  LDL.LU R10, [R1+0x150] ;  /* 0x00015000010a7983 */ /* 0x000f280000300800 */
[----:B------:R-:W-:Y:S04]  /*32e10*/  STS.U16 [R2+UR5+0x13480], R19 ;  /* 0x0134801302007988 */ /* 0x000fe80008000405 */
[----:B------:R1:W-:Y:S04]  /*32e20*/  STS.U16 [R2+UR5+0x13880], R4 ;  /* 0x0138800402007988 */ /* 0x0003e80008000405 */
[----:B------:R-:W4:Y:S04]  /*32e30*/  LDL.LU R11, [R1+0x130] ;  /* 0x00013000010b7983 */ /* 0x000f280000300800 */
[----:B------:R-:W4:Y:S04]  /*32e40*/  LDL.LU R12, [R1+0x110] ;  /* 0x00011000010c7983 */ /* 0x000f280000300800 */
[----:B------:R-:W4:Y:S04]  /*32e50*/  LDL.LU R13, [R1+0xf0] ;  /* 0x0000f000010d7983 */ /* 0x000f280000300800 */
[----:B------:R-:W4:Y:S04]  /*32e60*/  LDL.LU R24, [R1+0xd0] ;  /* 0x0000d00001187983 */ /* 0x000f280000300800 */
[----:B------:R-:W4:Y:S04]  /*32e70*/  LDL.LU R25, [R1+0x2ac] ;  /* 0x0002ac0001197983 */ /* 0x000f280000300800 */
[----:B------:R-:W4:Y:S04]  /*32e80*/  LDL.LU R26, [R1+0x28c] ;  /* 0x00028c00011a7983 */ /* 0x000f280000300800 */
[----:B0-----:R-:W4:Y:S01]  /*32e90*/  LDL.LU R27, [R1+0x26c] ;  /* 0x00026c00011b7983 */ /* 0x001f220000300800 */
[----:B-1----:R-:W-:-:S02]  /*32ea0*/  LOP3.LUT R4, R3, 0x20, RZ, 0x3c, !PT ;  /* 0x0000002003047812 */ /* 0x002fc400078e3cff */
[----:B------:R-:W-:Y:S01]  /*32eb0*/  LOP3.LUT R0, R3, 0x30, RZ, 0x3c, !PT ;  /* 0x0000003003007812 */ /* 0x000fe200078e3cff */
[----:B--2---:R0:W-:Y:S04]  /*32ec0*/  STS.U16 [R2+UR5+0x13c80], R29 ;  /* 0x013c801d02007988 */ /* 0x0041e80008000405 */
[----:B---3--:R-:W-:Y:S04]  /*32ed0*/  STS.U16 [R4+UR5+0x10100], R17 ;  /* 0x0101001104007988 */ /* 0x008fe80008000405 */
[----:B----4-:R-:W-:Y:S04]  /*32ee0*/  STS.U16 [R4+UR5+0x10500], R16 ;  /* 0x0105001004007988 */ /* 0x010fe80008000405 */
[----:B------:R-:W-:Y:S04]  /*32ef0*/  STS.U16 [R4+UR5+0x10900], R18 ;  /* 0x0109001204007988 */ /* 0x000fe80008000405 */
[----:B------:R1:W-:Y:S04]  /*32f00*/  STS.U16 [R4+UR5+0x10d00], R28 ;  /* 0x010d001c04007988 */ /* 0x0003e80008000405 */
[----:B0-----:R-:W2:Y:S04]  /*32f10*/  LDL.LU R29, [R1+0x24c] ;  /* 0x00024c00011d7983 */ /* 0x001ea80000300800 */
[----:B------:R-:W-:Y:S04]  /*32f20*/  STL [R1+0x4de0], R2 ;  /* 0x004de00201007387 */ /* 0x000fe80000100800 */
[----:B-1----:R-:W3:Y:S04]  /*32f30*/  LDL.LU R28, [R1+0x22c] ;  /* 0x00022c00011c7983 */ /* 0x002ee80000300800 */
[----:B------:R-:W4:Y:S04]  /*32f40*/  LDL.LU R3, [R1+0x1ec] ;  /* 0x0001ec0001037983 */ /* 0x000f280000300800 */
[----:B------:R-:W-:Y:S04]  /*32f50*/  STS.U16 [R4+UR5+0x11100], R22 ;  /* 0x0111001604007988 */ /* 0x000fe80008000405 */
        /* <DEDUP_REMOVED lines=14> */
[----:B----4-:R0:W-:Y:S04]  /*33040*/  STL [R1+0x4e04], R3 ;  /* 0x004e040301007387 */ /* 0x0101e80000100800 */
[----:B0-----:R-:W4:Y:S04]  /*33050*/  LDL.LU R3, [R1+0x20c] ;  /* 0x00020c0001037983 */ /* 0x001f280000300800 */
        /* <DEDUP_REMOVED lines=8> */
[----:B--2---:R0:W-:Y:S04]  /*330e0*/  STS.U16 [R0+UR5+0x10d80], R29 ;  /* 0x010d801d00007988 */ /* 0x0041e80008000405 */
[----:B------:R-:W2:Y:S04]  /*330f0*/  LDL.LU R18, [R1+0xcc] ;  /* 0x0000cc0001127983 */ /* 0x000ea80000300800 */
        /* <DEDUP_REMOVED lines=16> */
[----:B---3--:R0:W-:Y:S04]  /*33200*/  STS.U16 [R0+UR5+0x11180], R28 ;  /* 0x0111801c00007988 */ /* 0x0081e80008000405 */
[----:B------:R-:W3:Y:S04]  /*33210*/  LDL.LU R27, [R1+0x2a4] ;  /* 0x0002a400011b7983 */ /* 0x000ee80000300800 */
[----:B0-----:R-:W2:Y:S04]  /*33220*/  LDL.LU R28, [R1+0x284] ;  /* 0x00028400011c7983 */ /* 0x001ea80000300800 */
[----:B----4-:R0:W-:Y:S04]  /*33230*/  STS.U16 [R0+UR5+0x11580], R3 ;  /* 0x0115800300007988 */ /* 0x0101e80008000405 */
[----:B0-----:R-:W4:Y:S04]  /*33240*/  LDL.LU R3, [R1+0x4e04] ;  /* 0x004e040001037983 */ /* 0x001f280000300800 */
[----:B----4-:R0:W-:Y:S02]  /*33250*/  STS.U16 [R0+UR5+0x11980], R3 ;  /* 0x0119800300007988 */ /* 0x0101e40008000405 */
[----:B0-----:R-:W0:Y:S02]  /*33260*/  S2R R3, SR_TID.X ;  /* 0x0000000000037919 */ /* 0x001e240000002100 */
        /* <DEDUP_REMOVED lines=8> */
[----:B--2---:R2:W-:Y:S01]  /*332f0*/  STS.U16 [R0+UR5+0x13d80], R18 ;  /* 0x013d801200007988 */ /* 0x0045e20008000405 */
[----:B0-----:R-:W-:-:S05]  /*33300*/  LOP3.LUT R3, R3, 0x3f, RZ, 0xc0, !PT ;  /* 0x0000003f03037812 */ /* 0x001fca00078ec0ff */
[----:B------:R-:W-:-:S05]  /*33310*/  IMAD.SHL.U32 R3, R3, 0x2, RZ ;  /* 0x0000000203037824 */ /* 0x000fca00078e00ff */
[C---:B-1----:R-:W-:Y:S02]  /*33320*/  LOP3.LUT R2, R3.reuse, 0x40, RZ, 0x3c, !PT ;  /* 0x0000004003027812 */ /* 0x042fe400078e3cff */
[----:B--2---:R-:W-:-:S03]  /*33330*/  LOP3.LUT R0, R3, 0x50, RZ, 0x3c, !PT ;  /* 0x0000005003007812 */ /* 0x004fc600078e3cff */
[----:B------:R0:W-:Y:S04]  /*33340*/  STS.U16 [R2+UR5+0x10200], R29 ;  /* 0x0102001d02007988 */ /* 0x0001e80008000405 */
[----:B0-----:R-:W2:Y:S04]  /*33350*/  LDL.LU R29, [R1+0x264] ;  /* 0x00026400011d7983 */ /* 0x001ea80000300800 */
[----:B------:R-:W4:Y:S04]  /*33360*/  LDL.LU R3, [R1+0x204] ;  /* 0x0002040001037983 */ /* 0x000f280000300800 */
[----:B----4-:R0:W-:Y:S04]  /*33370*/  STL [R1+0x4dfc], R3 ;  /* 0x004dfc0301007387 */ /* 0x0101e80000100800 */
[----:B0-----:R-:W4:Y:S04]  /*33380*/  LDL.LU R3, [R1+0x224] ;  /* 0x0002240001037983 */ /* 0x001f280000300800 */
        /* <DEDUP_REMOVED lines=40> */
[----:B---3--:R0:W-:Y:S04]  /*33610*/  STS.U16 [R0+UR5+0x10280], R27 ;  /* 0x0102801b00007988 */ /* 0x0081e80008000405 */
[----:B------:R-:W3:Y:S04]  /*33620*/  LDL.LU R26, [R1+0x100] ;  /* 0x00010000011a7983 */ /* 0x000ee80000300800 */
[----:B------:R1:W-:Y:S04]  /*33630*/  STS.U16 [R0+UR5+0x10680], R28 ;  /* 0x0106801c00007988 */ /* 0x0003e80008000405 */
[----:B--2---:R2:W-:Y:S04]  /*33640*/  STS.U16 [R0+UR5+0x10a80], R29 ;  /* 0x010a801d00007988 */ /* 0x0045e80008000405 */
[----:B0-----:R-:W3:Y:S04]  /*33650*/  LDL.LU R27, [R1+0xe0] ;  /* 0x0000e000011b7983 */ /* 0x001ee80000300800 */
[----:B-1----:R-:W3:Y:S04]  /*33660*/  LDL.LU R28, [R1+0xc0] ;  /* 0x0000c000011c7983 */ /* 0x002ee80000300800 */
[----:B--2---:R-:W2:Y:S04]  /*33670*/  LDL.LU R29, [R1+0x29c] ;  /* 0x00029c00011d7983 */ /* 0x004ea80000300800 */
[----:B----4-:R0:W-:Y:S04]  /*33680*/  STS.U16 [R0+UR5+0x10e80], R3 ;  /* 0x010e800300007988 */ /* 0x0101e80008000405 */
[----:B0-----:R-:W4:Y:S04]  /*33690*/  LDL.LU R3, [R1+0x4e00] ;  /* 0x004e000001037983 */ /* 0x001f280000300800 */
        /* <DEDUP_REMOVED lines=13> */
[----:B------:R4:W-:Y:S01]  /*33770*/  STS.U16 [R0+UR5+0x13e80], R22 ;  /* 0x013e801600007988 */ /* 0x0009e20008000405 */
[----:B0-----:R-:W-:-:S05]  /*33780*/  LOP3.LUT R3, R3, 0x3f, RZ, 0xc0, !PT ;  /* 0x0000003f03037812 */ /* 0x001fca00078ec0ff */
[----:B------:R-:W-:-:S05]  /*33790*/  IMAD.SHL.U32 R3, R3, 0x2, RZ ;  /* 0x0000000203037824 */ /* 0x000fca00078e00ff */
[C---:B-1----:R-:W-:Y:S02]  /*337a0*/  LOP3.LUT R2, R3.reuse, 0x60, RZ, 0x3c, !PT ;  /* 0x0000006003027812 */ /* 0x042fe400078e3cff */
[----:B----4-:R-:W-:Y:S02]  /*337b0*/  LOP3.LUT R0, R3, 0x70, RZ, 0x3c, !PT ;  /* 0x0000007003007812 */ /* 0x010fe400078e3cff */
[----:B------:R-:W4:Y:S04]  /*337c0*/  LDL.LU R3, [R1+0x21c] ;  /* 0x00021c0001037983 */ /* 0x000f280000300800 */
[----:B----4-:R0:W-:Y:S04]  /*337d0*/  STL [R1+0x4df0], R3 ;  /* 0x004df00301007387 */ /* 0x0101e80000100800 */
[----:B0-----:R-:W4:Y:S04]  /*337e0*/  LDL.LU R3, [R1+0x23c] ;  /* 0x00023c0001037983 */ /* 0x001f280000300800 */
        /* <DEDUP_REMOVED lines=15> */
[----:B---3--:R-:W-:Y:S04]  /*338e0*/  STS.U16 [R2+UR5+0x13700], R26 ;  /* 0x0137001a02007988 */ /* 0x008fe80008000405 */
[----:B------:R-:W-:Y:S04]  /*338f0*/  STS.U16 [R2+UR5+0x13b00], R27 ;  /* 0x013b001b02007988 */ /* 0x000fe80008000405 */
[----:B------:R-:W-:Y:S04]  /*33900*/  STS.U16 [R2+UR5+0x13f00], R28 ;  /* 0x013f001c02007988 */ /* 0x000fe80008000405 */
[----:B----4-:R0:W-:Y:S04]  /*33910*/  STL [R1+0x4df8], R3 ;  /* 0x004df80301007387 */ /* 0x0101e80000100800 */
        /* <DEDUP_REMOVED lines=29> */
[----:B---3--:R0:W-:Y:S04]  /*33af0*/  STS.U16 [R0+UR5+0x10780], R3 ;  /* 0x0107800300007988 */ /* 0x0081e80008000405 */
[----:B0-----:R-:W3:Y:S04]  /*33b00*/  LDL.LU R3, [R1+0x4df8] ;  /* 0x004df80001037983 */ /* 0x001ee80000300800 */
[----:B---3--:R0:W-:Y:S04]  /*33b10*/  STS.U16 [R0+UR5+0x10b80], R3 ;  /* 0x010b800300007988 */ /* 0x0081e80008000405 */
[----:B0-----:R-:W3:Y:S04]  /*33b20*/  LDL.LU R3, [R1+0x4df4] ;  /* 0x004df40001037983 */ /* 0x001ee80000300800 */
[----:B---3--:R0:W-:Y:S04]  /*33b30*/  STS.U16 [R0+UR5+0x10f80], R3 ;  /* 0x010f800300007988 */ /* 0x0081e80008000405 */
[----:B0-----:R-:W3:Y:S04]  /*33b40*/  LDL.LU R3, [R1+0x4df0] ;  /* 0x004df00001037983 */ /* 0x001ee80000300800 */
[----:B---3--:R-:W-:Y:S04]  /*33b50*/  STS.U16 [R0+UR5+0x11380], R3 ;  /* 0x0113800300007988 */ /* 0x008fe80008000405 */
[----:B----4-:R0:W-:Y:S04]  /*33b60*/  STS.U16 [R0+UR5+0x11780], R2 ;  /* 0x0117800200007988 */ /* 0x0101e80008000405 */
[----:B0-----:R-:W3:Y:S04]  /*33b70*/  LDL.LU R2, [R1+0x6c] ;  /* 0x00006c0001027983 */ /* 0x001ee80000300800 */
[----:B---3--:R0:W-:Y:S04]  /*33b80*/  STL [R1+0x4de4], R2 ;  /* 0x004de40201007387 */ /* 0x0081e80000100800 */
[----:B0-----:R-:W3:Y:S04]  /*33b90*/  LDL.LU R2, [R1+0x70] ;  /* 0x0000700001027983 */ /* 0x001ee80000300800 */
[----:B---3--:R0:W-:Y:S04]  /*33ba0*/  STL [R1+0x4de8], R2 ;  /* 0x004de80201007387 */ /* 0x0081e80000100800 */
[----:B0-----:R-:W3:Y:S01]  /*33bb0*/  LDL.LU R2, [R1+0x74] ;  /* 0x0000740001027983 */ /* 0x001ee20000300800 */
[----:B------:R-:W0:Y:S03]  /*33bc0*/  S2R R3, SR_TID.X ;  /* 0x0000000000037919 */ /* 0x000e260000002100 */
        /* <DEDUP_REMOVED lines=10> */
[----:B---3--:R1:W-:Y:S04]  /*33c70*/  STL [R1+0x4dec], R2 ;  /* 0x004dec0201007387 */ /* 0x0083e80000100800 */
[----:B-1----:R-:W3:Y:S01]  /*33c80*/  LDL.LU R2, [R1+0x78] ;  /* 0x0000780001027983 */ /* 0x002ee20000300800 */
[----:B0-----:R-:W-:-:S03]  /*33c90*/  LOP3.LUT R3, R3, 0x3f, RZ, 0xc0, !PT ;  /* 0x0000003f03037812 */ /* 0x001fc600078ec0ff */
[----:B------:R-:W4:Y:S04]  /*33ca0*/  LDL.LU R0, [R1+0x68] ;  /* 0x0000680001007983 */ /* 0x000f280000300800 */
[----:B------:R-:W4:Y:S04]  /*33cb0*/  LDL.LU R15, [R1+0x64] ;  /* 0x00006400010f7983 */ /* 0x000f280000300800 */
[----:B------:R-:W4:Y:S04]  /*33cc0*/  LDL.LU R14, [R1+0x60] ;  /* 0x00006000010e7983 */ /* 0x000f280000300800 */
[----:B------:R-:W4:Y:S04]  /*33cd0*/  LDL.LU R21, [R1+0x5c] ;  /* 0x00005c0001157983 */ /* 0x000f280000300800 */
[----:B------:R-:W4:Y:S01]  /*33ce0*/  LDL.LU R20, [R1+0x58] ;  /* 0x0000580001147983 */ /* 0x000f220000300800 */
[----:B------:R-:W-:-:S03]  /*33cf0*/  IMAD.SHL.U32 R3, R3, 0x2, RZ ;  /* 0x0000000203037824 */ /* 0x000fc600078e00ff */
[----:B------:R-:W4:Y:S04]  /*33d00*/  LDL.LU R19, [R1+0x54] ;  /* 0x0000540001137983 */ /* 0x000f280000300800 */
[----:B------:R-:W4:Y:S04]  /*33d10*/  LDL.LU R17, [R1+0x50] ;  /* 0x0000500001117983 */ /* 0x000f280000300800 */
[----:B------:R-:W4:Y:S04]  /*33d20*/  LDL.LU R16, [R1+0x4c] ;  /* 0x00004c0001107983 */ /* 0x000f280000300800 */
[----:B------:R-:W4:Y:S04]  /*33d30*/  LDL.LU R18, [R1+0x48] ;  /* 0x0000480001127983 */ /* 0x000f280000300800 */
[----:B------:R-:W4:Y:S04]  /*33d40*/  LDL.LU R22, [R1+0x44] ;  /* 0x0000440001167983 */ /* 0x000f280000300800 */
[----:B------:R0:W-:Y:S04]  /*33d50*/  STS.U16 [R3+UR5], R4 ;  /* 0x0000000403007988 */ /* 0x0001e80008000405 */
[----:B------:R-:W4:Y:S04]  /*33d60*/  LDL.LU R23, [R1+0x40] ;  /* 0x0000400001177983 */ /* 0x000f280000300800 */
[----:B------:R1:W-:Y:S04]  /*33d70*/  STS.U16 [R3+UR5+0x80], R5 ;  /* 0x0000800503007988 */ /* 0x0003e80008000405 */
[----:B------:R0:W-:Y:S04]  /*33d80*/  STS.U16 [R3+UR5+0x800], R6 ;  /* 0x0008000603007988 */ /* 0x0001e80008000405 */
[----:B------:R0:W-:Y:S04]  /*33d90*/  STS.U16 [R3+UR5+0x880], R7 ;  /* 0x0008800703007988 */ /* 0x0001e80008000405 */
[----:B------:R1:W-:Y:S04]  /*33da0*/  STS.U16 [R3+UR5+0x1000], R8 ;  /* 0x0010000803007988 */ /* 0x0003e80008000405 */
[----:B------:R2:W-:Y:S04]  /*33db0*/  STS.U16 [R3+UR5+0x1080], R9 ;  /* 0x0010800903007988 */ /* 0x0005e80008000405 */
[----:B0-----:R-:W4:Y:S04]  /*33dc0*/  LDL.LU R4, [R1+0x3c] ;  /* 0x00003c0001047983 */ /* 0x001f280000300800 */
[----:B-1----:R-:W4:Y:S04]  /*33dd0*/  LDL.LU R5, [R1+0x38] ;  /* 0x0000380001057983 */ /* 0x002f280000300800 */
[----:B------:R-:W4:Y:S04]  /*33de0*/  LDL.LU R6, [R1+0x34] ;  /* 0x0000340001067983 */ /* 0x000f280000300800 */
[----:B------:R-:W4:Y:S04]  /*33df0*/  LDL.LU R7, [R1+0x30] ;  /* 0x0000300001077983 */ /* 0x000f280000300800 */
[----:B------:R-:W4:Y:S04]  /*33e00*/  LDL.LU R8, [R1+0x2c] ;  /* 0x00002c0001087983 */ /* 0x000f280000300800 */
[----:B------:R0:W-:Y:S04]  /*33e10*/  STS.U16 [R3+UR5+0x1800], R10 ;  /* 0x0018000a03007988 */ /* 0x0001e80008000405 */
[----:B--2---:R-:W2:Y:S04]  /*33e20*/  LDL.LU R9, [R1+0x28] ;  /* 0x0000280001097983 */ /* 0x004ea80000300800 */
[----:B------:R1:W-:Y:S04]  /*33e30*/  STS.U16 [R3+UR5+0x1880], R11 ;  /* 0x0018800b03007988 */ /* 0x0003e80008000405 */
[----:B------:R0:W-:Y:S04]  /*33e40*/  STS.U16 [R3+UR5+0x2000], R12 ;  /* 0x0020000c03007988 */ /* 0x0001e80008000405 */
[----:B------:R0:W-:Y:S04]  /*33e50*/  STS.U16 [R3+UR5+0x2080], R13 ;  /* 0x0020800d03007988 */ /* 0x0001e80008000405 */
[----:B------:R1:W-:Y:S04]  /*33e60*/  STS.U16 [R3+UR5+0x2800], R24 ;  /* 0x0028001803007988 */ /* 0x0003e80008000405 */
[----:B------:R1:W-:Y:S04]  /*33e70*/  STS.U16 [R3+UR5+0x2880], R25 ;  /* 0x0028801903007988 */ /* 0x0003e80008000405 */
[----:B0-----:R-:W2:Y:S04]  /*33e80*/  LDL.LU R10, [R1+0x24] ;  /* 0x00002400010a7983 */ /* 0x001ea80000300800 */
[----:B-1----:R-:W2:Y:S04]  /*33e90*/  LDL.LU R11, [R1+0x20] ;  /* 0x00002000010b7983 */ /* 0x002ea80000300800 */
[----:B------:R-:W2:Y:S04]  /*33ea0*/  LDL.LU R12, [R1+0x1c] ;  /* 0x00001c00010c7983 */ /* 0x000ea80000300800 */
[----:B------:R-:W2:Y:S04]  /*33eb0*/  LDL.LU R13, [R1+0x18] ;  /* 0x00001800010d7983 */ /* 0x000ea80000300800 */
[----:B------:R-:W2:Y:S04]  /*33ec0*/  LDL.LU R24, [R1+0x14] ;  /* 0x0000140001187983 */ /* 0x000ea80000300800 */
[----:B------:R0:W-:Y:S04]  /*33ed0*/  STS.U16 [R3+UR5+0x3000], R26 ;  /* 0x0030001a03007988 */ /* 0x0001e80008000405 */
[----:B------:R-:W2:Y:S04]  /*33ee0*/  LDL.LU R25, [R1+0x10] ;  /* 0x0000100001197983 */ /* 0x000ea80000300800 */
[----:B------:R1:W-:Y:S04]  /*33ef0*/  STS.U16 [R3+UR5+0x3080], R27 ;  /* 0x0030801b03007988 */ /* 0x0003e80008000405 */
[----:B------:R1:W-:Y:S04]  /*33f00*/  STS.U16 [R3+UR5+0x3800], R28 ;  /* 0x0038001c03007988 */ /* 0x0003e80008000405 */
[----:B------:R1:W-:Y:S04]  /*33f10*/  STS.U16 [R3+UR5+0x3880], R29 ;  /* 0x0038801d03007988 */ /* 0x0003e80008000405 */
[----:B0-----:R-:W2:Y:S04]  /*33f20*/  LDL.LU R26, [R1+0xc] ;  /* 0x00000c00011a7983 */ /* 0x001ea80000300800 */
[----:B-1----:R-:W2:Y:S04]  /*33f30*/  LDL.LU R27, [R1+0x8] ;  /* 0x00000800011b7983 */ /* 0x002ea80000300800 */
[----:B------:R-:W2:Y:S04]  /*33f40*/  LDL.LU R28, [R1+0x4] ;  /* 0x00000400011c7983 */ /* 0x000ea80000300800 */
[----:B------:R-:W2:Y:S04]  /*33f50*/  LDL.LU R29, [R1] ;  /* 0x00000000011d7983 */ /* 0x000ea80000300800 */
[----:B---3--:R0:W-:Y:S04]  /*33f60*/  STS.U16 [R3+UR5+0x4000], R2 ;  /* 0x0040000203007988 */ /* 0x0081e80008000405 */
[----:B0-----:R-:W3:Y:S04]  /*33f70*/  LDL.LU R2, [R1+0x4dec] ;  /* 0x004dec0001027983 */ /* 0x001ee80000300800 */
[----:B---3--:R0:W-:Y:S04]  /*33f80*/  STS.U16 [R3+UR5+0x4080], R2 ;  /* 0x0040800203007988 */ /* 0x0081e80008000405 */
[----:B0-----:R-:W3:Y:S04]  /*33f90*/  LDL.LU R2, [R1+0x4de8] ;  /* 0x004de80001027983 */ /* 0x001ee80000300800 */
[----:B---3--:R0:W-:Y:S04]  /*33fa0*/  STS.U16 [R3+UR5+0x4800], R2 ;  /* 0x0048000203007988 */ /* 0x0081e80008000405 */
[----:B0-----:R-:W3:Y:S04]  /*33fb0*/  LDL.LU R2, [R1+0x4de4] ;  /* 0x004de40001027983 */ /* 0x001ee80000300800 */
[----:B----4-:R-:W-:Y:S04]  /*33fc0*/  STS.U16 [R3+UR5+0x5000], R0 ;  /* 0x0050000003007988 */ /* 0x010fe80008000405 */
        /* <DEDUP_REMOVED lines=12> */
[----:B---3--:R0:W-:Y:S04]  /*34090*/  STS.U16 [R3+UR5+0x4880], R2 ;  /* 0x0048800203007988 */ /* 0x0081e80008000405 */
[----:B0-----:R-:W3:Y:S04]  /*340a0*/  LDL.LU R2, [R1+0x4de0] ;  /* 0x004de00001027983 */ /* 0x001ee80000300800 */
        /* <DEDUP_REMOVED lines=12> */
[----:B------:R-:W4:Y:S04]  /*34170*/  LDL.LU R5, [R1+0x4dac] ;  /* 0x004dac0001057983 */ /* 0x000f280000300800 */
[----:B------:R0:W-:Y:S04]  /*34180*/  STS.U16 [R3+UR5+0x8080], R6 ;  /* 0x0080800603007988 */ /* 0x0001e80008000405 */
[----:B------:R1:W-:Y:S04]  /*34190*/  STS.U16 [R3+UR5+0x8800], R7 ;  /* 0x0088000703007988 */ /* 0x0003e80008000405 */
[----:B------:R0:W-:Y:S04]  /*341a0*/  STS.U16 [R3+UR5+0x8880], R8 ;  /* 0x0088800803007988 */ /* 0x0001e80008000405 */
[----:B--2---:R2:W-:Y:S04]  /*341b0*/  STS.U16 [R3+UR5+0x9000], R9 ;  /* 0x0090000903007988 */ /* 0x0045e80008000405 */
[----:B------:R1:W-:Y:S04]  /*341c0*/  STS.U16 [R3+UR5+0x9080], R10 ;  /* 0x0090800a03007988 */ /* 0x0003e80008000405 */
[----:B------:R2:W-:Y:S04]  /*341d0*/  STS.U16 [R3+UR5+0x9800], R11 ;  /* 0x0098000b03007988 */ /* 0x0005e80008000405 */
[----:B0-----:R-:W4:Y:S04]  /*341e0*/  LDL.LU R6, [R1+0x4da8] ;  /* 0x004da80001067983 */ /* 0x001f280000300800 */
[----:B-1----:R-:W4:Y:S04]  /*341f0*/  LDL.LU R7, [R1+0x4da4] ;  /* 0x004da40001077983 */ /* 0x002f280000300800 */
[----:B------:R-:W4:Y:S04]  /*34200*/  LDL.LU R8, [R1+0x4da0] ;  /* 0x004da00001087983 */ /* 0x000f280000300800 */
[----:B--2---:R-:W2:Y:S04]  /*34210*/  LDL.LU R9, [R1+0x4d9c] ;  /* 0x004d9c0001097983 */ /* 0x004ea80000300800 */
[----:B------:R-:W2:Y:S04]  /*34220*/  LDL.LU R10, [R1+0x4d98] ;  /* 0x004d9800010a7983 */ /* 0x000ea80000300800 */
[----:B------:R-:W2:Y:S04]  /*34230*/  LDL.LU R11, [R1+0x4d94] ;  /* 0x004d9400010b7983 */ /* 0x000ea80000300800 */
[----:B------:R0:W-:Y:S04]  /*34240*/  STS.U16 [R3+UR5+0x9880], R12 ;  /* 0x0098800c03007988 */ /* 0x0001e80008000405 */
        /* <DEDUP_REMOVED lines=10> */
[----:B------:R-:W2:Y:S04]  /*342f0*/  LDL.LU R27, [R1+0x4d7c] ;  /* 0x004d7c00011b7983 */ /* 0x000ea80000300800 */
[----:B------:R0:W-:Y:S04]  /*34300*/  STS.U16 [R3+UR5+0xb080], R28 ;  /* 0x00b0801c03007988 */ /* 0x0001e80008000405 */
[----:B------:R1:W-:Y:S04]  /*34310*/  STS.U16 [R3+UR5+0xb800], R29 ;  /* 0x00b8001d03007988 */ /* 0x0003e80008000405 */
[----:B0-----:R-:W2:Y:S04]  /*34320*/  LDL.LU R28, [R1+0x4d78] ;  /* 0x004d7800011c7983 */ /* 0x001ea80000300800 */
[----:B-1----:R-:W2:Y:S04]  /*34330*/  LDL.LU R29, [R1+0x4d74] ;  /* 0x004d7400011d7983 */ /* 0x002ea80000300800 */
[----:B---3--:R0:W-:Y:S04]  /*34340*/  STS.U16 [R3+UR5+0xf880], R4 ;  /* 0x00f8800403007988 */ /* 0x0081e80008000405 */
[----:B----4-:R1:W-:Y:S04]  /*34350*/  STS.U16 [R3+UR5+0xf080], R5 ;  /* 0x00f0800503007988 */ /* 0x0103e80008000405 */
[----:B0-----:R-:W3:Y:S04]  /*34360*/  LDL R4, [R1+0x1840] ;  /* 0x0018400001047983 */ /* 0x001ee80000100800 */
[----:B-1----:R-:W3:Y:S01]  /*34370*/  LDL R5, [R1+0x1844] ;  /* 0x0018440001057983 */ /* 0x002ee20000100800 */
[----:B------:R-:W-:-:S02]  /*34380*/  PRMT R14, RZ, 0x7610, R14 ;  /* 0x00007610ff0e7816 */ /* 0x000fc4000000000e */
[----:B---3--:R-:W-:-:S04]  /*34390*/  @!P2 LOP3.LUT R5, R5, R4, RZ, 0x3c, !PT ;  /* 0x000000040505a212 */ /* 0x008fc800078e3cff */
[----:B------:R-:W-:-:S04]  /*343a0*/  @!P2 LOP3.LUT R4, R5, R4, RZ, 0x3c, !PT ;  /* 0x000000040504a212 */ /* 0x000fc800078e3cff */
[----:B------:R-:W-:-:S05]  /*343b0*/  @!P2 LOP3.LUT R5, R5, R4, RZ, 0x3c, !PT ;  /* 0x000000040505a212 */ /* 0x000fca00078e3cff */
[----:B------:R-:W3:Y:S04]  /*343c0*/  @!P2 LDG.E.U16 R14, desc[UR8][R4.64] ;  /* 0x00000008040ea981 */ /* 0x000ee8000c1e1500 */
[----:B--2---:R-:W-:Y:S04]  /*343d0*/  STS.U16 [R3+UR5+0xb880], R29 ;  /* 0x00b8801d03007988 */ /* 0x004fe80008000405 */
        /* <DEDUP_REMOVED lines=20> */
[----:B------:R1:W-:Y:S04]  /*34520*/  STS.U16 [R2+UR5+0x1900], R21 ;  /* 0x0019001502007988 */ /* 0x0003e80008000405 */
[----:B0-----:R-:W2:Y:S04]  /*34530*/  LDL.LU R3, [R1+0x1e80] ;  /* 0x001e800001037983 */ /* 0x001ea80000300800 */
[----:B-1----:R-:W4:Y:S04]  /*34540*/  LDL.LU R2, [R1+0x4d70] ;  /* 0x004d700001027983 */ /* 0x002f280000300800 */
[----:B---3--:R0:W-:Y:S04]  /*34550*/  STL [R1+0xa94], R14 ;  /* 0x000a940e01007387 */ /* 0x0081e80000100800 */
[----:B0-----:R-:W3:Y:S04]  /*34560*/  LDL.LU R14, [R1+0x4d6c] ;  /* 0x004d6c00010e7983 */ /* 0x001ee80000300800 */
[----:B------:R-:W2:Y:S04]  /*34570*/  LDL R4, [R1+0x1838] ;  /* 0x0018380001047983 */ /* 0x000ea80000100800 */
[----:B------:R-:W2:Y:S01]  /*34580*/  LDL R5, [R1+0x183c] ;  /* 0x00183c0001057983 */ /* 0x000ea20000100800 */
[----:B----4-:R-:W-:-:S02]  /*34590*/  PRMT R2, RZ, 0x7610, R2 ;  /* 0x00007610ff027816 */ /* 0x010fc40000000002 */
[----:B--2---:R-:W-:-:S04]  /*345a0*/  @!P3 LOP3.LUT R5, R5, R4, RZ, 0x3c, !PT ;  /* 0x000000040505b212 */ /* 0x004fc800078e3cff */
        /* <DEDUP_REMOVED lines=2876> */
[----:B------:R-:W3:Y:S04]  /*3f970*/  LDL R4, [R1+0xca0] ;  /* 0x000ca00001047983 */ /* 0x000ee80000100800 */
[----:B------:R-:W3:Y:S01]  /*3f980*/  LDL R5, [R1+0xca4] ;  /* 0x000ca40001057983 */ /* 0x000ee20000100800 */
[----:B--2---:R-:W-:-:S02]  /*3f990*/  PRMT R2, RZ, 0x7610, R2 ;  /* 0x00007610ff027816 */ /* 0x004fc40000000002 */
[----:B---3--:R-:W-:-:S04]  /*3f9a0*/  @!P2 LOP3.LUT R5, R5, R4, RZ, 0x3c, !PT ;  /* 0x000000040505a212 */ /* 0x008fc800078e3cff */
[----:B------:R-:W-:-:S04]  /*3f9b0*/  @!P2 LOP3.LUT R4, R5, R4, RZ, 0x3c, !PT ;  /* 0x000000040504a212 */ /* 0x000fc800078e3cff */
[----:B------:R-:W-:-:S05]  /*3f9c0*/  @!P2 LOP3.LUT R5, R5, R4, RZ, 0x3c, !PT ;  /* 0x000000040505a212 */ /* 0x000fca00078e3cff */
[----:B------:R-:W2:Y:S04]  /*3f9d0*/  @!P2 LDG.E.U16 R2, desc[UR8][R4.64] ;  /* 0x000000080402a981 */ /* 0x000ea8000c1e1500 */
[----:B--2---:R0:W-:Y:S04]  /*3f9e0*/  STL [R1+0x174], R2 ;  /* 0x0001740201007387 */ /* 0x0041e80000100800 */
[----:B0-----:R-:W2:Y:S04]  /*3f9f0*/  LDL.LU R2, [R1+0x4868] ;  /* 0x0048680001027983 */ /* 0x001ea80000300800 */
[----:B------:R-:W3:Y:S04]  /*3fa00*/  LDL R4, [R1+0xc98] ;  /* 0x000c980001047983 */ /* 0x000ee80000100800 */
[----:B------:R-:W3:Y:S02]  /*3fa10*/  LDL R5, [R1+0xc9c] ;  /* 0x000c9c0001057983 */ /* 0x000ee40000100800 */
[----:B---3--:R-:W-:-:S02]  /*3fa20*/  @!P3 LOP3.LUT R5, R5, R4, RZ, 0x3c, !PT ;  /* 0x000000040505b212 */ /* 0x008fc400078e3cff */
[----:B--2---:R-:W-:Y:S02]  /*3fa30*/  PRMT R2, RZ, 0x7610, R2 ;  /* 0x00007610ff027816 */ /* 0x004fe40000000002 */
        /* <DEDUP_REMOVED lines=429> */
[----:B------:R-:W3:Y:S01]  /*41510*/  LDL R5, [R1+0xaec] ;  /* 0x000aec0001057983 */ /* 0x000ee20000100800 */
[----:B------:R-:W-:-:S02]  /*41520*/  PRMT R0, RZ, 0x7610, R0 ;  /* 0x00007610ff007816 */ /* 0x000fc40000000000 */
[----:B---3--:R-:W-:-:S04]  /*41530*/  @!P3 LOP3.LUT R5, R5, R4, RZ, 0x3c, !PT ;  /* 0x000000040505b212 */ /* 0x008fc800078e3cff */
[----:B------:R-:W-:-:S04]  /*41540*/  @!P3 LOP3.LUT R4, R5, R4, RZ, 0x3c, !PT ;  /* 0x000000040504b212 */ /* 0x000fc800078e3cff */
[----:B------:R-:W-:-:S05]  /*41550*/  @!P3 LOP3.LUT R5, R5, R4, RZ, 0x3c, !PT ;  /* 0x000000040505b212 */ /* 0x000fca00078e3cff */
[----:B------:R0:W3:Y:S04]  /*41560*/  @!P3 LDG.E.U16 R0, desc[UR8][R4.64] ;  /* 0x000000080400b981 */ /* 0x0000e8000c1e1500 */
[----:B------:R-:W0:Y:S04]  /*41570*/  LDL R4, [R1+0xad0] ;  /* 0x000ad00001047983 */ /* 0x000e280000100800 */
[----:B------:R-:W0:Y:S01]  /*41580*/  LDL R5, [R1+0xad4] ;  /* 0x000ad40001057983 */ /* 0x000e220000100800 */
[----:B--2---:R-:W-:Y:S02]  /*41590*/  PRMT R2, RZ, 0x7610, R2 ;  /* 0x00007610ff027816 */ /* 0x004fe40000000002 */
[----:B0-----:R-:W-:-:S04]  /*415a0*/  @!P2 LOP3.LUT R5, R5, R4, RZ, 0x3c, !PT ;  /* 0x000000040505a212 */ /* 0x001fc800078e3cff */
[----:B------:R-:W-:-:S04]  /*415b0*/  @!P2 LOP3.LUT R4, R5, R4, RZ, 0x3c, !PT ;  /* 0x000000040504a212 */ /* 0x000fc800078e3cff */
[----:B------:R-:W-:-:S05]  /*415c0*/  @!P2 LOP3.LUT R5, R5, R4, RZ, 0x3c, !PT ;  /* 0x000000040505a212 */ /* 0x000fca00078e3cff */
[----:B------:R-:W2:Y:S04]  /*415d0*/  @!P2 LDG.E.U16 R2, desc[UR8][R4.64] ;  /* 0x000000080402a981 */ /* 0x000ea8000c1e1500 */
[----:B---3--:R-:W-:Y:S04]  /*415e0*/  STL [R1+0x466c], R0 ;  /* 0x00466c0001007387 */ /* 0x008fe80000100800 */
        /* <DEDUP_REMOVED lines=208> */
[----:B------:R-:W-:Y:S02]  /*422f0*/  PRMT R0, RZ, 0x7610, R0 ;  /* 0x00007610ff007816 */ /* 0x000fe40000000000 */
[----:B0-----:R-:W-:-:S04]  /*42300*/  @!P3 LOP3.LUT R5, R5, R4, RZ, 0x3c, !PT ;  /* 0x000000040505b212 */ /* 0x001fc800078e3cff */
[----:B------:R-:W-:-:S04]  /*42310*/  @!P3 LOP3.LUT R4, R5, R4, RZ, 0x3c, !PT ;  /* 0x000000040504b212 */ /* 0x000fc800078e3cff */
[----:B------:R-:W-:Y:S01]  /*42320*/  @!P3 LOP3.LUT R5, R5, R4, RZ, 0x3c, !PT ;  /* 0x000000040505b212 */ /* 0x000fe200078e3cff */
[----:B---3--:R0:W-:Y:S04]  /*42330*/  STL [R1+0x1c], R14 ;  /* 0x00001c0e01007387 */ /* 0x0081e80000100800 */
[----:B------:R1:W3:Y:S01]  /*42340*/  @!P3 LDG.E.U16 R0, desc[UR8][R4.64] ;  /* 0x000000080400b981 */ /* 0x0002e2000c1e1500 */
[----:B------:R-:W-:-:S03]  /*42350*/  PRMT R9, RZ, 0x7610, R9 ;  /* 0x00007610ff097816 */ /* 0x000fc60000000009 */
[----:B0-----:R-:W2:Y:S04]  /*42360*/  LDL R14, [R1+0x1cf4] ;  /* 0x001cf400010e7983 */ /* 0x001ea80000100800 */
[----:B------:R-:W1:Y:S04]  /*42370*/  LDL R4, [R1+0x1e28] ;  /* 0x001e280001047983 */ /* 0x000e680000100800 */
[----:B------:R-:W1:Y:S02]  /*42380*/  LDL R5, [R1+0x1e34] ;  /* 0x001e340001057983 */ /* 0x000e640000100800 */
[----:B-1----:R-:W-:-:S04]  /*42390*/  @!P2 LOP3.LUT R5, R5, R4, RZ, 0x3c, !PT ;  /* 0x000000040505a212 */ /* 0x002fc800078e3cff */
[----:B------:R-:W-:-:S04]  /*423a0*/  @!P2 LOP3.LUT R4, R5, R4, RZ, 0x3c, !PT ;  /* 0x000000040504a212 */ /* 0x000fc800078e3cff */
[----:B------:R-:W-:Y:S01]  /*423b0*/  @!P2 LOP3.LUT R5, R5, R4, RZ, 0x3c, !PT ;  /* 0x000000040505a212 */ /* 0x000fe200078e3cff */
[----:B---3--:R-:W-:Y:S04]  /*423c0*/  STL [R1+0x4720], R0 ;  /* 0x0047200001007387 */ /* 0x008fe80000100800 */
[----:B------:R0:W3:Y:S04]  /*423d0*/  @!P2 LDG.E.U16 R9, desc[UR8][R4.64] ;  /* 0x000000080409a981 */ /* 0x0000e8000c1e1500 */
[----:B------:R-:W0:Y:S04]  /*423e0*/  LDL R4, [R1+0x1e30] ;  /* 0x001e300001047983 */ /* 0x000e280000100800 */
[----:B------:R-:W0:Y:S01]  /*423f0*/  LDL R5, [R1+0x1e3c] ;  /* 0x001e3c0001057983 */ /* 0x000e220000100800 */
[----:B------:R-:W-:-:S02]  /*42400*/  PRMT R8, RZ, 0x7610, R8 ;  /* 0x00007610ff087816 */ /* 0x000fc40000000008 */
[----:B0-----:R-:W-:-:S04]  /*42410*/  @!P3 LOP3.LUT R5, R5, R4, RZ, 0x3c, !PT ;  /* 0x000000040505b212 */ /* 0x001fc800078e3cff */
[----:B------:R-:W-:-:S04]  /*42420*/  @!P3 LOP3.LUT R4, R5, R4, RZ, 0x3c, !PT ;  /* 0x000000040504b212 */ /* 0x000fc800078e3cff */
[----:B------:R-:W-:Y:S01]  /*42430*/  @!P3 LOP3.LUT R5, R5, R4, RZ, 0x3c, !PT ;  /* 0x000000040505b212 */ /* 0x000fe200078e3cff */
[----:B---3--:R-:W-:Y:S04]  /*42440*/  STL [R1+0x4724], R9 ;  /* 0x0047240901007387 */ /* 0x008fe80000100800 */
[----:B------:R0:W3:Y:S04]  /*42450*/  @!P3 LDG.E.U16 R8, desc[UR8][R4.64] ;  /* 0x000000080408b981 */ /* 0x0000e8000c1e1500 */
[----:B------:R-:W0:Y:S04]  /*42460*/  LDL R4, [R1+0x1ce0] ;  /* 0x001ce00001047983 */ /* 0x000e280000100800 */
[----:B------:R-:W0:Y:S01]  /*42470*/  LDL R5, [R1+0x1cec] ;  /* 0x001cec0001057983 */ /* 0x000e220000100800 */
[----:B--2---:R-:W-:-:S02]  /*42480*/  PRMT R2, RZ, 0x7610, R2 ;  /* 0x00007610ff027816 */ /* 0x004fc40000000002 */
[----:B0-----:R-:W-:-:S04]  /*42490*/  @!P3 LOP3.LUT R5, R5, R4, RZ, 0x3c, !PT ;  /* 0x000000040505b212 */ /* 0x001fc800078e3cff */
[----:B------:R-:W-:-:S04]  /*424a0*/  @!P3 LOP3.LUT R4, R5, R4, RZ, 0x3c, !PT ;  /* 0x000000040504b212 */ /* 0x000fc800078e3cff */
[----:B------:R-:W-:-:S05]  /*424b0*/  @!P3 LOP3.LUT R5, R5, R4, RZ, 0x3c, !PT ;  /* 0x000000040505b212 */ /* 0x000fca00078e3cff */
[----:B------:R-:W2:Y:S04]  /*424c0*/  @!P3 LDG.E.U16 R2, desc[UR8][R4.64] ;  /* 0x000000080402b981 */ /* 0x000ea8000c1e1500 */
[----:B---3--:R-:W-:Y:S04]  /*424d0*/  STL [R1+0x4728], R8 ;  /* 0x0047280801007387 */ /* 0x008fe80000100800 */
[----:B--2---:R0:W-:Y:S04]  /*424e0*/  STL [R1+0x58], R2 ;  /* 0x0000580201007387 */ /* 0x0041e80000100800 */
[----:B0-----:R-:W2:Y:S04]  /*424f0*/  LDL.LU R2, [R1+0x474c] ;  /* 0x00474c0001027983 */ /* 0x001ea80000300800 */
[----:B------:R-:W3:Y:S01]  /*42500*/  LDL R5, [R1+0x1ce8] ;  /* 0x001ce80001057983 */ /* 0x000ee20000100800 */
[----:B------:R-:W-:-:S03]  /*42510*/  @!P2 IMAD.MOV.U32 R4, RZ, RZ, R14 ;  /* 0x000000ffff04a224 */ /* 0x000fc600078e000e */
[----:B------:R-:W4:Y:S01]  /*42520*/  LDL R14, [R1+0x1d4c] ;  /* 0x001d4c00010e7983 */ /* 0x000f220000100800 */
[----:B--2---:R-:W-:-:S06]  /*42530*/  PRMT R2, RZ, 0x7610, R2 ;  /* 0x00007610ff027816 */ /* 0x004fcc0000000002 */
[----:B---3--:R-:W2:Y:S04]  /*42540*/  @!P2 LDG.E.U16 R2, desc[UR8][R4.64] ;  /* 0x000000080402a981 */ /* 0x008ea8000c1e1500 */
        /* <DEDUP_REMOVED lines=17> */
[----:B--2---:R-:W-:-:S03]  /*42660*/  PRMT R2, RZ, 0x7610, R2 ;  /* 0x00007610ff027816 */ /* 0x004fc60000000002 */
[----:B0-----:R-:W2:Y:S04]  /*42670*/  LDL R10, [R1+0x1dc4] ;  /* 0x001dc400010a7983 */ /* 0x001ea80000100800 */
[----:B------:R-:W1:Y:S04]  /*42680*/  LDL R4, [R1+0x1d00] ;  /* 0x001d000001047983 */ /* 0x000e680000100800 */
[----:B------:R-:W1:Y:S02]  /*42690*/  LDL R5, [R1+0x1d0c] ;  /* 0x001d0c0001057983 */ /* 0x000e640000100800 */
[----:B-1----:R-:W-:-:S04]  /*426a0*/  @!P3 LOP3.LUT R5, R5, R4, RZ, 0x3c, !PT ;  /* 0x000000040505b212 */ /* 0x002fc800078e3cff */
[----:B------:R-:W-:-:S04]  /*426b0*/  @!P3 LOP3.LUT R4, R5, R4, RZ, 0x3c, !PT ;  /* 0x000000040504b212 */ /* 0x000fc800078e3cff */
[----:B------:R-:W-:-:S05]  /*426c0*/  @!P3 LOP3.LUT R5, R5, R4, RZ, 0x3c, !PT ;  /* 0x000000040505b212 */ /* 0x000fca00078e3cff */
[----:B------:R-:W2:Y:S04]  /*426d0*/  @!P3 LDG.E.U16 R2, desc[UR8][R4.64] ;  /* 0x000000080402b981 */ /* 0x000ea8000c1e1500 */
[----:B---3--:R0:W-:Y:S04]  /*426e0*/  STL [R1+0x4c], R13 ;  /* 0x00004c0d01007387 */ /* 0x0081e80000100800 */
[----:B0-----:R-:W3:Y:S04]  /*426f0*/  LDL R13, [R1+0x1dcc] ;  /* 0x001dcc00010d7983 */ /* 0x001ee80000100800 */
[----:B--2---:R0:W-:Y:S04]  /*42700*/  STL [R1+0x48], R2 ;  /* 0x0000480201007387 */ /* 0x0041e80000100800 */
[----:B0-----:R-:W2:Y:S04]  /*42710*/  LDL.LU R2, [R1+0x4744] ;  /* 0x0047440001027983 */ /* 0x001ea80000300800 */
[----:B------:R-:W2:Y:S04]  /*42720*/  LDL R4, [R1+0x1d38] ;  /* 0x001d380001047983 */ /* 0x000ea80000100800 */
[----:B------:R-:W2:Y:S02]  /*42730*/  LDL R5, [R1+0x1d44] ;  /* 0x001d440001057983 */ /* 0x000ea40000100800 */
[----:B--2---:R-:W-:-:S02]  /*42740*/  @!P2 LOP3.LUT R5, R5, R4, RZ, 0x3c, !PT ;  /* 0x000000040505a212 */ /* 0x004fc400078e3cff */
[----:B------:R-:W-:Y:S02]  /*42750*/  PRMT R2, RZ, 0x7610, R2 ;  /* 0x00007610ff027816 */ /* 0x000fe40000000002 */
[----:B------:R-:W-:-:S04]  /*42760*/  @!P2 LOP3.LUT R4, R5, R4, RZ, 0x3c, !PT ;  /* 0x000000040504a212 */ /* 0x000fc800078e3cff */
[----:B------:R-:W-:-:S05]  /*42770*/  @!P2 LOP3.LUT R5, R5, R4, RZ, 0x3c, !PT ;  /* 0x000000040505a212 */ /* 0x000fca00078e3cff */
[----:B------:R-:W2:Y:S01]  /*42780*/  @!P2 LDG.E.U16 R2, desc[UR8][R4.64] ;  /* 0x000000080402a981 */ /* 0x000ea2000c1e1500 */
[----:B------:R-:W-:-:S03]  /*42790*/  PRMT R11, RZ, 0x7610, R11 ;  /* 0x00007610ff0b7816 */ /* 0x000fc6000000000b */
[----:B--2---:R0:W-:Y:S04]  /*427a0*/  STL [R1+0x34], R2 ;  /* 0x0000340201007387 */ /* 0x0041e80000100800 */
[----:B0-----:R-:W2:Y:S04]  /*427b0*/  LDL.LU R2, [R1+0x4740] ;  /* 0x0047400001027983 */ /* 0x001ea80000300800 */
[----:B------:R-:W2:Y:S01]  /*427c0*/  LDL R5, [R1+0x1d40] ;  /* 0x001d400001057983 */ /* 0x000ea20000100800 */
[----:B----4-:R-:W-:Y:S01]  /*427d0*/  @!P3 IMAD.MOV.U32 R4, RZ, RZ, R14 ;  /* 0x000000ffff04b224 */ /* 0x010fe200078e000e */
[----:B------:R-:W-:-:S02]  /*427e0*/  PRMT R28, RZ, 0x7610, R28 ;  /* 0x00007610ff1c7816 */ /* 0x000fc4000000001c */
[----:B------:R-:W4:Y:S04]  /*427f0*/  LDL R14, [R1+0x1e40] ;  /* 0x001e4000010e7983 */ /* 0x000f280000100800 */
[----:B--2---:R0:W2:Y:S04]  /*42800*/  @!P3 LDG.E.U16 R11, desc[UR8][R4.64] ;  /* 0x00000008040bb981 */ /* 0x0040a8000c1e1500 */
[----:B------:R-:W3:Y:S01]  /*42810*/  LDL R5, [R1+0x1db8] ;  /* 0x001db80001057983 */ /* 0x000ee20000100800 */
[----:B0-----:R-:W-:-:S03]  /*42820*/  @!P2 IMAD.MOV.U32 R4, RZ, RZ, R10 ;  /* 0x000000ffff04a224 */ /* 0x001fc600078e000a */
[----:B--2---:R0:W-:Y:S01]  /*42830*/  STL [R1+0x30], R11 ;  /* 0x0000300b01007387 */ /* 0x0041e20000100800 */
[----:B------:R-:W-:-:S03]  /*42840*/  PRMT R26, RZ, 0x7610, R26 ;  /* 0x00007610ff1a7816 */ /* 0x000fc6000000001a */
[----:B------:R-:W2:Y:S04]  /*42850*/  LDL R10, [R1+0x1d14] ;  /* 0x001d1400010a7983 */ /* 0x000ea80000100800 */
[----:B---3--:R1:W3:Y:S04]  /*42860*/  @!P2 LDG.E.U16 R28, desc[UR8][R4.64] ;  /* 0x00000008041ca981 */ /* 0x0082e8000c1e1500 */
[----:B0-----:R-:W2:Y:S04]  /*42870*/  LDL R11, [R1+0x1e4c] ;  /* 0x001e4c00010b7983 */ /* 0x001ea80000100800 */
[----:B------:R-:W2:Y:S01]  /*42880*/  LDL R5, [R1+0x1dc0] ;  /* 0x001dc00001057983 */ /* 0x000ea20000100800 */
[----:B-1----:R-:W-:-:S03]  /*42890*/  @!P3 IMAD.MOV.U32 R4, RZ, RZ, R13 ;  /* 0x000000ffff04b224 */ /* 0x002fc600078e000d */
[----:B---3--:R0:W-:Y:S01]  /*428a0*/  STL [R1+0x4700], R28 ;  /* 0x0047001c01007387 */ /* 0x0081e20000100800 */
[----:B------:R-:W-:-:S03]  /*428b0*/  PRMT R7, RZ, 0x7610, R7 ;  /* 0x00007610ff077816 */ /* 0x000fc60000000007 */
[----:B------:R-:W3:Y:S04]  /*428c0*/  LDL R13, [R1+0x1d1c] ;  /* 0x001d1c00010d7983 */ /* 0x000ee80000100800 */
[----:B--2---:R1:W2:Y:S04]  /*428d0*/  @!P3 LDG.E.U16 R26, desc[UR8][R4.64] ;  /* 0x00000008041ab981 */ /* 0x0042a8000c1e1500 */
[----:B0-----:R-:W2:Y:S04]  /*428e0*/  LDL R28, [R1+0x1d10] ;  /* 0x001d1000011c7983 */ /* 0x001ea80000100800 */
[----:B------:R-:W1:Y:S04]  /*428f0*/  LDL R4, [R1+0x1e38] ;  /* 0x001e380001047983 */ /* 0x000e680000100800 */
[----:B------:R-:W1:Y:S02]  /*42900*/  LDL R5, [R1+0x1e44] ;  /* 0x001e440001057983 */ /* 0x000e640000100800 */
[----:B-1----:R-:W-:-:S04]  /*42910*/  @!P2 LOP3.LUT R5, R5, R4, RZ, 0x3c, !PT ;  /* 0x000000040505a212 */ /* 0x002fc800078e3cff */
[----:B------:R-:W-:-:S04]  /*42920*/  @!P2 LOP3.LUT R4, R5, R4, RZ, 0x3c, !PT ;  /* 0x000000040504a212 */ /* 0x000fc800078e3cff */
[----:B------:R-:W-:Y:S01]  /*42930*/  @!P2 LOP3.LUT R5, R5, R4, RZ, 0x3c, !PT ;  /* 0x000000040505a212 */ /* 0x000fe200078e3cff */
[----:B--2---:R0:W-:Y:S04]  /*42940*/  STL [R1+0x4704], R26 ;  /* 0x0047041a01007387 */ /* 0x0041e80000100800 */
[----:B------:R1:W2:Y:S04]  /*42950*/  @!P2 LDG.E.U16 R7, desc[UR8][R4.64] ;  /* 0x000000080407a981 */ /* 0x0002a8000c1e1500 */
[----:B0-----:R-:W3:Y:S01]  /*42960*/  LDL R26, [R1+0x1d08] ;  /* 0x001d0800011a7983 */ /* 0x001ee20000100800 */
[----:B------:R-:W-:Y:S01]  /*42970*/  PRMT R6, RZ, 0x7610, R6 ;  /* 0x00007610ff067816 */ /* 0x000fe20000000006 */
[----:B-1----:R-:W-:-:S02]  /*42980*/  @!P3 IMAD.MOV.U32 R4, RZ, RZ, R11 ;  /* 0x000000ffff04b224 */ /* 0x002fc400078e000b */
[----:B----4-:R-:W-:-:S05]  /*42990*/  @!P3 IMAD.MOV.U32 R5, RZ, RZ, R14 ;  /* 0x000000ffff05b224 */ /* 0x010fca00078e000e */
[----:B------:R0:W4:Y:S02]  /*429a0*/  @!P3 LDG.E.U16 R6, desc[UR8][R4.64] ;  /* 0x000000080406b981 */ /* 0x000124000c1e1500 */
[----:B0-----:R-:W-:Y:S02]  /*429b0*/  @!P2 IMAD.MOV.U32 R4, RZ, RZ, R10 ;  /* 0x000000ffff04a224 */ /* 0x001fe400078e000a */
[----:B--2---:R0:W-:Y:S04]  /*429c0*/  STL [R1+0x4708], R7 ;  /* 0x0047080701007387 */ /* 0x0041e80000100800 */
[----:B------:R-:W2:Y:S04]  /*429d0*/  LDL R14, [R1+0x1d50] ;  /* 0x001d5000010e7983 */ /* 0x000ea80000100800 */
[----:B------:R-:W2:Y:S01]  /*429e0*/  LDL R11, [R1+0x1d5c] ;  /* 0x001d5c00010b7983 */ /* 0x000ea20000100800 */
[----:B---3--:R-:W-:Y:S01]  /*429f0*/  @!P2 IMAD.MOV.U32 R5, RZ, RZ, R26 ;  /* 0x000000ffff05a224 */ /* 0x008fe200078e001a */
[----:B0-----:R-:W-:-:S06]  /*42a00*/  PRMT R7, RZ, 0x7610, R7 ;  /* 0x00007610ff077816 */ /* 0x001fcc0000000007 */
[----:B------:R0:W3:Y:S04]  /*42a10*/  @!P2 LDG.E.U16 R7, desc[UR8][R4.64] ;  /* 0x000000080407a981 */ /* 0x0000e8000c1e1500 */
[----:B----4-:R1:W-:Y:S04]  /*42a20*/  STL [R1+0x470c], R6 ;  /* 0x00470c0601007387 */ /* 0x0103e80000100800 */
[----:B------:R-:W4:Y:S01]  /*42a30*/  LDL R10, [R1+0x1d58] ;  /* 0x001d5800010a7983 */ /* 0x000f220000100800 */
[----:B0-----:R-:W-:Y:S01]  /*42a40*/  @!P3 IMAD.MOV.U32 R4, RZ, RZ, R13 ;  /* 0x000000ffff04b224 */ /* 0x001fe200078e000d */
[----:B-1----:R-:W-:Y:S01]  /*42a50*/  PRMT R6, RZ, 0x7610, R6 ;  /* 0x00007610ff067816 */ /* 0x002fe20000000006 */
[----:B------:R-:W-:-:S05]  /*42a60*/  @!P3 IMAD.MOV.U32 R5, RZ, RZ, R28 ;  /* 0x000000ffff05b224 */ /* 0x000fca00078e001c */
[----:B------:R0:W2:Y:S04]  /*42a70*/  @!P3 LDG.E.U16 R6, desc[UR8][R4.64] ;  /* 0x000000080406b981 */ /* 0x0000a8000c1e1500 */
[----:B---3--:R1:W-:Y:S04]  /*42a80*/  STL [R1+0x3c], R7 ;  /* 0x00003c0701007387 */ /* 0x0083e80000100800 */
[----:B------:R-:W0:Y:S04]  /*42a90*/  LDL R4, [R1+0x1d48] ;  /* 0x001d480001047983 */ /* 0x000e280000100800 */
[----:B------:R-:W0:Y:S01]  /*42aa0*/  LDL R5, [R1+0x1d54] ;  /* 0x001d540001057983 */ /* 0x000e220000100800 */
[----:B------:R-:W-:-:S03]  /*42ab0*/  PRMT R2, RZ, 0x7610, R2 ;  /* 0x00007610ff027816 */ /* 0x000fc60000000002 */
[----:B------:R-:W3:Y:S04]  /*42ac0*/  LDL R28, [R1+0x1d60] ;  /* 0x001d6000011c7983 */ /* 0x000ee80000100800 */
[----:B------:R-:W2:Y:S04]  /*42ad0*/  LDL R26, [R1+0x1d6c] ;  /* 0x001d6c00011a7983 */ /* 0x000ea80000100800 */
[----:B------:R-:W2:Y:S04]  /*42ae0*/  LDL R13, [R1+0x1dc8] ;  /* 0x001dc800010d7983 */ /* 0x000ea80000100800 */
[----:B-1----:R-:W2:Y:S01]  /*42af0*/  LDL R7, [R1+0x1d64] ;  /* 0x001d640001077983 */ /* 0x002ea20000100800 */
[----:B0-----:R-:W-:-:S04]  /*42b00*/  @!P2 LOP3.LUT R5, R5, R4, RZ, 0x3c, !PT ;  /* 0x000000040505a212 */ /* 0x001fc800078e3cff */
[----:B------:R-:W-:-:S04]  /*42b10*/  @!P2 LOP3.LUT R4, R5, R4, RZ, 0x3c, !PT ;  /* 0x000000040504a212 */ /* 0x000fc800078e3cff */
[----:B------:R-:W-:-:S05]  /*42b20*/  @!P2 LOP3.LUT R5, R5, R4, RZ, 0x3c, !PT ;  /* 0x000000040505a212 */ /* 0x000fca00078e3cff */
[----:B------:R-:W3:Y:S04]  /*42b30*/  @!P2 LDG.E.U16 R2, desc[UR8][R4.64] ;  /* 0x000000080402a981 */ /* 0x000ee8000c1e1500 */
[----:B--2---:R0:W-:Y:S04]  /*42b40*/  STL [R1+0x38], R6 ;  /* 0x0000380601007387 */ /* 0x0041e80000100800 */
[----:B0-----:R-:W2:Y:S04]  /*42b50*/  LDL R6, [R1+0x1dd4] ;  /* 0x001dd40001067983 */ /* 0x001ea80000100800 */
[----:B---3--:R0:W-:Y:S04]  /*42b60*/  STL [R1+0x2c], R2 ;  /* 0x00002c0201007387 */ /* 0x0081e80000100800 */
[----:B0-----:R-:W3:Y:S01]  /*42b70*/  LDL.LU R2, [R1+0x473c] ;  /* 0x00473c0001027983 */ /* 0x001ee20000300800 */
[----:B------:R-:W-:-:S02]  /*42b80*/  @!P3 IMAD.MOV.U32 R4, RZ, RZ, R11 ;  /* 0x000000ffff04b224 */ /* 0x000fc400078e000b */
[----:B------:R-:W-:Y:S01]  /*42b90*/  @!P3 IMAD.MOV.U32 R5, RZ, RZ, R14 ;  /* 0x000000ffff05b224 */ /* 0x000fe200078e000e */
[----:B------:R-:W2:Y:S04]  /*42ba0*/  LDL R11, [R1+0x1ddc] ;  /* 0x001ddc00010b7983 */ /* 0x000ea80000100800 */
[----:B------:R-:W2:Y:S01]  /*42bb0*/  LDL R14, [R1+0x1dd0] ;  /* 0x001dd000010e7983 */ /* 0x000ea20000100800 */
[----:B---3--:R-:W-:-:S06]  /*42bc0*/  PRMT R2, RZ, 0x7610, R2 ;  /* 0x00007610ff027816 */ /* 0x008fcc0000000002 */
[----:B------:R-:W3:Y:S04]  /*42bd0*/  @!P3 LDG.E.U16 R2, desc[UR8][R4.64] ;  /* 0x000000080402b981 */ /* 0x000ee8000c1e1500 */
[----:B---3--:R0:W-:Y:S04]  /*42be0*/  STL [R1+0x28], R2 ;  /* 0x0000280201007387 */ /* 0x0081e80000100800 */
[----:B0-----:R-:W3:Y:S01]  /*42bf0*/  LDL.LU R2, [R1+0x4738] ;  /* 0x0047380001027983 */ /* 0x001ee20000300800 */
[----:B------:R-:W-:Y:S02]  /*42c00*/  @!P2 IMAD.MOV.U32 R4, RZ, RZ, R7 ;  /* 0x000000ffff04a224 */ /* 0x000fe400078e0007 */
[----:B----4-:R-:W-:Y:S01]  /*42c10*/  @!P2 IMAD.MOV.U32 R5, RZ, RZ, R10 ;  /* 0x000000ffff05a224 */ /* 0x010fe200078e000a */
[----:B------:R-:W4:Y:S04]  /*42c20*/  LDL R7, [R1+0x1e54] ;  /* 0x001e540001077983 */ /* 0x000f280000100800 */
[----:B------:R-:W2:Y:S01]  /*42c30*/  LDL R10, [R1+0x1e48] ;  /* 0x001e4800010a7983 */ /* 0x000ea20000100800 */
[----:B------:R-:W-:-:S02]  /*42c40*/  PRMT R15, RZ, 0x7610, R15 ;  /* 0x00007610ff0f7816 */ /* 0x000fc4000000000f */
[----:B------:R-:W-:Y:S02]  /*42c50*/  PRMT R24, RZ, 0x7610, R24 ;  /* 0x00007610ff187816 */ /* 0x000fe40000000018 */
[----:B---3--:R-:W-:-:S06]  /*42c60*/  PRMT R2, RZ, 0x7610, R2 ;  /* 0x00007610ff027816 */ /* 0x008fcc0000000002 */
[----:B------:R0:W3:Y:S02]  /*42c70*/  @!P2 LDG.E.U16 R2, desc[UR8][R4.64] ;  /* 0x000000080402a981 */ /* 0x0000e4000c1e1500 */
[----:B0-----:R-:W-:Y:S02]  /*42c80*/  @!P3 IMAD.MOV.U32 R4, RZ, RZ, R26 ;  /* 0x000000ffff04b224 */ /* 0x001fe400078e001a */
[----:B------:R-:W-:-:S05]  /*42c90*/  @!P3 IMAD.MOV.U32 R5, RZ, RZ, R28 ;  /* 0x000000ffff05b224 */ /* 0x000fca00078e001c */
[----:B------:R2:W3:Y:S01]  /*42ca0*/  @!P3 LDG.E.U16 R15, desc[UR8][R4.64] ;  /* 0x00000008040fb981 */ /* 0x0004e2000c1e1500 */
[----:B------:R-:W-:Y:S01]  /*42cb0*/  PRMT R22, RZ, 0x7610, R22 ;  /* 0x00007610ff167816 */ /* 0x000fe20000000016 */
[----:B--2---:R-:W-:Y:S01]  /*42cc0*/  @!P2 IMAD.MOV.U32 R4, RZ, RZ, R6 ;  /* 0x000000ffff04a224 */ /* 0x004fe200078e0006 */
[----:B------:R-:W-:-:S05]  /*42cd0*/  @!P2 MOV R5, R13 ;  /* 0x0000000d0005a202 */ /* 0x000fca0000000f00 */
[----:B------:R0:W2:Y:S02]  /*42ce0*/  @!P2 LDG.E.U16 R24, desc[UR8][R4.64] ;  /* 0x000000080418a981 */ /* 0x0000a4000c1e1500 */
[----:B0-----:R-:W-:Y:S02]  /*42cf0*/  @!P3 IMAD.MOV.U32 R4, RZ, RZ, R11 ;  /* 0x000000ffff04b224 */ /* 0x001fe400078e000b */
[----:B------:R-:W-:Y:S02]  /*42d00*/  @!P3 IMAD.MOV.U32 R5, RZ, RZ, R14 ;  /* 0x000000ffff05b224 */ /* 0x000fe400078e000e */
[----:B------:R-:W-:Y:S02]  /*42d10*/  @!P2 IMAD.MOV.U32 R11, RZ, RZ, R10 ;  /* 0x000000ffff0ba224 */ /* 0x000fe400078e000a */
[----:B----4-:R-:W-:Y:S01]  /*42d20*/  @!P2 IMAD.MOV.U32 R10, RZ, RZ, R7 ;  /* 0x000000ffff0aa224 */ /* 0x010fe200078e0007 */
[----:B------:R0:W4:Y:S02]  /*42d30*/  @!P3 LDG.E.U16 R22, desc[UR8][R4.64] ;  /* 0x000000080416b981 */ /* 0x000124000c1e1500 */
[----:B0-----:R-:W-:-:S06]  /*42d40*/  PRMT R5, RZ, 0x7610, R5 ;  /* 0x00007610ff057816 */ /* 0x001fcc0000000005 */
[----:B------:R-:W4:Y:S04]  /*42d50*/  @!P2 LDG.E.U16 R5, desc[UR8][R10.64] ;  /* 0x000000080a05a981 */ /* 0x000f28000c1e1500 */
[----:B---3--:R0:W-:Y:S04]  /*42d60*/  STL [R1+0x24], R2 ;  /* 0x0000240201007387 */ /* 0x0081e80000100800 */
[----:B0-----:R-:W3:Y:S04]  /*42d70*/  LDL.LU R2, [R1+0x4734] ;  /* 0x0047340001027983 */ /* 0x001ee80000300800 */
[----:B------:R-:W3:Y:S04]  /*42d80*/  LDL R13, [R1+0x1e50] ;  /* 0x001e5000010d7983 */ /* 0x000ee80000100800 */
[----:B------:R-:W3:Y:S01]  /*42d90*/  LDL R6, [R1+0x1e5c] ;  /* 0x001e5c0001067983 */ /* 0x000ee20000100800 */
[----:B------:R-:W-:-:S03]  /*42da0*/  PRMT R4, RZ, 0x7610, R4 ;  /* 0x00007610ff047816 */ /* 0x000fc60000000004 */
[----:B--2---:R0:W-:Y:S04]  /*42db0*/  STL [R1+0x46e0], R24 ;  /* 0x0046e01801007387 */ /* 0x0041e80000100800 */
[----:B------:R-:W2:Y:S04]  /*42dc0*/  LDL R28, [R1+0x1d74] ;  /* 0x001d7400011c7983 */ /* 0x000ea80000100800 */
[----:B----4-:R-:W-:Y:S04]  /*42dd0*/  STL [R1+0x46e4], R22 ;  /* 0x0046e41601007387 */ /* 0x010fe80000100800 */
[----:B------:R-:W4:Y:S04]  /*42de0*/  LDL R26, [R1+0x1d70] ;  /* 0x001d7000011a7983 */ /* 0x000f280000100800 */
[----:B0-----:R-:W4:Y:S04]  /*42df0*/  LDL R24, [R1+0x1d7c] ;  /* 0x001d7c0001187983 */ /* 0x001f280000100800 */
[----:B------:R0:W-:Y:S04]  /*42e00*/  STL [R1+0x20], R15 ;  /* 0x0000200f01007387 */ /* 0x0001e80000100800 */
[----:B------:R-:W4:Y:S04]  /*42e10*/  LDL R7, [R1+0x1d84] ;  /* 0x001d840001077983 */ /* 0x000f280000100800 */
[----:B0-----:R-:W4:Y:S04]  /*42e20*/  LDL R15, [R1+0x1d78] ;  /* 0x001d7800010f7983 */ /* 0x001f280000100800 */
[----:B------:R0:W-:Y:S01]  /*42e30*/  STL [R1+0x46e8], R5 ;  /* 0x0046e80501007387 */ /* 0x0001e20000100800 */
[----:B---3--:R-:W-:-:S02]  /*42e40*/  @!P3 IMAD.MOV.U32 R11, RZ, RZ, R13 ;  /* 0x000000ffff0bb224 */ /* 0x008fc400078e000d */
[----:B------:R-:W-:Y:S01]  /*42e50*/  @!P3 IMAD.MOV.U32 R10, RZ, RZ, R6 ;  /* 0x000000ffff0ab224 */ /* 0x000fe200078e0006 */
[----:B------:R-:W-:Y:S02]  /*42e60*/  PRMT R8, RZ, 0x7610, R8 ;  /* 0x00007610ff087816 */ /* 0x000fe40000000008 */
[----:B------:R-:W-:Y:S02]  /*42e70*/  PRMT R22, RZ, 0x7610, R22 ;  /* 0x00007610ff167816 */ /* 0x000fe40000000016 */
[----:B------:R-:W-:Y:S01]  /*42e80*/  PRMT R0, RZ, 0x7610, R0 ;  /* 0x00007610ff007816 */ /* 0x000fe20000000000 */
[----:B------:R-:W3:Y:S04]  /*42e90*/  LDL R14, [R1+0x1d80] ;  /* 0x001d8000010e7983 */ /* 0x000ee80000100800 */
[----:B------:R2:W3:Y:S04]  /*42ea0*/  @!P3 LDG.E.U16 R4, desc[UR8][R10.64] ;  /* 0x000000080a04b981 */ /* 0x0004e8000c1e1500 */
[----:B------:R-:W3:Y:S04]  /*42eb0*/  LDL R13, [R1+0x1d8c] ;  /* 0x001d8c00010d7983 */ /* 0x000ee80000100800 */
[----:B------:R-:W3:Y:S04]  /*42ec0*/  LDL R6, [R1+0x1d88] ;  /* 0x001d880001067983 */ /* 0x000ee80000100800 */
[----:B0-----:R-:W3:Y:S04]  /*42ed0*/  LDL R5, [R1+0x1d94] ;  /* 0x001d940001057983 */ /* 0x001ee80000100800 */
[----:B------:R-:W3:Y:S01]  /*42ee0*/  LDL R11, [R1+0x1d68] ;  /* 0x001d6800010b7983 */ /* 0x000ee20000100800 */
[----:B--2---:R-:W-:-:S05]  /*42ef0*/  @!P2 IMAD.MOV.U32 R10, RZ, RZ, R28 ;  /* 0x000000ffff0aa224 */ /* 0x004fca00078e001c */
[----:B---3--:R4:W2:Y:S02]  /*42f00*/  @!P2 LDG.E.U16 R8, desc[UR8][R10.64] ;  /* 0x000000080a08a981 */ /* 0x0088a4000c1e1500 */
[----:B----4-:R-:W-:Y:S02]  /*42f10*/  @!P3 IMAD.MOV.U32 R10, RZ, RZ, R24 ;  /* 0x000000ffff0ab224 */ /* 0x010fe400078e0018 */
[----:B------:R-:W-:-:S05]  /*42f20*/  @!P3 IMAD.MOV.U32 R11, RZ, RZ, R26 ;  /* 0x000000ffff0bb224 */ /* 0x000fca00078e001a */
[----:B------:R0:W3:Y:S02]  /*42f30*/  @!P3 LDG.E.U16 R22, desc[UR8][R10.64] ;  /* 0x000000080a16b981 */ /* 0x0000e4000c1e1500 */
[----:B0-----:R-:W-:Y:S02]  /*42f40*/  @!P2 IMAD.MOV.U32 R10, RZ, RZ, R7 ;  /* 0x000000ffff0aa224 */ /* 0x001fe400078e0007 */
[----:B------:R-:W-:-:S05]  /*42f50*/  @!P2 IMAD.MOV.U32 R11, RZ, RZ, R15 ;  /* 0x000000ffff0ba224 */ /* 0x000fca00078e000f */
[----:B------:R0:W4:Y:S04]  /*42f60*/  @!P2 LDG.E.U16 R0, desc[UR8][R10.64] ;  /* 0x000000080a00a981 */ /* 0x000128000c1e1500 */
[----:B------:R1:W-:Y:S01]  /*42f70*/  STL [R1+0x46ec], R4 ;  /* 0x0046ec0401007387 */ /* 0x0003e20000100800 */
[----:B------:R-:W-:Y:S02]  /*42f80*/  PRMT R12, RZ, 0x7610, R12 ;  /* 0x00007610ff0c7816 */ /* 0x000fe4000000000c */
[----:B------:R-:W-:Y:S01]  /*42f90*/  PRMT R9, RZ, 0x7610, R9 ;  /* 0x00007610ff097816 */ /* 0x000fe20000000009 */
[----:B0-----:R-:W-:Y:S02]  /*42fa0*/  @!P3 IMAD.MOV.U32 R10, RZ, RZ, R13 ;  /* 0x000000ffff0ab224 */ /* 0x001fe400078e000d */
[----:B------:R-:W-:-:S05]  /*42fb0*/  @!P3 IMAD.MOV.U32 R11, RZ, RZ, R14 ;  /* 0x000000ffff0bb224 */ /* 0x000fca00078e000e */
[----:B------:R0:W3:Y:S02]  /*42fc0*/  @!P3 LDG.E.U16 R12, desc[UR8][R10.64] ;  /* 0x000000080a0cb981 */ /* 0x0000e4000c1e1500 */
[----:B0-----:R-:W-:Y:S02]  /*42fd0*/  @!P2 IMAD.MOV.U32 R10, RZ, RZ, R5 ;  /* 0x000000ffff0aa224 */ /* 0x001fe400078e0005 */
[----:B------:R-:W-:-:S05]  /*42fe0*/  @!P2 IMAD.MOV.U32 R11, RZ, RZ, R6 ;  /* 0x000000ffff0ba224 */ /* 0x000fca00078e0006 */
[----:B------:R-:W3:Y:S04]  /*42ff0*/  @!P2 LDG.E.U16 R9, desc[UR8][R10.64] ;  /* 0x000000080a09a981 */ /* 0x000ee8000c1e1500 */
[----:B--2---:R0:W-:Y:S04]  /*43000*/  STL [R1+0x14], R8 ;  /* 0x0000140801007387 */ /* 0x0041e80000100800 */
[----:B-1----:R-:W2:Y:S04]  /*43010*/  LDL R4, [R1+0x1d9c] ;  /* 0x001d9c0001047983 */ /* 0x002ea80000100800 */
[----:B------:R-:W2:Y:S04]  /*43020*/  LDL R7, [R1+0x1dd8] ;  /* 0x001dd80001077983 */ /* 0x000ea80000100800 */
[----:B0-----:R-:W2:Y:S04]  /*43030*/  LDL R8, [R1+0x1d90] ;  /* 0x001d900001087983 */ /* 0x001ea80000100800 */
[----:B----4-:R0:W-:Y:S01]  /*43040*/  STL [R1+0xc], R0 ;  /* 0x00000c0001007387 */ /* 0x0101e20000100800 */
[----:B------:R-:W-:-:S02]  /*43050*/  PRMT R2, RZ, 0x7610, R2 ;  /* 0x00007610ff027816 */ /* 0x000fc40000000002 */
[----:B------:R-:W-:Y:S01]  /*43060*/  PRMT R20, RZ, 0x7610, R20 ;  /* 0x00007610ff147816 */ /* 0x000fe20000000014 */
[----:B------:R-:W4:Y:S04]  /*43070*/  LDL R6, [R1+0x1de0] ;  /* 0x001de00001067983 */ /* 0x000f280000100800 */
[----:B------:R-:W4:Y:S04]  /*43080*/  LDL R5, [R1+0x1dec] ;  /* 0x001dec0001057983 */ /* 0x000f280000100800 */
[----:B0-----:R-:W4:Y:S04]  /*43090*/  LDL R0, [R1+0x1de4] ;  /* 0x001de40001007983 */ /* 0x001f280000100800 */
[----:B---3--:R0:W-:Y:S04]  /*430a0*/  STL [R1+0x8], R12 ;  /* 0x0000080c01007387 */ /* 0x0081e80000100800 */
[----:B0-----:R-:W3:Y:S04]  /*430b0*/  LDL R12, [R1+0x1de8] ;  /* 0x001de800010c7983 */ /* 0x001ee80000100800 */
[----:B------:R0:W-:Y:S04]  /*430c0*/  STL [R1+0x4], R9 ;  /* 0x0000040901007387 */ /* 0x0001e80000100800 */
[----:B0-----:R-:W3:Y:S01]  /*430d0*/  LDL R9, [R1+0x1df4] ;  /* 0x001df40001097983 */ /* 0x001ee20000100800 */
[----:B--2---:R-:W-:-:S03]  /*430e0*/  @!P3 IMAD.MOV.U32 R10, RZ, RZ, R4 ;  /* 0x000000ffff0ab224 */ /* 0x004fc600078e0004 */
[----:B------:R-:W2:Y:S01]  /*430f0*/  LDL R4, [R1+0x1e64] ;  /* 0x001e640001047983 */ /* 0x000ea20000100800 */
[----:B------:R-:W-:-:S03]  /*43100*/  @!P3 IMAD.MOV.U32 R11, RZ, RZ, R8 ;  /* 0x000000ffff0bb224 */ /* 0x000fc600078e0008 */
[----:B------:R-:W2:Y:S04]  /*43110*/  LDL R8, [R1+0x1e58] ;  /* 0x001e580001087983 */ /* 0x000ea80000100800 */
[----:B------:R0:W2:Y:S02]  /*43120*/  @!P3 LDG.E.U16 R2, desc[UR8][R10.64] ;  /* 0x000000080a02b981 */ /* 0x0000a4000c1e1500 */
[----:B0-----:R-:W-:Y:S02]  /*43130*/  @!P2 IMAD.MOV.U32 R11, RZ, RZ, R7 ;  /* 0x000000ffff0ba224 */ /* 0x001fe400078e0007 */
[----:B----4-:R-:W-:-:S05]  /*43140*/  @!P2 IMAD.MOV.U32 R10, RZ, RZ, R0 ;  /* 0x000000ffff0aa224 */ /* 0x010fca00078e0000 */
[----:B------:R0:W4:Y:S01]  /*43150*/  @!P2 LDG.E.U16 R20, desc[UR8][R10.64] ;  /* 0x000000080a14a981 */ /* 0x000122000c1e1500 */
[----:B------:R-:W-:Y:S01]  /*43160*/  PRMT R18, RZ, 0x7610, R18 ;  /* 0x00007610ff127816 */ /* 0x000fe20000000012 */
[----:B0-----:R-:W-:Y:S02]  /*43170*/  @!P3 IMAD.MOV.U32 R10, RZ, RZ, R5 ;  /* 0x000000ffff0ab224 */ /* 0x001fe400078e0005 */
[----:B------:R-:W-:Y:S01]  /*43180*/  @!P3 IMAD.MOV.U32 R11, RZ, RZ, R6 ;  /* 0x000000ffff0bb224 */ /* 0x000fe200078e0006 */
[----:B------:R-:W-:-:S04]  /*43190*/  PRMT R16, RZ, 0x7610, R16 ;  /* 0x00007610ff107816 */ /* 0x000fc80000000010 */
[----:B------:R3:W4:Y:S02]  /*431a0*/  @!P3 LDG.E.U16 R18, desc[UR8][R10.64] ;  /* 0x000000080a12b981 */ /* 0x000724000c1e1500 */
[----:B---3--:R-:W-:Y:S02]  /*431b0*/  @!P2 IMAD.MOV.U32 R11, RZ, RZ, R12 ;  /* 0x000000ffff0ba224 */ /* 0x008fe400078e000c */
[----:B------:R-:W-:-:S05]  /*431c0*/  @!P2 IMAD.MOV.U32 R10, RZ, RZ, R9 ;  /* 0x000000ffff0aa224 */ /* 0x000fca00078e0009 */
[----:B------:R0:W3:Y:S04]  /*431d0*/  @!P2 LDG.E.U16 R16, desc[UR8][R10.64] ;  /* 0x000000080a10a981 */ /* 0x0000e8000c1e1500 */
[----:B--2---:R1:W-:Y:S04]  /*431e0*/  STL [R1+0x4670], R2 ;  /* 0x0046700201007387 */ /* 0x0043e80000100800 */
[----:B------:R-:W2:Y:S04]  /*431f0*/  LDL R7, [R1+0x1e60] ;  /* 0x001e600001077983 */ /* 0x000ea80000100800 */
[----:B------:R-:W2:Y:S04]  /*43200*/  LDL R0, [R1+0x1e6c] ;  /* 0x001e6c0001007983 */ /* 0x000ea80000100800 */
[----:B----4-:R-:W-:Y:S04]  /*43210*/  STL [R1+0x46c0], R20 ;  /* 0x0046c01401007387 */ /* 0x010fe80000100800 */
[----:B------:R-:W-:Y:S04]  /*43220*/  STL [R1+0x10], R22 ;  /* 0x0000101601007387 */ /* 0x000fe80000100800 */
[----:B------:R-:W4:Y:S04]  /*43230*/  LDL R6, [R1+0x1df0] ;  /* 0x001df00001067983 */ /* 0x000f280000100800 */
[----:B------:R-:W4:Y:S01]  /*43240*/  LDL R5, [R1+0x1dfc] ;  /* 0x001dfc0001057983 */ /* 0x000f220000100800 */
[----:B0-----:R-:W-:Y:S01]  /*43250*/  PRMT R10, RZ, 0x7610, R10 ;  /* 0x00007610ff0a7816 */ /* 0x001fe2000000000a */
[----:B------:R-:W-:-:S02]  /*43260*/  @!P2 IMAD.MOV.U32 R12, RZ, RZ, R4 ;  /* 0x000000ffff0ca224 */ /* 0x000fc400078e0004 */
[----:B------:R-:W-:Y:S01]  /*43270*/  @!P2 IMAD.MOV.U32 R13, RZ, RZ, R8 ;  /* 0x000000ffff0da224 */ /* 0x000fe200078e0008 */
[----:B------:R-:W-:-:S04]  /*43280*/  PRMT R11, RZ, 0x7610, R11 ;  /* 0x00007610ff0b7816 */ /* 0x000fc8000000000b */
[----:B------:R2:W4:Y:S04]  /*43290*/  @!P2 LDG.E.U16 R10, desc[UR8][R12.64] ;  /* 0x000000080c0aa981 */ /* 0x000528000c1e1500 */
[----:B------:R-:W-:Y:S04]  /*432a0*/  STL [R1+0x46c4], R18 ;  /* 0x0046c41201007387 */ /* 0x000fe80000100800 */
[----:B---3--:R0:W-:Y:S04]  /*432b0*/  STL [R1+0x46a0], R16 ;  /* 0x0046a01001007387 */ /* 0x0081e80000100800 */
[----:B------:R-:W3:Y:S04]  /*432c0*/  LDL R4, [R1+0x1df8] ;  /* 0x001df80001047983 */ /* 0x000ee80000100800 */
[----:B-1----:R-:W3:Y:S01]  /*432d0*/  LDL R2, [R1+0x1e04] ;  /* 0x001e040001027983 */ /* 0x002ee20000100800 */
[----:B--2---:R-:W-:-:S02]  /*432e0*/  @!P3 IMAD.MOV.U32 R13, RZ, RZ, R7 ;  /* 0x000000ffff0db224 */ /* 0x004fc400078e0007 */
[----:B------:R-:W-:-:S05]  /*432f0*/  @!P3 IMAD.MOV.U32 R12, RZ, RZ, R0 ;  /* 0x000000ffff0cb224 */ /* 0x000fca00078e0000 */
[----:B------:R1:W2:Y:S02]  /*43300*/  @!P3 LDG.E.U16 R11, desc[UR8][R12.64] ;  /* 0x000000080c0bb981 */ /* 0x0002a4000c1e1500 */
[----:B-1----:R-:W-:Y:S01]  /*43310*/  PRMT R12, RZ, 0x7610, R12 ;  /* 0x00007610ff0c7816 */ /* 0x002fe2000000000c */
[----:B----4-:R-:W-:Y:S02]  /*43320*/  @!P3 IMAD.MOV.U32 R15, RZ, RZ, R6 ;  /* 0x000000ffff0fb224 */ /* 0x010fe400078e0006 */
[----:B------:R-:W-:-:S05]  /*43330*/  @!P3 IMAD.MOV.U32 R14, RZ, RZ, R5 ;  /* 0x000000ffff0eb224 */ /* 0x000fca00078e0005 */
[----:B------:R3:W4:Y:S04]  /*43340*/  @!P3 LDG.E.U16 R12, desc[UR8][R14.64] ;  /* 0x000000080e0cb981 */ /* 0x000728000c1e1500 */
[----:B------:R1:W-:Y:S04]  /*43350*/  STL [R1+0x46c8], R10 ;  /* 0x0046c80a01007387 */ /* 0x0003e80000100800 */
[----:B0-----:R-:W4:Y:S04]  /*43360*/  LDL R16, [R1+0x1e00] ;  /* 0x001e000001107983 */ /* 0x001f280000100800 */
[----:B------:R-:W4:Y:S01]  /*43370*/  LDL R0, [R1+0x1e0c] ;  /* 0x001e0c0001007983 */ /* 0x000f220000100800 */
[----:B------:R-:W-:Y:S01]  /*43380*/  PRMT R13, RZ, 0x7610, R13 ;  /* 0x00007610ff0d7816 */ /* 0x000fe2000000000d */
[----:B---3--:R-:W-:-:S02]  /*43390*/  @!P2 IMAD.MOV.U32 R15, RZ, RZ, R4 ;  /* 0x000000ffff0fa224 */ /* 0x008fc400078e0004 */
[----:B------:R-:W-:-:S05]  /*433a0*/  @!P2 IMAD.MOV.U32 R14, RZ, RZ, R2 ;  /* 0x000000ffff0ea224 */ /* 0x000fca00078e0002 */
[----:B------:R0:W3:Y:S04]  /*433b0*/  @!P2 LDG.E.U16 R13, desc[UR8][R14.64] ;  /* 0x000000080e0da981 */ /* 0x0000e8000c1e1500 */
[----:B--2---:R-:W-:Y:S04]  /*433c0*/  STL [R1+0x46cc], R11 ;  /* 0x0046cc0b01007387 */ /* 0x004fe80000100800 */
[----:B-1----:R-:W2:Y:S04]  /*433d0*/  LDL R10, [R1+0x1e08] ;  /* 0x001e0800010a7983 */ /* 0x002ea80000100800 */
[----:B------:R-:W2:Y:S04]  /*433e0*/  LDL R9, [R1+0x1e14] ;  /* 0x001e140001097983 */ /* 0x000ea80000100800 */
[----:B------:R-:W2:Y:S04]  /*433f0*/  LDL R7, [R1+0x1e1c] ;  /* 0x001e1c0001077983 */ /* 0x000ea80000100800 */
[----:B----4-:R-:W-:Y:S04]  /*43400*/  STL [R1+0x46a4], R12 ;  /* 0x0046a40c01007387 */ /* 0x010fe80000100800 */
[----:B------:R-:W4:Y:S04]  /*43410*/  LDL R8, [R1+0x1e10] ;  /* 0x001e100001087983 */ /* 0x000f280000100800 */
[----:B------:R-:W4:Y:S04]  /*43420*/  LDL R6, [R1+0x1e68] ;  /* 0x001e680001067983 */ /* 0x000f280000100800 */
[----:B------:R-:W4:Y:S04]  /*43430*/  LDL R5, [R1+0x1e74] ;  /* 0x001e740001057983 */ /* 0x000f280000100800 */
[----:B------:R-:W4:Y:S04]  /*43440*/  LDL R4, [R1+0x1e70] ;  /* 0x001e700001047983 */ /* 0x000f280000100800 */
[----:B------:R-:W4:Y:S01]  /*43450*/  LDL R2, [R1+0x1e7c] ;  /* 0x001e7c0001027983 */ /* 0x000f220000100800 */
[----:B------:R-:W-:Y:S01]  /*43460*/  PRMT R17, RZ, 0x7610, R17 ;  /* 0x00007610ff117816 */ /* 0x000fe20000000011 */
[----:B0-----:R-:W-:-:S02]  /*43470*/  @!P3 IMAD.MOV.U32 R14, RZ, RZ, R0 ;  /* 0x000000ffff0eb224 */ /* 0x001fc400078e0000 */
[----:B------:R-:W-:Y:S01]  /*43480*/  @!P3 IMAD.MOV.U32 R15, RZ, RZ, R16 ;  /* 0x000000ffff0fb224 */ /* 0x000fe200078e0010 */
[----:B------:R-:W-:-:S04]  /*43490*/  PRMT R19, RZ, 0x7610, R19 ;  /* 0x00007610ff137816 */ /* 0x000fc80000000013 */
[----:B------:R2:W4:Y:S01]  /*434a0*/  @!P3 LDG.E.U16 R17, desc[UR8][R14.64] ;  /* 0x000000080e11b981 */ /* 0x000522000c1e1500 */
[----:B------:R-:W-:Y:S02]  /*434b0*/  PRMT R21, RZ, 0x7610, R21 ;  /* 0x00007610ff157816 */ /* 0x000fe40000000015 */
[----:B------:R-:W-:Y:S02]  /*434c0*/  PRMT R23, RZ, 0x7610, R23 ;  /* 0x00007610ff177816 */ /* 0x000fe40000000017 */
[----:B------:R-:W-:Y:S01]  /*434d0*/  PRMT R25, RZ, 0x7610, R25 ;  /* 0x00007610ff197816 */ /* 0x000fe20000000019 */
[----:B---3--:R-:W-:Y:S04]  /*434e0*/  STL [R1+0x4688], R13 ;  /* 0x0046880d01007387 */ /* 0x008fe80000100800 */
[----:B------:R-:W3:Y:S01]  /*434f0*/  LDL R0, [R1+0x1e8c] ;  /* 0x001e8c0001007983 */ /* 0x000ee20000100800 */
[----:B--2---:R-:W-:Y:S01]  /*43500*/  @!P2 IMAD.MOV.U32 R15, RZ, RZ, R10 ;  /* 0x000000ffff0fa224 */ /* 0x004fe200078e000a */
[----:B------:R-:W-:-:S05]  /*43510*/  @!P2 MOV R14, R9 ;  /* 0x00000009000ea202 */ /* 0x000fca0000000f00 */
[----:B------:R0:W2:Y:S02]  /*43520*/  @!P2 LDG.E.U16 R19, desc[UR8][R14.64] ;  /* 0x000000080e13a981 */ /* 0x0000a4000c1e1500 */
[----:B0-----:R-:W-:Y:S02]  /*43530*/  @!P3 IMAD.MOV.U32 R14, RZ, RZ, R7 ;  /* 0x000000ffff0eb224 */ /* 0x001fe400078e0007 */
[----:B----4-:R-:W-:-:S05]  /*43540*/  @!P3 IMAD.MOV.U32 R15, RZ, RZ, R8 ;  /* 0x000000ffff0fb224 */ /* 0x010fca00078e0008 */
[----:B------:R0:W4:Y:S02]  /*43550*/  @!P3 LDG.E.U16 R21, desc[UR8][R14.64] ;  /* 0x000000080e15b981 */ /* 0x000124000c1e1500 */
[----:B0-----:R-:W-:Y:S02]  /*43560*/  @!P2 IMAD.MOV.U32 R14, RZ, RZ, R5 ;  /* 0x000000ffff0ea224 */ /* 0x001fe400078e0005 */
[----:B------:R-:W-:-:S05]  /*43570*/  @!P2 IMAD.MOV.U32 R15, RZ, RZ, R6 ;  /* 0x000000ffff0fa224 */ /* 0x000fca00078e0006 */
[----:B------:R0:W4:Y:S02]  /*43580*/  @!P2 LDG.E.U16 R23, desc[UR8][R14.64] ;  /* 0x000000080e17a981 */ /* 0x000124000c1e1500 */
[----:B0-----:R-:W-:Y:S02]  /*43590*/  @!P3 IMAD.MOV.U32 R14, RZ, RZ, R2 ;  /* 0x000000ffff0eb224 */ /* 0x001fe400078e0002 */
[----:B------:R-:W-:-:S05]  /*435a0*/  @!P3 IMAD.MOV.U32 R15, RZ, RZ, R4 ;  /* 0x000000ffff0fb224 */ /* 0x000fca00078e0004 */
[----:B------:R3:W4:Y:S04]  /*435b0*/  @!P3 LDG.E.U16 R25, desc[UR8][R14.64] ;  /* 0x000000080e19b981 */ /* 0x000728000c1e1500 */
[----:B------:R-:W-:Y:S01]  /*435c0*/  STL [R1+0x468c], R17 ;  /* 0x00468c1101007387 */ /* 0x000fe20000100800 */
[----:B------:R-:W-:Y:S01]  /*435d0*/  PRMT R27, RZ, 0x7610, R27 ;  /* 0x00007610ff1b7816 */ /* 0x000fe2000000001b */
[----:B---3--:R-:W-:Y:S02]  /*435e0*/  @!P3 IMAD.MOV.U32 R14, RZ, RZ, R0 ;  /* 0x000000ffff0eb224 */ /* 0x008fe400078e0000 */
[----:B------:R-:W-:-:S05]  /*435f0*/  @!P3 IMAD.MOV.U32 R15, RZ, RZ, R3 ;  /* 0x000000ffff0fb224 */ /* 0x000fca00078e0003 */
[----:B------:R0:W3:Y:S04]  /*43600*/  @!P3 LDG.E.U16 R27, desc[UR8][R14.64] ;  /* 0x000000080e1bb981 */ /* 0x0000e8000c1e1500 */
[----:B--2---:R-:W-:Y:S04]  /*43610*/  STL [R1+0x4674], R19 ;  /* 0x0046741301007387 */ /* 0x004fe80000100800 */
[----:B----4-:R-:W-:Y:S04]  /*43620*/  STL [R1+0x4678], R21 ;  /* 0x0046781501007387 */ /* 0x010fe80000100800 */
[----:B------:R-:W-:Y:S04]  /*43630*/  STL [R1+0x46a8], R23 ;  /* 0x0046a81701007387 */ /* 0x000fe80000100800 */
[----:B------:R1:W-:Y:S04]  /*43640*/  STL [R1+0x46ac], R25 ;  /* 0x0046ac1901007387 */ /* 0x0003e80000100800 */
[----:B-1----:R-:W2:Y:S04]  /*43650*/  LDL.LU R25, [R1+0xa04] ;  /* 0x000a040001197983 */ /* 0x002ea80000300800 */
        /* <DEDUP_REMOVED lines=22> */
[----:B------:R1:W-:Y:S04]  /*437c0*/  STL [R1+0x1ecc], R3 ;  /* 0x001ecc0301007387 */ /* 0x0003e80000100800 */
[----:B------:R-:W2:Y:S04]  /*437d0*/  LDL R15, [R1+0x1e78] ;  /* 0x001e7800010f7983 */ /* 0x000ea80000100800 */
[----:B-1----:R-:W0:Y:S01]  /*437e0*/  LDL R3, [R1+0x1e84] ;  /* 0x001e840001037983 */ /* 0x002e220000100800 */
[----:B------:R-:W-:Y:S01]  /*437f0*/  PRMT R29, RZ, 0x7610, R29 ;  /* 0x00007610ff1d7816 */ /* 0x000fe2000000001d */
[----:B------:R-:W1:Y:S01]  /*43800*/  S2R R7, SR_TID.X ;  /* 0x0000000000077919 */ /* 0x000e620000002100 */
[----:B0-----:R-:W-:-:S05]  /*43810*/  @!P2 IMAD.MOV.U32 R14, RZ, RZ, R3 ;  /* 0x000000ffff0ea224 */ /* 0x001fca00078e0003 */
[----:B--2---:R-:W2:Y:S01]  /*43820*/  @!P2 LDG.E.U16 R29, desc[UR8][R14.64] ;  /* 0x000000080e1da981 */ /* 0x004ea2000c1e1500 */
[----:B-1----:R-:W-:-:S05]  /*43830*/  LOP3.LUT R7, R7, 0x3f, RZ, 0xc0, !PT ;  /* 0x0000003f07077812 */ /* 0x002fca00078ec0ff */
[----:B------:R-:W-:-:S05]  /*43840*/  IMAD.SHL.U32 R7, R7, 0x2, RZ ;  /* 0x0000000207077824 */ /* 0x000fca00078e00ff */
[----:B------:R-:W-:-:S05]  /*43850*/  LOP3.LUT R7, R7, 0x10, RZ, 0x3c, !PT ;  /* 0x0000001007077812 */ /* 0x000fca00078e3cff */
[----:B------:R-:W-:Y:S04]  /*43860*/  STS.U16 [R7+UR5+0x1980], R25 ;  /* 0x0019801907007988 */ /* 0x000fe80008000405 */
        /* <DEDUP_REMOVED lines=17> */
[----:B---3--:R-:W-:Y:S04]  /*43980*/  STL [R1+0x4690], R27 ;  /* 0x0046901b01007387 */ /* 0x008fe80000100800 */
[----:B------:R0:W-:Y:S04]  /*43990*/  STS.U16 [R7+UR5+0x6180], R26 ;  /* 0x0061801a07007988 */ /* 0x0001e80008000405 */
[----:B------:R-:W-:Y:S04]  /*439a0*/  STS.U16 [R7+UR5+0x6900], R28 ;  /* 0x0069001c07007988 */ /* 0x000fe80008000405 */
[----:B------:R1:W-:Y:S04]  /*439b0*/  STS.U16 [R7+UR5+0x6980], R8 ;  /* 0x0069800807007988 */ /* 0x0003e80008000405 */
[----:B--2---:R-:W-:Y:S04]  /*439c0*/  STL [R1+0x4694], R29 ;  /* 0x0046941d01007387 */ /* 0x004fe80000100800 */
[----:B0-----:R-:W2:Y:S04]  /*439d0*/  LDL.LU R26, [R1+0x3cc] ;  /* 0x0003cc00011a7983 */ /* 0x001ea80000300800 */
[----:B-1----:R-:W3:Y:S04]  /*439e0*/  LDL.LU R8, [R1+0x390] ;  /* 0x0003900001087983 */ /* 0x002ee80000300800 */
[----:B---3--:R0:W-:Y:S04]  /*439f0*/  STL [R1+0x472c], R8 ;  /* 0x00472c0801007387 */ /* 0x0081e80000100800 */
[----:B0-----:R-:W3:Y:S04]  /*43a00*/  LDL.LU R8, [R1+0x394] ;  /* 0x0003940001087983 */ /* 0x001ee80000300800 */
[----:B------:R-:W-:Y:S04]  /*43a10*/  STS.U16 [R7+UR5+0x7100], R9 ;  /* 0x0071000907007988 */ /* 0x000fe80008000405 */
[----:B------:R-:W-:Y:S04]  /*43a20*/  STS.U16 [R7+UR5+0x7180], R0 ;  /* 0x0071800007007988 */ /* 0x000fe80008000405 */
[----:B---3--:R0:W-:Y:S04]  /*43a30*/  STL [R1+0x4730], R8 ;  /* 0x0047300801007387 */ /* 0x0081e80000100800 */
        /* <DEDUP_REMOVED lines=55> */
[----:B0-----:R-:W3:Y:S01]  /*43db0*/  LDL.LU R8, [R1+0x4728] ;  /* 0x0047280001087983 */ /* 0x001ee20000300800 */
[----:B-1----:R-:W0:Y:S03]  /*43dc0*/  S2R R28, SR_TID.X ;  /* 0x00000000001c7919 */ /* 0x002e260000002100 */
[----:B------:R-:W-:Y:S04]  /*43dd0*/  STS.U16 [R7+UR5+0xd980], R4 ;  /* 0x00d9800407007988 */ /* 0x000fe80008000405 */
[----:B------:R-:W-:Y:S04]  /*43de0*/  STS.U16 [R7+UR5+0xe100], R5 ;  /* 0x00e1000507007988 */ /* 0x000fe80008000405 */
[----:B------:R-:W-:Y:S04]  /*43df0*/  STS.U16 [R7+UR5+0xe180], R22 ;  /* 0x00e1801607007988 */ /* 0x000fe80008000405 */
[----:B------:R1:W-:Y:S04]  /*43e00*/  STS.U16 [R7+UR5+0xe900], R24 ;  /* 0x00e9001807007988 */ /* 0x0003e80008000405 */
[----:B------:R-:W4:Y:S04]  /*43e10*/  LDL.LU R9, [R1+0x4724] ;  /* 0x0047240001097983 */ /* 0x000f280000300800 */
[----:B------:R-:W3:Y:S01]  /*43e20*/  LDL.LU R0, [R1+0x4720] ;  /* 0x0047200001007983 */ /* 0x000ee20000300800 */
[----:B0-----:R-:W-:-:S05]  /*43e30*/  LOP3.LUT R28, R28, 0x3f, RZ, 0xc0, !PT ;  /* 0x0000003f1c1c7812 */ /* 0x001fca00078ec0ff */
[----:B-1----:R-:W-:-:S05]  /*43e40*/  IMAD.SHL.U32 R24, R28, 0x2, RZ ;  /* 0x000000021c187824 */ /* 0x002fca00078e00ff */
[----:B------:R-:W-:-:S05]  /*43e50*/  LOP3.LUT R24, R24, 0x20, RZ, 0x3c, !PT ;  /* 0x0000002018187812 */ /* 0x000fca00078e3cff */
[----:B------:R0:W-:Y:S04]  /*43e60*/  STL [R1+0x471c], R24 ;  /* 0x00471c1801007387 */ /* 0x0001e80000100800 */
[----:B------:R-:W4:Y:S04]  /*43e70*/  LDL.LU R29, [R1+0xa60] ;  /* 0x000a6000011d7983 */ /* 0x000f280000300800 */
[----:B--2---:R-:W-:Y:S04]  /*43e80*/  STS.U16 [R7+UR5+0xe980], R6 ;  /* 0x00e9800607007988 */ /* 0x004fe80008000405 */
[----:B------:R-:W-:Y:S01]  /*43e90*/  STS.U16 [R7+UR5+0xf100], R26 ;  /* 0x00f1001a07007988 */ /* 0x000fe20008000405 */
[----:B0-----:R-:W-:-:S05]  /*43ea0*/  IMAD.SHL.U32 R24, R28, 0x2, RZ ;  /* 0x000000021c187824 */ /* 0x001fca00078e00ff */
[----:B------:R-:W-:-:S05]  /*43eb0*/  LOP3.LUT R24, R24, 0x10, RZ, 0x3c, !PT ;  /* 0x0000001018187812 */ /* 0x000fca00078e3cff */
[----:B---3--:R-:W-:Y:S04]  /*43ec0*/  STS.U16 [R24+UR5+0xf180], R0 ;  /* 0x00f1800018007988 */ /* 0x008fe80008000405 */
[----:B----4-:R-:W-:Y:S04]  /*43ed0*/  STS.U16 [R24+UR5+0xf900], R9 ;  /* 0x00f9000918007988 */ /* 0x010fe80008000405 */
[----:B------:R-:W-:Y:S04]  /*43ee0*/  STS.U16 [R24+UR5+0xf980], R8 ;  /* 0x00f9800818007988 */ /* 0x000fe80008000405 */
[----:B------:R0:W-:Y:S04]  /*43ef0*/  STL [R1+0x4718], R29 ;  /* 0x0047181d01007387 */ /* 0x0001e80000100800 */
[----:B0-----:R-:W2:Y:S04]  /*43f00*/  LDL.LU R29, [R1+0xa94] ;  /* 0x000a9400011d7983 */ /* 0x001ea80000300800 */
[----:B------:R-:W3:Y:S04]  /*43f10*/  LDL.LU R14, [R1+0xa34] ;  /* 0x000a3400010e7983 */ /* 0x000ee80000300800 */
        /* <DEDUP_REMOVED lines=26> */
[----:B------:R-:W3:Y:S04]  /*440c0*/  LDL.LU R8, [R1+0xa90] ;  /* 0x000a900001087983 */ /* 0x000ee80000300800 */
[----:B--2---:R0:W-:Y:S04]  /*440d0*/  STS.U16 [R24+UR5+0x200], R29 ;  /* 0x0002001d18007988 */ /* 0x0041e80008000405 */
[----:B0-----:R-:W2:Y:S04]  /*440e0*/  LDL.LU R29, [R1+0x4718] ;  /* 0x00471800011d7983 */ /* 0x001ea80000300800 */
[----:B---3--:R-:W-:Y:S04]  /*440f0*/  STS.U16 [R24+UR5+0x280], R8 ;  /* 0x0002800818007988 */ /* 0x008fe80008000405 */
[----:B------:R-:W-:Y:S04]  /*44100*/  STS.U16 [R24+UR5+0xa00], R9 ;  /* 0x000a000918007988 */ /* 0x000fe80008000405 */
[----:B--2---:R-:W-:Y:S04]  /*44110*/  STS.U16 [R24+UR5+0xa80], R29 ;  /* 0x000a801d18007988 */ /* 0x004fe80008000405 */
        /* <DEDUP_REMOVED lines=20> */
[----:B------:R1:W-:Y:S04]  /*44260*/  STS.U16 [R24+UR5+0x6200], R6 ;  /* 0x0062000618007988 */ /* 0x0003e80008000405 */
[----:B0-----:R-:W2:Y:S04]  /*44270*/  LDL.LU R22, [R1+0x3f8] ;  /* 0x0003f80001167983 */ /* 0x001ea80000300800 */
[----:B-1----:R-:W3:Y:S04]  /*44280*/  LDL.LU R6, [R1+0x38c] ;  /* 0x00038c0001067983 */ /* 0x002ee80000300800 */
[----:B---3--:R0:W-:Y:S04]  /*44290*/  STL [R1+0x4710], R6 ;  /* 0x0047100601007387 */ /* 0x0081e80000100800 */
[----:B0-----:R-:W3:Y:S04]  /*442a0*/  LDL.LU R6, [R1+0x3c0] ;  /* 0x0003c00001067983 */ /* 0x001ee80000300800 */
[----:B------:R-:W-:Y:S04]  /*442b0*/  STS.U16 [R24+UR5+0x6280], R7 ;  /* 0x0062800718007988 */ /* 0x000fe80008000405 */
[----:B------:R-:W-:Y:S04]  /*442c0*/  STS.U16 [R24+UR5+0x6a00], R26 ;  /* 0x006a001a18007988 */ /* 0x000fe80008000405 */
        /* <DEDUP_REMOVED lines=37> */
[----:B----4-:R1:W-:Y:S04]  /*44520*/  STS.U16 [R24+UR5+0x8280], R7 ;  /* 0x0082800718007988 */ /* 0x0103e80008000405 */
[----:B------:R3:W-:Y:S04]  /*44530*/  STS.U16 [R24+UR5+0x8a00], R26 ;  /* 0x008a001a18007988 */ /* 0x0007e80008000405 */
[----:B------:R4:W-:Y:S04]  /*44540*/  STS.U16 [R24+UR5+0x8a80], R28 ;  /* 0x008a801c18007988 */ /* 0x0009e80008000405 */
[----:B0-----:R-:W2:Y:S04]  /*44550*/  LDL.LU R6, [R1+0x470c] ;  /* 0x00470c0001067983 */ /* 0x001ea80000300800 */
[----:B-1----:R-:W2:Y:S04]  /*44560*/  LDL.LU R7, [R1+0x4708] ;  /* 0x0047080001077983 */ /* 0x002ea80000300800 */
[----:B---3--:R-:W3:Y:S04]  /*44570*/  LDL.LU R26, [R1+0x4704] ;  /* 0x00470400011a7983 */ /* 0x008ee80000300800 */
[----:B----4-:R-:W4:Y:S04]  /*44580*/  LDL.LU R28, [R1+0x4700] ;  /* 0x00470000011c7983 */ /* 0x010f280000300800 */
        /* <DEDUP_REMOVED lines=22> */
[----:B--2---:R-:W-:Y:S04]  /*446f0*/  STS.U16 [R24+UR5+0xea00], R5 ;  /* 0x00ea000518007988 */ /* 0x004fe80008000405 */
[----:B------:R-:W-:Y:S04]  /*44700*/  STS.U16 [R24+UR5+0xea80], R22 ;  /* 0x00ea801618007988 */ /* 0x000fe80008000405 */
[----:B----4-:R0:W-:Y:S04]  /*44710*/  STS.U16 [R24+UR5+0xf200], R28 ;  /* 0x00f2001c18007988 */ /* 0x0101e80008000405 */
[----:B0-----:R-:W2:Y:S01]  /*44720*/  LDL.LU R28, [R1+0xa2c] ;  /* 0x000a2c00011c7983 */ /* 0x001ea20000300800 */
[----:B------:R-:W0:Y:S03]  /*44730*/  S2R R0, SR_TID.X ;  /* 0x0000000000007919 */ /* 0x000e260000002100 */
[----:B--2---:R1:W-:Y:S04]  /*44740*/  STL [R1+0x46f8], R28 ;  /* 0x0046f81c01007387 */ /* 0x0043e80000100800 */
[----:B-1----:R-:W2:Y:S01]  /*44750*/  LDL.LU R28, [R1+0xa8c] ;  /* 0x000a8c00011c7983 */ /* 0x002ea20000300800 */
[----:B0-----:R-:W-:-:S05]  /*44760*/  LOP3.LUT R0, R0, 0x3f, RZ, 0xc0, !PT ;  /* 0x0000003f00007812 */ /* 0x001fca00078ec0ff */
[C---:B------:R-:W-:Y:S01]  /*44770*/  IMAD.SHL.U32 R2, R0.reuse, 0x2, RZ ;  /* 0x0000000200027824 */ /* 0x040fe200078e00ff */
        /* <DEDUP_REMOVED lines=15> */
[----:B0-----:R-:W-:-:S03]  /*44870*/  IMAD.SHL.U32 R28, R0, 0x2, RZ ;  /* 0x00000002001c7824 */ /* 0x001fc600078e00ff */
[----:B------:R-:W2:Y:S04]  /*44880*/  LDL.LU R11, [R1+0x8a4] ;  /* 0x0008a400010b7983 */ /* 0x000ea80000300800 */
[----:B------:R-:W2:Y:S04]  /*44890*/  LDL.LU R10, [R1+0x868] ;  /* 0x00086800010a7983 */ /* 0x000ea80000300800 */
[----:B------:R-:W2:Y:S04]  /*448a0*/  LDL.LU R16, [R1+0x864] ;  /* 0x0008640001107983 */ /* 0x000ea80000300800 */
[----:B------:R-:W2:Y:S04]  /*448b0*/  LDL.LU R18, [R1+0x830] ;  /* 0x0008300001127983 */ /* 0x000ea80000300800 */
[----:B------:R-:W2:Y:S01]  /*448c0*/  LDL.LU R20, [R1+0x82c] ;  /* 0x00082c0001147983 */ /* 0x000ea20000300800 */
[----:B------:R-:W-:-:S03]  /*448d0*/  LOP3.LUT R28, R28, 0x20, RZ, 0x3c, !PT ;  /* 0x000000201c1c7812 */ /* 0x000fc600078e3cff */
[----:B------:R-:W2:Y:S04]  /*448e0*/  LDL.LU R4, [R1+0x7f8] ;  /* 0x0007f80001047983 */ /* 0x000ea80000300800 */
[----:B------:R-:W2:Y:S04]  /*448f0*/  LDL.LU R5, [R1+0x7f4] ;  /* 0x0007f40001057983 */ /* 0x000ea80000300800 */
[----:B------:R-:W2:Y:S04]  /*44900*/  LDL.LU R22, [R1+0x42c] ;  /* 0x00042c0001167983 */ /* 0x000ea80000300800 */
[----:B------:R-:W2:Y:S04]  /*44910*/  LDL.LU R24, [R1+0x428] ;  /* 0x0004280001187983 */ /* 0x000ea80000300800 */
[----:B------:R-:W2:Y:S04]  /*44920*/  LDL.LU R0, [R1+0x3f4] ;  /* 0x0003f40001007983 */ /* 0x000ea80000300800 */
[----:B---3--:R0:W-:Y:S04]  /*44930*/  STS.U16 [R28+UR5+0xf280], R26 ;  /* 0x00f2801a1c007988 */ /* 0x0081e80008000405 */
[----:B------:R1:W-:Y:S04]  /*44940*/  STS.U16 [R28+UR5+0xfa00], R7 ;  /* 0x00fa00071c007988 */ /* 0x0003e80008000405 */
[----:B------:R3:W-:Y:S04]  /*44950*/  STS.U16 [R28+UR5+0xfa80], R6 ;  /* 0x00fa80061c007988 */ /* 0x0007e80008000405 */
[----:B0-----:R-:W2:Y:S04]  /*44960*/  LDL.LU R26, [R1+0xa58] ;  /* 0x000a5800011a7983 */ /* 0x001ea80000300800 */
[----:B-1----:R-:W2:Y:S04]  /*44970*/  LDL.LU R7, [R1+0xa5c] ;  /* 0x000a5c0001077983 */ /* 0x002ea80000300800 */
[----:B---3--:R-:W3:Y:S01]  /*44980*/  LDL.LU R28, [R1+0x46fc] ;  /* 0x0046fc00011c7983 */ /* 0x008ee20000300800 */
[----:B------:R-:W-:-:S03]  /*44990*/  LOP3.LUT R2, R2, 0x30, RZ, 0x3c, !PT ;  /* 0x0000003002027812 */ /* 0x000fc600078e3cff */
[----:B------:R-:W2:Y:S04]  /*449a0*/  LDL.LU R6, [R1+0xa88] ;  /* 0x000a880001067983 */ /* 0x000ea80000300800 */
[----:B---3--:R0:W-:Y:S04]  /*449b0*/  STS.U16 [R2+UR5+0x300], R28 ;  /* 0x0003001c02007988 */ /* 0x0081e80008000405 */
[----:B0-----:R-:W3:Y:S04]  /*449c0*/  LDL.LU R28, [R1+0x46f8] ;  /* 0x0046f800011c7983 */ /* 0x001ee80000300800 */
[----:B--2---:R-:W-:Y:S04]  /*449d0*/  STS.U16 [R2+UR5+0x380], R6 ;  /* 0x0003800602007988 */ /* 0x004fe80008000405 */
[----:B------:R-:W-:Y:S04]  /*449e0*/  STS.U16 [R2+UR5+0xb00], R7 ;  /* 0x000b000702007988 */ /* 0x000fe80008000405 */
[----:B------:R-:W-:Y:S04]  /*449f0*/  STS.U16 [R2+UR5+0xb80], R26 ;  /* 0x000b801a02007988 */ /* 0x000fe80008000405 */
[----:B---3--:R-:W-:Y:S04]  /*44a00*/  STS.U16 [R2+UR5+0x1300], R28 ;  /* 0x0013001c02007988 */ /* 0x008fe80008000405 */
        /* <DEDUP_REMOVED lines=164> */
[----:B------:R-:W3:Y:S04]  /*45450*/  LDL.LU R11, [R1+0x2fc] ;  /* 0x0002fc00010b7983 */ /* 0x000ee80000300800 */
[----:B---3--:R0:W-:Y:S04]  /*45460*/  STL [R1+0x46d0], R11 ;  /* 0x0046d00b01007387 */ /* 0x0081e80000100800 */
[----:B0-----:R-:W3:Y:S04]  /*45470*/  LDL.LU R11, [R1+0x3b0] ;  /* 0x0003b000010b7983 */ /* 0x001ee80000300800 */
        /* <DEDUP_REMOVED lines=213> */
[----:B------:R-:W0:Y:S02]  /*461d0*/  S2R R0, SR_TID.X ;  /* 0x0000000000007919 */ /* 0x000e240000002100 */
        /* <DEDUP_REMOVED lines=34> */
[----:B---3--:R-:W3:Y:S04]  /*46400*/  LDL.LU R16, [R1+0x469c] ;  /* 0x00469c0001107983 */ /* 0x008ee80000300800 */
[----:B------:R-:W2:Y:S01]  /*46410*/  LDL.LU R25, [R1+0xa74] ;  /* 0x000a740001197983 */ /* 0x000ea20000300800 */
[----:B------:R-:W-:-:S05]  /*46420*/  LOP3.LUT R2, R2, 0x60, RZ, 0x3c, !PT ;  /* 0x0000006002027812 */ /* 0x000fca00078e3cff */
        /* <DEDUP_REMOVED lines=26> */
[----:B------:R-:W4:Y:S04]  /*465d0*/  LDL.LU R29, [R1+0x3a0] ;  /* 0x0003a000011d7983 */ /* 0x000f280000300800 */
        /* <DEDUP_REMOVED lines=32> */
[----:B---3--:R1:W-:Y:S04]  /*467e0*/  STS.U16 [R2+UR5+0x7680], R19 ;  /* 0x0076801302007988 */ /* 0x0083e80008000405 */
[----:B0-----:R-:W3:Y:S04]  /*467f0*/  LDL.LU R21, [R1+0xc] ;  /* 0x00000c0001157983 */ /* 0x001ee80000300800 */
[----:B-1----:R-:W2:Y:S04]  /*46800*/  LDL.LU R19, [R1+0x8] ;  /* 0x0000080001137983 */ /* 0x002ea80000300800 */
[----:B----4-:R0:W-:Y:S04]  /*46810*/  STS.U16 [R2+UR5+0x7e00], R29 ;  /* 0x007e001d02007988 */ /* 0x0101e80008000405 */
[----:B0-----:R-:W4:Y:S04]  /*46820*/  LDL.LU R29, [R1+0x4698] ;  /* 0x00469800011d7983 */ /* 0x001f280000300800 */
[----:B----4-:R0:W-:Y:S04]  /*46830*/  STS.U16 [R2+UR5+0x7e80], R29 ;  /* 0x007e801d02007988 */ /* 0x0101e80008000405 */
[----:B------:R1:W-:Y:S04]  /*46840*/  STS.U16 [R2+UR5+0x8600], R27 ;  /* 0x0086001b02007988 */ /* 0x0003e80008000405 */
[----:B------:R4:W-:Y:S04]  /*46850*/  STS.U16 [R2+UR5+0x8680], R17 ;  /* 0x0086801102007988 */ /* 0x0009e80008000405 */
[----:B------:R1:W-:Y:S04]  /*46860*/  STS.U16 [R2+UR5+0x8e00], R13 ;  /* 0x008e000d02007988 */ /* 0x0003e80008000405 */
[----:B------:R2:W-:Y:S04]  /*46870*/  STS.U16 [R2+UR5+0x8e80], R0 ;  /* 0x008e800002007988 */ /* 0x0005e80008000405 */
[----:B0-----:R-:W3:Y:S04]  /*46880*/  LDL.LU R29, [R1+0x4694] ;  /* 0x00469400011d7983 */ /* 0x001ee80000300800 */
[----:B-1----:R-:W3:Y:S04]  /*46890*/  LDL.LU R27, [R1+0x4690] ;  /* 0x00469000011b7983 */ /* 0x002ee80000300800 */
[----:B----4-:R-:W4:Y:S04]  /*468a0*/  LDL.LU R17, [R1+0x468c] ;  /* 0x00468c0001117983 */ /* 0x010f280000300800 */
[----:B------:R-:W3:Y:S04]  /*468b0*/  LDL.LU R13, [R1+0x4688] ;  /* 0x00468800010d7983 */ /* 0x000ee80000300800 */
[----:B--2---:R-:W2:Y:S04]  /*468c0*/  LDL.LU R0, [R1+0x4684] ;  /* 0x0046840001007983 */ /* 0x004ea80000300800 */
        /* <DEDUP_REMOVED lines=20> */
[----:B------:R-:W-:Y:S04]  /*46a10*/  STS.U16 [R2+UR5+0xe600], R15 ;  /* 0x00e6000f02007988 */ /* 0x000fe80008000405 */
[----:B------:R-:W-:Y:S04]  /*46a20*/  STS.U16 [R2+UR5+0xe680], R3 ;  /* 0x00e6800302007988 */ /* 0x000fe80008000405 */
[----:B---3--:R-:W-:Y:S04]  /*46a30*/  STS.U16 [R2+UR5+0xee00], R21 ;  /* 0x00ee001502007988 */ /* 0x008fe80008000405 */
[----:B------:R-:W-:Y:S04]  /*46a40*/  STS.U16 [R2+UR5+0xee80], R19 ;  /* 0x00ee801302007988 */ /* 0x000fe80008000405 */
[----:B------:R0:W-:Y:S04]  /*46a50*/  STS.U16 [R2+UR5+0xf600], R13 ;  /* 0x00f6000d02007988 */ /* 0x0001e80008000405 */
[----:B0-----:R-:W2:Y:S01]  /*46a60*/  LDL.LU R13, [R1+0xa3c] ;  /* 0x000a3c00010d7983 */ /* 0x001ea20000300800 */
[----:B------:R-:W0:Y:S02]  /*46a70*/  S2R R0, SR_TID.X ;  /* 0x0000000000007919 */ /* 0x000e240000002100 */
[----:B0-----:R-:W-:-:S05]  /*46a80*/  LOP3.LUT R0, R0, 0x3f, RZ, 0xc0, !PT ;  /* 0x0000003f00007812 */ /* 0x001fca00078ec0ff */
[C---:B------:R-:W-:Y:S01]  /*46a90*/  IMAD.SHL.U32 R15, R0.reuse, 0x2, RZ ;  /* 0x00000002000f7824 */ /* 0x040fe200078e00ff */
[----:B--2---:R0:W-:Y:S04]  /*46aa0*/  STL [R1+0x4680], R13 ;  /* 0x0046800d01007387 */ /* 0x0041e80000100800 */
[----:B------:R-:W2:Y:S04]  /*46ab0*/  LDL.LU R25, [R1+0xa38] ;  /* 0x000a380001197983 */ /* 0x000ea80000300800 */
[----:B------:R-:W3:Y:S04]  /*46ac0*/  LDL.LU R23, [R1+0xa0c] ;  /* 0x000a0c0001177983 */ /* 0x000ee80000300800 */
        /* <DEDUP_REMOVED lines=24> */
[----:B----4-:R0:W-:Y:S04]  /*46c50*/  STS.U16 [R13+UR5+0xf680], R17 ;  /* 0x00f680110d007988 */ /* 0x0101e80008000405 */
[----:B------:R1:W-:Y:S04]  /*46c60*/  STS.U16 [R13+UR5+0xfe00], R29 ;  /* 0x00fe001d0d007988 */ /* 0x0003e80008000405 */
[----:B------:R4:W-:Y:S04]  /*46c70*/  STS.U16 [R13+UR5+0xfe80], R27 ;  /* 0x00fe801b0d007988 */ /* 0x0009e80008000405 */
[----:B0-----:R-:W2:Y:S04]  /*46c80*/  LDL.LU R17, [R1+0xa68] ;  /* 0x000a680001117983 */ /* 0x001ea80000300800 */
[----:B-1----:R-:W2:Y:S04]  /*46c90*/  LDL.LU R29, [R1+0xa6c] ;  /* 0x000a6c00011d7983 */ /* 0x002ea80000300800 */
[----:B----4-:R-:W4:Y:S01]  /*46ca0*/  LDL.LU R13, [R1+0x4680] ;  /* 0x00468000010d7983 */ /* 0x010f220000300800 */
[----:B------:R-:W-:-:S05]  /*46cb0*/  LOP3.LUT R15, R15, 0x70, RZ, 0x3c, !PT ;  /* 0x000000700f0f7812 */ /* 0x000fca00078e3cff */
[----:B--2---:R-:W-:Y:S04]  /*46cc0*/  STS.U16 [R15+UR5+0x700], R29 ;  /* 0x0007001d0f007988 */ /* 0x004fe80008000405 */
[----:B------:R-:W-:Y:S04]  /*46cd0*/  STS.U16 [R15+UR5+0x780], R17 ;  /* 0x000780110f007988 */ /* 0x000fe80008000405 */
[----:B----4-:R-:W-:Y:S04]  /*46ce0*/  STS.U16 [R15+UR5+0xf00], R13 ;  /* 0x000f000d0f007988 */ /* 0x010fe80008000405 */
[----:B------:R-:W-:Y:S04]  /*46cf0*/  STS.U16 [R15+UR5+0xf80], R25 ;  /* 0x000f80190f007988 */ /* 0x000fe80008000405 */
[----:B---3--:R-:W-:Y:S04]  /*46d00*/  STS.U16 [R15+UR5+0x1700], R23 ;  /* 0x001700170f007988 */ /* 0x008fe80008000405 */
        /* <DEDUP_REMOVED lines=18> */
[----:B------:R-:W-:Y:S04]  /*46e30*/  STS.U16 [R15+UR5+0x5f00], R3 ;  /* 0x005f00030f007988 */ /* 0x000fe80008000405 */
[----:B------:R0:W-:Y:S04]  /*46e40*/  STS.U16 [R15+UR5+0x5f80], R21 ;  /* 0x005f80150f007988 */ /* 0x0001e80008000405 */
[----:B-1----:R-:W3:Y:S04]  /*46e50*/  LDL.LU R14, [R1+0x3d4] ;  /* 0x0003d400010e7983 */ /* 0x002ee80000300800 */
[----:B0-----:R-:W4:Y:S04]  /*46e60*/  LDL.LU R21, [R1+0x39c] ;  /* 0x00039c0001157983 */ /* 0x001f280000300800 */
        /* <DEDUP_REMOVED lines=40> */
[----:B0-----:R-:W3:Y:S04]  /*470f0*/  LDL.LU R21, [R1+0x4678] ;  /* 0x0046780001157983 */ /* 0x001ee80000300800 */
[----:B-1----:R-:W3:Y:S04]  /*47100*/  LDL.LU R19, [R1+0x4674] ;  /* 0x0046740001137983 */ /* 0x002ee80000300800 */
[----:B----4-:R-:W4:Y:S04]  /*47110*/  LDL.LU R2, [R1+0x4670] ;  /* 0x0046700001027983 */ /* 0x010f280000300800 */
[----:B--2---:R-:W2:Y:S04]  /*47120*/  LDL.LU R0, [R1+0x466c] ;  /* 0x00466c0001007983 */ /* 0x004ea80000300800 */
        /* <DEDUP_REMOVED lines=19> */
[----:B0-----:R-:W4:Y:S04]  /*47260*/  LDL.LU R3, [R1+0xa98] ;  /* 0x000a980001037983 */ /* 0x001f280000300800 */
[----:B--2---:R0:W-:Y:S04]  /*47270*/  STS.U16 [R15+UR5+0xd780], R0 ;  /* 0x00d780000f007988 */ /* 0x0041e80008000405 */
[----:B0-----:R-:W2:Y:S04]  /*47280*/  LDL.LU R0, [R1+0x4668] ;  /* 0x0046680001007983 */ /* 0x001ea80000300800 */
[----:B------:R-:W-:Y:S04]  /*47290*/  STS.U16 [R15+UR5+0xdf00], R26 ;  /* 0x00df001a0f007988 */ /* 0x000fe80008000405 */
[----:B------:R-:W-:Y:S04]  /*472a0*/  STS.U16 [R15+UR5+0xdf80], R28 ;  /* 0x00df801c0f007988 */ /* 0x000fe80008000405 */
[----:B------:R-:W-:Y:S04]  /*472b0*/  STS.U16 [R15+UR5+0xe700], R8 ;  /* 0x00e700080f007988 */ /* 0x000fe80008000405 */
[----:B---3--:R-:W-:Y:S04]  /*472c0*/  STS.U16 [R15+UR5+0xe780], R9 ;  /* 0x00e780090f007988 */ /* 0x008fe80008000405 */
[----:B------:R0:W-:Y:S04]  /*472d0*/  STS.U16 [R15+UR5+0xef00], R14 ;  /* 0x00ef000e0f007988 */ /* 0x0001e80008000405 */
[----:B----4-:R1:W-:Y:S01]  /*472e0*/  STS.U16 [R15+UR5+0xef80], R2 ;  /* 0x00ef80020f007988 */ /* 0x0103e20008000405 */
[----:B0-----:R-:W0:Y:S01]  /*472f0*/  S2R R14, SR_TID.X ;  /* 0x00000000000e7919 */ /* 0x001e220000002100 */
[----:B-1----:R-:W1:Y:S02]  /*47300*/  S2R R2, SR_TID.X ;  /* 0x0000000000027919 */ /* 0x002e640000002100 */
[----:B------:R-:W-:Y:S04]  /*47310*/  STS.U16 [R15+UR5+0xf700], R19 ;  /* 0x00f700130f007988 */ /* 0x000fe80008000405 */
[----:B------:R-:W-:Y:S01]  /*47320*/  STS.U16 [R15+UR5+0xf780], R21 ;  /* 0x00f780150f007988 */ /* 0x000fe20008000405 */
[----:B0-----:R-:W-:Y:S01]  /*47330*/  LOP3.LUT R8, R14, 0x7, RZ, 0xc0, !PT ;  /* 0x000000070e087812 */ /* 0x001fe200078ec0ff */
[----:B-1----:R-:W-:-:S04]  /*47340*/  IMAD.SHL.U32 R14, R2, 0x40, RZ ;  /* 0x00000040020e7824 */ /* 0x002fc800078e00ff */
[----:B------:R-:W-:Y:S01]  /*47350*/  IMAD R8, R8, 0x110, RZ ;  /* 0x0000011008087824 */ /* 0x000fe200078e02ff */
[----:B------:R-:W-:-:S05]  /*47360*/  LOP3.LUT R9, R2, 0x7, RZ, 0xc0, !PT ;  /* 0x0000000702097812 */ /* 0x000fca00078ec0ff */
[----:B------:R-:W-:Y:S01]  /*47370*/  IMAD R9, R9, 0x90, RZ ;  /* 0x0000009009097824 */ /* 0x000fe200078e02ff */
[----:B--2---:R0:W-:Y:S04]  /*47380*/  STS.U16 [R15+UR5+0xff00], R0 ;  /* 0x00ff00000f007988 */ /* 0x0041e80008000405 */
[----:B------:R-:W-:Y:S01]  /*47390*/  STS.U16 [R15+UR5+0xff80], R3 ;  /* 0x00ff80030f007988 */ /* 0x000fe20008000405 */
[----:B------:R-:W-:Y:S01]  /*473a0*/  BAR.SYNC.DEFER_BLOCKING 0x0 ;  /* 0x0000000000007b1d */ /* 0x000fe20000010000 */
[----:B0-----:R-:W-:-:S05]  /*473b0*/  IMAD.SHL.U32 R0, R2, 0x2, RZ ;  /* 0x0000000202007824 */ /* 0x001fca00078e00ff */
[----:B------:R-:W-:Y:S01]  /*473c0*/  LOP3.LUT R0, R8, 0x30, R0, 0x78, !PT ;  /* 0x0000003008007812 */ /* 0x000fe200078e7800 */
[----:B------:R-:W-:-:S03]  /*473d0*/  IMAD.SHL.U32 R2, R2, 0x2, RZ ;  /* 0x0000000202027824 */ /* 0x000fc600078e00ff */
[----:B------:R-:W-:Y:S02]  /*473e0*/  LOP3.LUT R0, R0, 0x800, R14, 0xf8, !PT ;  /* 0x0000080000007812 */ /* 0x000fe400078ef80e */
[----:B------:R-:W-:-:S03]  /*473f0*/  LOP3.LUT R2, R9, 0x10, R2, 0x78, !PT ;  /* 0x0000001009027812 */ /* 0x000fc600078e7802 */
[----:B------:R-:W0:Y:S04]  /*47400*/  LDSM.16.M88.4 R16, [R0+UR5] ;  /* 0x000000050010783b */ /* 0x000e280008000200 */
[----:B------:R-:W1:Y:S04]  /*47410*/  LDSM.16.M88.4 R8, [R0+UR5+0x1000] ;  /* 0x001000050008783b */ /* 0x000e680008000200 */
[----:B------:R-:W2:Y:S04]  /*47420*/  LDSM.16.M88.4 R24, [R0+UR5+0x3000] ;  /* 0x003000050018783b */ /* 0x000ea80008000200 */
[----:B------:R-:W3:Y:S04]  /*47430*/  LDSM.16.M88.4 R4, [R0+UR5+0x2000] ;  /* 0x002000050004783b */ /* 0x000ee80008000200 */
[----:B0-----:R-:W-:Y:S04]  /*47440*/  STL.64 [R1+0x20], R16 ;  /* 0x0000201001007387 */ /* 0x001fe80000100a00 */
[----:B------:R-:W-:Y:S04]  /*47450*/  STL.64 [R1+0x28], R18 ;  /* 0x0000281201007387 */ /* 0x000fe80000100a00 */
[----:B-1----:R-:W-:Y:S04]  /*47460*/  STL.64 [R1+0x10], R8 ;  /* 0x0000100801007387 */ /* 0x002fe80000100a00 */
[----:B------:R-:W-:Y:S04]  /*47470*/  STL.64 [R1+0x18], R10 ;  /* 0x0000180a01007387 */ /* 0x000fe80000100a00 */
[----:B--2---:R-:W-:Y:S04]  /*47480*/  STL.64 [R1+0x4640], R26 ;  /* 0x0046401a01007387 */ /* 0x004fe80000100a00 */
[----:B---3--:R-:W-:Y:S04]  /*47490*/  STL.64 [R1], R4 ;  /* 0x0000000401007387 */ /* 0x008fe80000100a00 */
[----:B------:R-:W0:Y:S04]  /*474a0*/  LDSM.16.M88.4 R8, [R0+UR5+0x4000] ;  /* 0x004000050008783b */ /* 0x000e280008000200 */
[----:B------:R-:W-:Y:S04]  /*474b0*/  STL.64 [R1+0x8], R6 ;  /* 0x0000080601007387 */ /* 0x000fe80000100a00 */
[----:B------:R-:W1:Y:S04]  /*474c0*/  LDSM.16.M88.4 R4, [R0+UR5+0x5000] ;  /* 0x005000050004783b */ /* 0x000e680008000200 */
[----:B------:R-:W2:Y:S04]  /*474d0*/  LDSM.16.M88.4 R16, [R0+UR5+0x6000] ;  /* 0x006000050010783b */ /* 0x000ea80008000200 */
[----:B------:R-:W-:Y:S04]  /*474e0*/  STL.64 [R1+0x4638], R24 ;  /* 0x0046381801007387 */ /* 0x000fe80000100a00 */
[----:B0-----:R-:W-:Y:S04]  /*474f0*/  STL [R1+0x435c], R10 ;  /* 0x00435c0a01007387 */ /* 0x001fe80000100800 */
[----:B------:R-:W-:Y:S04]  /*47500*/  STL [R1+0x4358], R11 ;  /* 0x0043580b01007387 */ /* 0x000fe80000100800 */
[----:B-1----:R-:W-:Y:S04]  /*47510*/  STL [R1+0x4554], R6 ;  /* 0x0045540601007387 */ /* 0x002fe80000100800 */
[----:B------:R-:W-:Y:S04]  /*47520*/  STL [R1+0x4550], R7 ;  /* 0x0045500701007387 */ /* 0x000fe80000100800 */
[----:B--2---:R-:W-:Y:S01]  /*47530*/  STL.64 [R1+0x30], R16 ;  /* 0x0000301001007387 */ /* 0x004fe20000100a00 */
[----:B------:R-:W-:-:S03]  /*47540*/  IMAD.MOV.U32 R27, RZ, RZ, R16 ;  /* 0x000000ffff1b7224 */ /* 0x000fc600078e0010 */
[----:B------:R-:W-:Y:S01]  /*47550*/  STL.64 [R1+0x38], R18 ;  /* 0x0000381201007387 */ /* 0x000fe20000100a00 */
[----:B------:R-:W-:-:S03]  /*47560*/  IMAD.MOV.U32 R26, RZ, RZ, R17 ;  /* 0x000000ffff1a7224 */ /* 0x000fc600078e0011 */
[----:B------:R-:W0:Y:S04]  /*47570*/  LDSM.16.M88.4 R16, [R0+UR5+0x7000] ;  /* 0x007000050010783b */ /* 0x000e280008000200 */
[----:B0-----:R-:W-:Y:S01]  /*47580*/  STL.64 [R1+0xc0], R16 ;  /* 0x0000c01001007387 */ /* 0x001fe20000100a00 */
[----:B------:R-:W-:-:S03]  /*47590*/  IMAD.MOV.U32 R21, RZ, RZ, R16 ;  /* 0x000000ffff157224 */ /* 0x000fc600078e0010 */
[----:B------:R-:W-:Y:S01]  /*475a0*/  STL.64 [R1+0xc8], R18 ;  /* 0x0000c81201007387 */ /* 0x000fe20000100a00 */
[----:B------:R-:W-:-:S03]  /*475b0*/  IMAD.MOV.U32 R20, RZ, RZ, R17 ;  /* 0x000000ffff147224 */ /* 0x000fc600078e0011 */
[----:B------:R-:W0:Y:S02]  /*475c0*/  LDSM.16.M88.4 R16, [R0+UR5+0x8000] ;  /* 0x008000050010783b */ /* 0x000e240008000200 */
[----:B0-----:R-:W-:Y:S02]  /*475d0*/  IMAD.MOV.U32 R23, RZ, RZ, R16 ;  /* 0x000000ffff177224 */ /* 0x001fe400078e0010 */
[----:B------:R-:W-:Y:S01]  /*475e0*/  IMAD.MOV.U32 R22, RZ, RZ, R17 ;  /* 0x000000ffff167224 */ /* 0x000fe200078e0011 */
[----:B------:R-:W-:Y:S04]  /*475f0*/  STL.64 [R1+0xb0], R16 ;  /* 0x0000b01001007387 */ /* 0x000fe80000100a00 */
[----:B------:R-:W-:Y:S04]  /*47600*/  STL.64 [R1+0xb8], R18 ;  /* 0x0000b81201007387 */ /* 0x000fe80000100a00 */
[----:B------:R-:W0:Y:S04]  /*47610*/  LDSM.16.M88.4 R16, [R0+UR5+0xa000] ;  /* 0x00a000050010783b */ /* 0x000e280008000200 */
[----:B------:R-:W-:Y:S04]  /*47620*/  STL.64 [R1+0x4660], R22 ;  /* 0x0046601601007387 */ /* 0x000fe80000100a00 */
[----:B------:R-:W-:Y:S04]  /*47630*/  STL.64 [R1+0x4658], R20 ;  /* 0x0046581401007387 */ /* 0x000fe80000100a00 */
[----:B------:R-:W1:Y:S01]  /*47640*/  LDSM.16.M88.4 R20, [R0+UR5+0x9000] ;  /* 0x009000050014783b */ /* 0x000e620008000200 */
[----:B0-----:R-:W-:Y:S01]  /*47650*/  IMAD.MOV.U32 R29, RZ, RZ, R16 ;  /* 0x000000ffff1d7224 */ /* 0x001fe200078e0010 */
[----:B------:R-:W-:-:S02]  /*47660*/  MOV R7, R17 ;  /* 0x0000001100077202 */ /* 0x000fc40000000f00 */
[----:B-1----:R-:W-:Y:S04]  /*47670*/  STL.64 [R1+0xa0], R20 ;  /* 0x0000a01401007387 */ /* 0x002fe80000100a00 */
[----:B------:R-:W-:Y:S04]  /*47680*/  STL.64 [R1+0xa8], R22 ;  /* 0x0000a81601007387 */ /* 0x000fe80000100a00 */
[----:B------:R-:W-:Y:S04]  /*47690*/  STL.64 [R1+0x90], R16 ;  /* 0x0000901001007387 */ /* 0x000fe80000100a00 */
[----:B------:R-:W-:Y:S04]  /*476a0*/  STL.64 [R1+0x98], R18 ;  /* 0x0000981201007387 */ /* 0x000fe80000100a00 */
[----:B------:R-:W0:Y:S04]  /*476b0*/  LDSM.16.M88.4 R16, [R0+UR5+0xb000] ;  /* 0x00b000050010783b */ /* 0x000e280008000200 */
[----:B------:R-:W-:Y:S04]  /*476c0*/  STL [R1+0x4650], R7 ;  /* 0x0046500701007387 */ /* 0x000fe80000100800 */
[----:B------:R1:W-:Y:S04]  /*476d0*/  STL.64 [R1+0x4648], R4 ;  /* 0x0046480401007387 */ /* 0x0003e80000100a00 */
[----:B-1----:R-:W2:Y:S04]  /*476e0*/  LDL.64 R4, [R1+0x20] ;  /* 0x0000200001047983 */ /* 0x002ea80000100a00 */
[----:B0-----:R-:W-:Y:S04]  /*476f0*/  STL.64 [R1+0x80], R16 ;  /* 0x0000801001007387 */ /* 0x001fe80000100a00 */
[----:B------:R-:W-:Y:S04]  /*47700*/  STL.64 [R1+0x88], R18 ;  /* 0x0000881201007387 */ /* 0x000fe80000100a00 */
[----:B------:R-:W0:Y:S04]  /*47710*/  LDSM.16.M88.4 R16, [R0+UR5+0xc000] ;  /* 0x00c000050010783b */ /* 0x000e280008000200 */
[----:B------:R-:W3:Y:S04]  /*47720*/  LDL.64 R24, [R1] ;  /* 0x0000000001187983 */ /* 0x000ee80000100a00 */
[----:B0-----:R-:W-:Y:S04]  /*47730*/  STL.64 [R1+0x70], R16 ;  /* 0x0000701001007387 */ /* 0x001fe80000100a00 */
[----:B------:R-:W-:Y:S04]  /*47740*/  STL.64 [R1+0x78], R18 ;  /* 0x0000781201007387 */ /* 0x000fe80000100a00 */
[----:B------:R-:W0:Y:S04]  /*47750*/  LDSM.16.M88.4 R16, [R0+UR5+0xd000] ;  /* 0x00d000050010783b */ /* 0x000e280008000200 */
[----:B------:R-:W4:Y:S04]  /*47760*/  LDL.LU.64 R20, [R1+0x780] ;  /* 0x0007800001147983 */ /* 0x000f280000300a00 */
[----:B------:R-:W4:Y:S01]  /*47770*/  LDL.LU.64 R22, [R1+0x788] ;  /* 0x0007880001167983 */ /* 0x000f220000300a00 */
[----:B------:R-:W1:Y:S03]  /*47780*/  S2R R28, SR_TID.X ;  /* 0x00000000001c7919 */ /* 0x000e660000002100 */
[----:B0-----:R-:W-:Y:S04]  /*47790*/  STL.64 [R1+0x60], R16 ;  /* 0x0000601001007387 */ /* 0x001fe80000100a00 */
[----:B------:R-:W-:Y:S04]  /*477a0*/  STL.64 [R1+0x68], R18 ;  /* 0x0000681201007387 */ /* 0x000fe80000100a00 */
[----:B------:R-:W0:Y:S01]  /*477b0*/  LDSM.16.M88.4 R16, [R0+UR5+0xe000] ;  /* 0x00e000050010783b */ /* 0x000e220008000200 */
[----:B------:R-:W-:-:S02]  /*477c0*/  LOP3.LUT R2, R2, 0x400, R14, 0xf8, !PT ;  /* 0x0000040002027812 */ /* 0x000fc400078ef80e */
[----:B-1----:R-:W-:-:S03]  /*477d0*/  LOP3.LUT R11, R28, 0x7, RZ, 0xc0, !PT ;  /* 0x000000071c0b7812 */ /* 0x002fc600078ec0ff */
[----:B------:R1:W-:Y:S02]  /*477e0*/  LDSM.16.MT88.4 R12, [R2+UR5+0x10000] ;  /* 0x01000005020c783b */ /* 0x0003e40008004200 */
[----:B------:R-:W-:Y:S02]  /*477f0*/  IMAD R11, R11, 0x90, RZ ;  /* 0x000000900b0b7824 */ /* 0x000fe400078e02ff */
[C---:B------:R-:W-:Y:S02]  /*47800*/  IMAD.SHL.U32 R10, R28.reuse, 0x40, RZ ;  /* 0x000000401c0a7824 */ /* 0x040fe400078e00ff */
[----:B-1----:R-:W-:Y:S01]  /*47810*/  IMAD.SHL.U32 R2, R28, 0x2, RZ ;  /* 0x000000021c027824 */ /* 0x002fe200078e00ff */
[----:B0-----:R-:W-:Y:S04]  /*47820*/  STL.64 [R1+0x50], R16 ;  /* 0x0000501001007387 */ /* 0x001fe80000100a00 */
[----:B------:R-:W-:Y:S04]  /*47830*/  STL.64 [R1+0x58], R18 ;  /* 0x0000581201007387 */ /* 0x000fe80000100a00 */
[----:B------:R-:W0:Y:S01]  /*47840*/  LDSM.16.M88.4 R16, [R0+UR5+0xf000] ;  /* 0x00f000050010783b */ /* 0x000e220008000200 */
[----:B------:R-:W-:-:S04]  /*47850*/  LOP3.LUT R2, R11, 0x10, R2, 0x78, !PT ;  /* 0x000000100b027812 */ /* 0x000fc800078e7802 */
[----:B------:R-:W-:-:S04]  /*47860*/  LOP3.LUT R2, R2, 0x400, R10, 0xf8, !PT ;  /* 0x0000040002027812 */ /* 0x000fc800078ef80a */
[----:B------:R-:W-:Y:S01]  /*47870*/  LOP3.LUT R2, R2, 0x20, RZ, 0x3c, !PT ;  /* 0x0000002002027812 */ /* 0x000fe200078e3cff */
[----:B0-----:R-:W-:Y:S01]  /*47880*/  STL.64 [R1+0x40], R16 ;  /* 0x0000401001007387 */ /* 0x001fe20000100a00 */
[----:B------:R-:W-:-:S03]  /*47890*/  IMAD.MOV.U32 R3, RZ, RZ, R16 ;  /* 0x000000ffff037224 */ /* 0x000fc600078e0010 */
[----:B------:R-:W-:Y:S01]  /*478a0*/  STL.64 [R1+0x48], R18 ;  /* 0x0000481201007387 */ /* 0x000fe20000100a00 */
[----:B------:R-:W-:-:S03]  /*478b0*/  IMAD.MOV.U32 R0, RZ, RZ, R17 ;  /* 0x000000ffff007224 */ /* 0x000fc600078e0011 */
[----:B------:R-:W0:Y:S04]  /*478c0*/  LDSM.16.MT88.4 R16, [R2+UR5+0x10000] ;  /* 0x010000050210783b */ /* 0x000e280008004200 */
[----:B0-----:R-:W-:Y:S04]  /*478d0*/  STL.64 [R1+0x45b0], R18 ;  /* 0x0045b01201007387 */ /* 0x001fe80000100a00 */
[----:B------:R0:W-:Y:S04]  /*478e0*/  STL.64 [R1+0x45a8], R16 ;  /* 0x0045a81001007387 */ /* 0x0001e80000100a00 */
[----:B0-----:R-:W2:Y:S04]  /*478f0*/  LDL.LU.64 R16, [R1+0x7b0] ;  /* 0x0007b00001107983 */ /* 0x001ea80000300a00 */
[----:B------:R-:W2:Y:S04]  /*47900*/  LDL.LU.64 R18, [R1+0x7b8] ;  /* 0x0007b80001127983 */ /* 0x000ea80000300a00 */
[----:B------:R-:W-:Y:S01]  /*47910*/  STL [R1+0x4350], R2 ;  /* 0x0043500201007387 */ /* 0x000fe20000100800 */
[----:B--2---:R-:W-:-:S15]  /*47920*/  HMMA.16816.F32 R16, R12, R4, R16 ;  /* 0x000000040c10723c */ /* 0x004fde0000001810 */
[----:B------:R-:W-:-:S04]  /*47930*/  NOP ;  /* 0x0000000000007918 */ /* 0x000fc80000000000 */
[----:B------:R-:W-:Y:S04]  /*47940*/  STL.64 [R1+0x2b0], R16 ;  /* 0x0002b01001007387 */ /* 0x000fe80000100a00 */
[----:B------:R0:W-:Y:S02]  /*47950*/  STL.64 [R1+0x2b8], R18 ;  /* 0x0002b81201007387 */ /* 0x0001e40000100a00 */
[----:B0-----:R-:W-:Y:S02]  /*47960*/  IMAD.MOV.U32 R19, RZ, RZ, R4 ;  /* 0x000000ffff137224 */ /* 0x001fe400078e0004 */
[----:B------:R-:W-:Y:S02]  /*47970*/  IMAD.MOV.U32 R18, RZ, RZ, R5 ;  /* 0x000000ffff127224 */ /* 0x000fe400078e0005 */
[----:B------:R-:W3:Y:S04]  /*47980*/  LDL.LU.64 R4, [R1+0x740] ;  /* 0x0007400001047983 */ /* 0x000ee80000300a00 */
[----:B------:R-:W3:Y:S04]  /*47990*/  LDL.LU.64 R6, [R1+0x748] ;  /* 0x0007480001067983 */ /* 0x000ee80000300a00 */
[----:B------:R4:W-:Y:S04]  /*479a0*/  STL.64 [R1+0x45e8], R18 ;  /* 0x0045e81201007387 */ /* 0x0009e80000100a00 */
[----:B------:R-:W4:Y:S04]  /*479b0*/  LDL R16, [R1+0x10] ;  /* 0x0000100001107983 */ /* 0x000f280000100800 */
[----:B------:R-:W4:Y:S02]  /*479c0*/  LDL R17, [R1+0x14] ;  /* 0x0000140001117983 */ /* 0x000f240000100800 */
[----:B----4-:R-:W-:Y:S02]  /*479d0*/  HMMA.16816.F32 R16, R12, R16, R20 ;  /* 0x000000100c10723c */ /* 0x010fe40000001814 */
[----:B------:R-:W2:Y:S04]  /*479e0*/  LDL.LU.64 R22, [R1+0x4660] ;  /* 0x0046600001167983 */ /* 0x000ea80000300a00 */
[----:B------:R-:W4:-:S13]  /*479f0*/  LDL.LU.64 R20, [R1+0x4658] ;  /* 0x0046580001147983 */ /* 0x000f1a0000300a00 */
[----:B------:R2:W-:Y:S04]  /*47a00*/  STL.64 [R1+0x2a0], R16 ;  /* 0x0002a01001007387 */ /* 0x0005e80000100a00 */
[----:B------:R-:W-:Y:S01]  /*47a10*/  STL.64 [R1+0x2a8], R18 ;  /* 0x0002a81201007387 */ /* 0x000fe20000100a00 */
[----:B--2---:R-:W-:Y:S02]  /*47a20*/  IMAD.MOV.U32 R16, RZ, RZ, R23 ;  /* 0x000000ffff107224 */ /* 0x004fe400078e0017 */
[----:B------:R-:W-:-:S05]  /*47a30*/  IMAD.MOV.U32 R17, RZ, RZ, R22 ;  /* 0x000000ffff117224 */ /* 0x000fca00078e0016 */
[----:B------:R4:W-:Y:S02]  /*47a40*/  STL.64 [R1+0x45f8], R16 ;  /* 0x0045f81001007387 */ /* 0x0009e40000100a00 */
[----:B----4-:R-:W-:Y:S02]  /*47a50*/  IMAD.MOV.U32 R16, RZ, RZ, R21 ;  /* 0x000000ffff107224 */ /* 0x010fe400078e0015 */
[----:B------:R-:W-:Y:S02]  /*47a60*/  IMAD.MOV.U32 R17, RZ, RZ, R20 ;  /* 0x000000ffff117224 */ /* 0x000fe400078e0014 */
[----:B------:R-:W2:Y:S04]  /*47a70*/  LDL.LU.64 R20, [R1+0x690] ;  /* 0x0006900001147983 */ /* 0x000ea80000300a00 */
[----:B------:R-:W4:Y:S01]  /*47a80*/  LDL.LU.64 R22, [R1+0x698] ;  /* 0x0006980001167983 */ /* 0x000f220000300a00 */
[----:B---3--:R-:W-:Y:S01]  /*47a90*/  HMMA.16816.F32 R4, R12, R24, R4 ;  /* 0x000000180c04723c */ /* 0x008fe20000001804 */
[----:B------:R-:W-:-:S02]  /*47aa0*/  IMAD.MOV.U32 R2, RZ, RZ, R25 ;  /* 0x000000ffff027224 */ /* 0x000fc400078e0019 */
[----:B----4-:R-:W-:Y:S04]  /*47ab0*/  STL.64 [R1+0x4630], R22 ;  /* 0x0046301601007387 */ /* 0x010fe80000100a00 */
[----:B--2---:R0:W-:Y:S04]  /*47ac0*/  STL.64 [R1+0x4628], R20 ;  /* 0x0046281401007387 */ /* 0x0041e80000100a00 */
[----:B0-----:R-:W2:Y:S04]  /*47ad0*/  LDL.LU.64 R20, [R1+0x710] ;  /* 0x0007100001147983 */ /* 0x001ea80000300a00 */
[----:B------:R-:W2:Y:S04]  /*47ae0*/  LDL.LU.64 R22, [R1+0x718] ;  /* 0x0007180001167983 */ /* 0x000ea80000300a00 */
[----:B------:R0:W-:Y:S04]  /*47af0*/  STL.64 [R1+0x4610], R16 ;  /* 0x0046101001007387 */ /* 0x0001e80000100a00 */
[----:B------:R-:W-:Y:S04]  /*47b00*/  STL.64 [R1+0x290], R4 ;  /* 0x0002900401007387 */ /* 0x000fe80000100a00 */
[----:B------:R1:W-:Y:S01]  /*47b10*/  STL.64 [R1+0x298], R6 ;  /* 0x0002980601007387 */ /* 0x0003e20000100a00 */
[----:B0-----:R-:W-:-:S02]  /*47b20*/  IMAD.MOV.U32 R16, RZ, RZ, R27 ;  /* 0x000000ffff107224 */ /* 0x001fc400078e001b */
[----:B------:R-:W-:Y:S01]  /*47b30*/  IMAD.MOV.U32 R17, RZ, RZ, R26 ;  /* 0x000000ffff117224 */ /* 0x000fe200078e001a */
[----:B-1----:R-:W3:Y:S04]  /*47b40*/  LDL.LU R7, [R1+0x4650] ;  /* 0x0046500001077983 */ /* 0x002ee80000300800 */
[----:B------:R-:W4:Y:S01]  /*47b50*/  LDL.LU.64 R4, [R1+0x4648] ;  /* 0x0046480001047983 */ /* 0x000f220000300a00 */
[----:B------:R-:W-:-:S03]  /*47b60*/  IMAD.MOV.U32 R6, RZ, RZ, R24 ;  /* 0x000000ffff067224 */ /* 0x000fc600078e0018 */
[----:B------:R-:W2:Y:S04]  /*47b70*/  LDL.LU.64 R26, [R1+0x4640] ;  /* 0x00464000011a7983 */ /* 0x000ea80000300a00 */
[----:B------:R-:W2:Y:S04]  /*47b80*/  LDL.LU.64 R24, [R1+0x4638] ;  /* 0x0046380001187983 */ /* 0x000ea80000300a00 */
[----:B------:R-:W-:Y:S04]  /*47b90*/  STL [R1+0x4548], R11 ;  /* 0x0045480b01007387 */ /* 0x000fe80000100800 */
[----:B------:R-:W-:Y:S01]  /*47ba0*/  STL [R1+0x454c], R10 ;  /* 0x00454c0a01007387 */ /* 0x000fe20000100800 */
[----:B--2---:R-:W-:-:S15]  /*47bb0*/  HMMA.16816.F32 R20, R12, R24, R20 ;  /* 0x000000180c14723c */ /* 0x004fde0000001814 */
[----:B------:R-:W-:-:S04]  /*47bc0*/  NOP ;  /* 0x0000000000007918 */ /* 0x000fc80000000000 */
[----:B------:R-:W-:Y:S04]  /*47bd0*/  STL.64 [R1+0x280], R20 ;  /* 0x0002801401007387 */ /* 0x000fe80000100a00 */
[----:B------:R0:W-:Y:S04]  /*47be0*/  STL.64 [R1+0x288], R22 ;  /* 0x0002881601007387 */ /* 0x0001e80000100a00 */
[----:B0-----:R-:W4:Y:S04]  /*47bf0*/  LDL.LU.64 R22, [R1+0x4630] ;  /* 0x0046300001167983 */ /* 0x001f280000300a00 */
[----:B------:R-:W4:Y:S04]  /*47c00*/  LDL.LU.64 R20, [R1+0x4628] ;  /* 0x0046280001147983 */ /* 0x000f280000300a00 */
[----:B------:R-:W-:Y:S04]  /*47c10*/  STL.64 [R1+0x4570], R26 ;  /* 0x0045701a01007387 */ /* 0x000fe80000100a00 */
[----:B------:R0:W-:Y:S04]  /*47c20*/  STL.64 [R1+0x4568], R24 ;  /* 0x0045681801007387 */ /* 0x0001e80000100a00 */
[----:B0-----:R-:W2:Y:S04]  /*47c30*/  LDL.LU.64 R24, [R1+0x6d0] ;  /* 0x0006d00001187983 */ /* 0x001ea80000300a00 */
[----:B------:R-:W2:Y:S04]  /*47c40*/  LDL.LU.64 R26, [R1+0x6d8] ;  /* 0x0006d800011a7983 */ /* 0x000ea80000300a00 */
[----:B------:R-:W-:Y:S01]  /*47c50*/  STL.64 [R1+0x45f0], R8 ;  /* 0x0045f00801007387 */ /* 0x000fe20000100a00 */
[----:B------:R-:W-:Y:S01]  /*47c60*/  IMAD.SHL.U32 R28, R28, 0x2, RZ ;  /* 0x000000021c1c7824 */ /* 0x000fe200078e00ff */
[----:B--2---:R-:W-:-:S15]  /*47c70*/  HMMA.16816.F32 R24, R12, R8, R24 ;  /* 0x000000080c18723c */ /* 0x004fde0000001818 */
[----:B------:R-:W-:-:S04]  /*47c80*/  NOP ;  /* 0x0000000000007918 */ /* 0x000fc80000000000 */
[----:B------:R0:W-:Y:S04]  /*47c90*/  STL.64 [R1+0x270], R24 ;  /* 0x0002701801007387 */ /* 0x0001e80000100a00 */
[----:B------:R1:W-:Y:S04]  /*47ca0*/  STL.64 [R1+0x278], R26 ;  /* 0x0002781a01007387 */ /* 0x0003e80000100a00 */
[----:B0-----:R-:W2:Y:S04]  /*47cb0*/  LDL.LU.64 R24, [R1+0x370] ;  /* 0x0003700001187983 */ /* 0x001ea80000300a00 */
[----:B-1----:R-:W2:Y:S01]  /*47cc0*/  LDL.LU.64 R26, [R1+0x378] ;  /* 0x00037800011a7983 */ /* 0x002ea20000300a00 */
[----:B------:R-:W-:-:S04]  /*47cd0*/  LOP3.LUT R28, R11, 0x10, R28, 0x78, !PT ;  /* 0x000000100b1c7812 */ /* 0x000fc800078e781c */
[----:B------:R-:W-:Y:S02]  /*47ce0*/  LOP3.LUT R28, R28, 0x400, R10, 0xf8, !PT ;  /* 0x000004001c1c7812 */ /* 0x000fe400078ef80a */
[----:B----4-:R-:W-:-:S15]  /*47cf0*/  HMMA.16816.F32 R8, R12, R4, R20 ;  /* 0x000000040c08723c */ /* 0x010fde0000001814 */
[----:B------:R-:W-:-:S04]  /*47d00*/  NOP ;  /* 0x0000000000007918 */ /* 0x000fc80000000000 */
[----:B------:R-:W-:Y:S04]  /*47d10*/  STL.64 [R1+0x260], R8 ;  /* 0x0002600801007387 */ /* 0x000fe80000100a00 */
[----:B------:R-:W-:Y:S04]  /*47d20*/  STL.64 [R1+0x268], R10 ;  /* 0x0002680a01007387 */ /* 0x000fe80000100a00 */
[----:B--2---:R-:W-:Y:S04]  /*47d30*/  STL.64 [R1+0x4608], R26 ;  /* 0x0046081a01007387 */ /* 0x004fe80000100a00 */
[----:B------:R0:W-:Y:S04]  /*47d40*/  STL.64 [R1+0x4600], R24 ;  /* 0x0046001801007387 */ /* 0x0001e80000100a00 */
[----:B0-----:R-:W2:Y:S04]  /*47d50*/  LDL.LU.64 R24, [R1+0x620] ;  /* 0x0006200001187983 */ /* 0x001ea80000300a00 */
[----:B------:R-:W4:Y:S01]  /*47d60*/  LDL.LU.64 R26, [R1+0x628] ;  /* 0x00062800011a7983 */ /* 0x000f220000300a00 */
[----:B------:R-:W-:-:S05]  /*47d70*/  LOP3.LUT R28, R28, 0x40, RZ, 0x3c, !PT ;  /* 0x000000401c1c7812 */ /* 0x000fca00078e3cff */
[----:B------:R-:W0:Y:S04]  /*47d80*/  LDSM.16.MT88.4 R20, [R28+UR5+0x10000] ;  /* 0x010000051c14783b */ /* 0x000e280008004200 */
[----:B----4-:R-:W-:Y:S04]  /*47d90*/  STL.64 [R1+0x4620], R26 ;  /* 0x0046201a01007387 */ /* 0x010fe80000100a00 */
[----:B--2---:R1:W-:Y:S04]  /*47da0*/  STL.64 [R1+0x4618], R24 ;  /* 0x0046181801007387 */ /* 0x0043e80000100a00 */
[----:B-1----:R-:W2:Y:S04]  /*47db0*/  LDL.LU.64 R24, [R1+0x670] ;  /* 0x0006700001187983 */ /* 0x002ea80000300a00 */
[----:B------:R-:W2:Y:S04]  /*47dc0*/  LDL.LU.64 R26, [R1+0x678] ;  /* 0x00067800011a7983 */ /* 0x000ea80000300a00 */
[----:B------:R1:W-:Y:S04]  /*47dd0*/  STL.64 [R1+0x45c8], R4 ;  /* 0x0045c80401007387 */ /* 0x0003e80000100a00 */
[----:B-1----:R-:W4:Y:S04]  /*47de0*/  LDL.64 R4, [R1+0xa0] ;  /* 0x0000a00001047983 */ /* 0x002f280000100a00 */
[----:B0-----:R-:W-:Y:S04]  /*47df0*/  STL.64 [R1+0x44b8], R22 ;  /* 0x0044b81601007387 */ /* 0x001fe80000100a00 */
[----:B------:R-:W-:Y:S04]  /*47e00*/  STL.64 [R1+0x44b0], R20 ;  /* 0x0044b01401007387 */ /* 0x000fe80000100a00 */
[----:B------:R-:W4:Y:S04]  /*47e10*/  LDL.LU.64 R8, [R1+0x360] ;  /* 0x0003600001087983 */ /* 0x000f280000300a00 */
[----:B------:R-:W4:Y:S04]  /*47e20*/  LDL.LU.64 R10, [R1+0x368] ;  /* 0x00036800010a7983 */ /* 0x000f280000300a00 */
[----:B------:R-:W-:Y:S01]  /*47e30*/  STL [R1+0x4260], R28 ;  /* 0x0042601c01007387 */ /* 0x000fe20000100800 */
[----:B--2---:R-:W-:Y:S03]  /*47e40*/  HMMA.16816.F32 R16, R12, R16, R24 ;  /* 0x000000100c10723c */ /* 0x004fe60000001818 */
[----:B------:R-:W2:Y:S04]  /*47e50*/  LDL.LU.64 R26, [R1+0x4620] ;  /* 0x00462000011a7983 */ /* 0x000ea80000300a00 */
[----:B------:R-:W2:-:S12]  /*47e60*/  LDL.LU.64 R24, [R1+0x4618] ;  /* 0x0046180001187983 */ /* 0x000e980000300a00 */
[----:B------:R0:W-:Y:S04]  /*47e70*/  STL.64 [R1+0x250], R16 ;  /* 0x0002501001007387 */ /* 0x0001e80000100a00 */
[----:B------:R2:W-:Y:S04]  /*47e80*/  STL.64 [R1+0x258], R18 ;  /* 0x0002581201007387 */ /* 0x0005e80000100a00 */
[----:B0-----:R-:W2:Y:S02]  /*47e90*/  LDL.LU.64 R16, [R1+0x4610] ;  /* 0x0046100001107983 */ /* 0x001ea40000300a00 */
[----:B--2---:R-:W-:Y:S02]  /*47ea0*/  HMMA.16816.F32 R16, R12, R16, R24 ;  /* 0x000000100c10723c */ /* 0x004fe40000001818 */
[----:B------:R-:W2:Y:S04]  /*47eb0*/  LDL.LU.64 R26, [R1+0x4608] ;  /* 0x00460800011a7983 */ /* 0x000ea80000300a00 */
[----:B------:R-:W2:-:S13]  /*47ec0*/  LDL.LU.64 R24, [R1+0x4600] ;  /* 0x0046000001187983 */ /* 0x000e9a0000300a00 */
[----:B------:R0:W-:Y:S04]  /*47ed0*/  STL.64 [R1+0x420], R16 ;  /* 0x0004201001007387 */ /* 0x0001e80000100a00 */
[----:B0-----:R-:W2:Y:S01]  /*47ee0*/  LDL.LU.64 R16, [R1+0x45f8] ;  /* 0x0045f80001107983 */ /* 0x001ea20000300a00 */
[----:B------:R-:W-:Y:S02]  /*47ef0*/  IMAD.MOV.U32 R20, RZ, RZ, R29 ;  /* 0x000000ffff147224 */ /* 0x000fe400078e001d */
[----:B------:R-:W-:Y:S02]  /*47f00*/  IMAD.MOV.U32 R28, RZ, RZ, R18 ;  /* 0x000000ffff1c7224 */ /* 0x000fe400078e0012 */
[----:B------:R-:W-:-:S05]  /*47f10*/  IMAD.MOV.U32 R29, RZ, RZ, R19 ;  /* 0x000000ffff1d7224 */ /* 0x000fca00078e0013 */
[----:B------:R-:W-:Y:S04]  /*47f20*/  STL [R1+0x42cc], R29 ;  /* 0x0042cc1d01007387 */ /* 0x000fe80000100800 */
[----:B------:R-:W-:Y:S01]  /*47f30*/  STL [R1+0x42c8], R28 ;  /* 0x0042c81c01007387 */ /* 0x000fe20000100800 */
[----:B--2---:R-:W-:Y:S01]  /*47f40*/  HMMA.16816.F32 R16, R12, R16, R24 ;  /* 0x000000100c10723c */ /* 0x004fe20000001818 */
[----:B------:R-:W-:Y:S02]  /*47f50*/  IMAD.MOV.U32 R24, RZ, RZ, R6 ;  /* 0x000000ffff187224 */ /* 0x000fe400078e0006 */
[----:B------:R-:W-:-:S15]  /*47f60*/  IMAD.MOV.U32 R25, RZ, RZ, R2 ;  /* 0x000000ffff197224 */ /* 0x000fde00078e0002 */
[----:B------:R-:W-:Y:S01]  /*47f70*/  NOP ;  /* 0x0000000000007918 */ /* 0x000fe20000000000 */
[----:B------:R0:W-:Y:S04]  /*47f80*/  STL.64 [R1+0x410], R16 ;  /* 0x0004101001007387 */ /* 0x0001e80000100a00 */
[----:B------:R1:W-:Y:S04]  /*47f90*/  STL.64 [R1+0x418], R18 ;  /* 0x0004181201007387 */ /* 0x0003e80000100a00 */
[----:B0-----:R-:W2:Y:S04]  /*47fa0*/  LDL.LU.64 R16, [R1+0x350] ;  /* 0x0003500001107983 */ /* 0x001ea80000300a00 */
[----:B-1----:R-:W2:Y:S04]  /*47fb0*/  LDL.LU.64 R18, [R1+0x358] ;  /* 0x0003580001127983 */ /* 0x002ea80000300a00 */
[----:B------:R0:W-:Y:S04]  /*47fc0*/  STL.64 [R1+0x4580], R24 ;  /* 0x0045801801007387 */ /* 0x0001e80000100a00 */
[----:B0-----:R-:W2:Y:S01]  /*47fd0*/  LDL.64 R24, [R1+0x60] ;  /* 0x0000600001187983 */ /* 0x001ea20000100a00 */
[----:B----4-:R-:W-:Y:S01]  /*47fe0*/  HMMA.16816.F32 R8, R12, R4, R8 ;  /* 0x000000040c08723c */ /* 0x010fe20000001808 */
[----:B---3--:R-:W-:-:S02]  /*47ff0*/  IMAD.MOV.U32 R21, RZ, RZ, R7 ;  /* 0x000000ffff157224 */ /* 0x008fc400078e0007 */
[----:B--2---:R0:W-:Y:S04]  /*48000*/  STL.64 [R1+0x45d0], R24 ;  /* 0x0045d01801007387 */ /* 0x0041e80000100a00 */
[----:B0-----:R-:W2:-:S12]  /*48010*/  LDL.64 R24, [R1+0x80] ;  /* 0x0000800001187983 */ /* 0x001e980000100a00 */
[----:B------:R0:W-:Y:S04]  /*48020*/  STL.64 [R1+0x400], R8 ;  /* 0x0004000801007387 */ /* 0x0001e80000100a00 */
[----:B------:R1:W-:Y:S04]  /*48030*/  STL.64 [R1+0x408], R10 ;  /* 0x0004080a01007387 */ /* 0x0003e80000100a00 */
[----:B0-----:R-:W3:Y:S01]  /*48040*/  LDL.LU.64 R8, [R1+0x45f0] ;  /* 0x0045f00001087983 */ /* 0x001ee20000300a00 */
[----:B-1----:R-:W-:Y:S02]  /*48050*/  IMAD.MOV.U32 R10, RZ, RZ, R4 ;  /* 0x000000ffff0a7224 */ /* 0x002fe400078e0004 */
[----:B------:R-:W-:-:S02]  /*48060*/  IMAD.MOV.U32 R11, RZ, RZ, R5 ;  /* 0x000000ffff0b7224 */ /* 0x000fc400078e0005 */
[----:B------:R-:W4:Y:S04]  /*48070*/  LDL.LU.64 R4, [R1+0x320] ;  /* 0x0003200001047983 */ /* 0x000f280000300a00 */
[----:B------:R-:W2:Y:S01]  /*48080*/  LDL.LU.64 R6, [R1+0x328] ;  /* 0x0003280001067983 */ /* 0x000ea20000300a00 */
[----:B------:R-:W-:Y:S03]  /*48090*/  HMMA.16816.F32 R16, R12, R20, R16 ;  /* 0x000000140c10723c */ /* 0x000fe60000001810 */
[----:B--2---:R-:W-:Y:S04]  /*480a0*/  STL.64 [R1+0x45e0], R6 ;  /* 0x0045e00601007387 */ /* 0x004fe80000100a00 */
[----:B----4-:R0:W-:Y:S04]  /*480b0*/  STL.64 [R1+0x45d8], R4 ;  /* 0x0045d80401007387 */ /* 0x0101e80000100a00 */
[----:B0-----:R-:W2:Y:S04]  /*480c0*/  LDL.LU.64 R4, [R1+0x340] ;  /* 0x0003400001047983 */ /* 0x001ea80000300a00 */
[----:B------:R-:W2:Y:S04]  /*480d0*/  LDL.LU.64 R6, [R1+0x348] ;  /* 0x0003480001067983 */ /* 0x000ea80000300a00 */
[----:B------:R-:W-:Y:S04]  /*480e0*/  STL.64 [R1+0x4560], R10 ;  /* 0x0045600a01007387 */ /* 0x000fe80000100a00 */
[----:B---3--:R0:W-:Y:S04]  /*480f0*/  STL.64 [R1+0x4558], R8 ;  /* 0x0045580801007387 */ /* 0x0081e80000100a00 */
[----:B0-----:R-:W3:Y:S04]  /*48100*/  LDL.64 R8, [R1+0x70] ;  /* 0x0000700001087983 */ /* 0x001ee80000100a00 */
[----:B------:R0:W-:Y:S04]  /*48110*/  STL.64 [R1+0x3f0], R16 ;  /* 0x0003f01001007387 */ /* 0x0001e80000100a00 */
[----:B------:R1:W-:Y:S01]  /*48120*/  STL.64 [R1+0x3f8], R18 ;  /* 0x0003f81201007387 */ /* 0x0003e20000100a00 */
[----:B0-----:R-:W-:-:S02]  /*48130*/  IMAD.MOV.U32 R16, RZ, RZ, R3 ;  /* 0x000000ffff107224 */ /* 0x001fc400078e0003 */
[----:B------:R-:W-:Y:S01]  /*48140*/  IMAD.MOV.U32 R17, RZ, RZ, R0 ;  /* 0x000000ffff117224 */ /* 0x000fe200078e0000 */
[----:B-1----:R-:W4:Y:S04]  /*48150*/  LDL.LU.64 R18, [R1+0x45e8] ;  /* 0x0045e80001127983 */ /* 0x002f280000300a00 */
[----:B------:R0:W-:Y:S01]  /*48160*/  STL.64 [R1+0x45c0], R16 ;  /* 0x0045c01001007387 */ /* 0x0001e20000100a00 */
[----:B------:R-:W-:Y:S02]  /*48170*/  IMAD.MOV.U32 R2, RZ, RZ, R24 ;  /* 0x000000ffff027224 */ /* 0x000fe400078e0018 */
[----:B------:R-:W-:Y:S01]  /*48180*/  IMAD.MOV.U32 R0, RZ, RZ, R25 ;  /* 0x000000ffff007224 */ /* 0x000fe200078e0019 */
[----:B0-----:R-:W3:Y:S04]  /*48190*/  LDL.64 R16, [R1+0x50] ;  /* 0x0000500001107983 */ /* 0x001ee80000100a00 */
[----:B------:R0:W-:Y:S04]  /*481a0*/  STL.64 [R1+0x4508], R20 ;  /* 0x0045081401007387 */ /* 0x0001e80000100a00 */
[----:B0-----:R-:W3:Y:S04]  /*481b0*/  LDL.LU.64 R20, [R1+0x330] ;  /* 0x0003300001147983 */ /* 0x001ee80000300a00 */
[----:B------:R-:W3:Y:S01]  /*481c0*/  LDL.LU.64 R22, [R1+0x338] ;  /* 0x0003380001167983 */ /* 0x000ee20000300a00 */
[----:B--2---:R-:W-:-:S15]  /*481d0*/  HMMA.16816.F32 R4, R12, R24, R4 ;  /* 0x000000180c04723c */ /* 0x004fde0000001804 */
[----:B------:R-:W-:-:S04]  /*481e0*/  NOP ;  /* 0x0000000000007918 */ /* 0x000fc80000000000 */
[----:B------:R-:W-:Y:S04]  /*481f0*/  STL.64 [R1+0x3e0], R4 ;  /* 0x0003e00401007387 */ /* 0x000fe80000100a00 */
[----:B------:R0:W-:Y:S04]  /*48200*/  STL.64 [R1+0x3e8], R6 ;  /* 0x0003e80601007387 */ /* 0x0001e80000100a00 */
[----:B0-----:R-:W2:Y:S04]  /*48210*/  LDL.LU.64 R6, [R1+0x45e0] ;  /* 0x0045e00001067983 */ /* 0x001ea80000300a00 */
[----:B------:R-:W2:Y:S04]  /*48220*/  LDL.LU.64 R4, [R1+0x45d8] ;  /* 0x0045d80001047983 */ /* 0x000ea80000300a00 */
[----:B------:R-:W2:Y:S01]  /*48230*/  LDL.LU.64 R24, [R1+0x45d0] ;  /* 0x0045d00001187983 */ /* 0x000ea20000300a00 */
[----:B---3--:R-:W-:-:S15]  /*48240*/  HMMA.16816.F32 R20, R12, R8, R20 ;  /* 0x000000080c14723c */ /* 0x008fde0000001814 */
[----:B------:R-:W-:-:S04]  /*48250*/  NOP ;  /* 0x0000000000007918 */ /* 0x000fc80000000000 */
[----:B------:R-:W-:Y:S04]  /*48260*/  STL.64 [R1+0x3d0], R20 ;  /* 0x0003d01401007387 */ /* 0x000fe80000100a00 */
[----:B------:R0:W-:Y:S02]  /*48270*/  STL.64 [R1+0x3d8], R22 ;  /* 0x0003d81601007387 */ /* 0x0001e40000100a00 */
[----:B0-----:R-:W-:Y:S02]  /*48280*/  IMAD.MOV.U32 R23, RZ, RZ, R8 ;  /* 0x000000ffff177224 */ /* 0x001fe400078e0008 */
[----:B------:R-:W-:-:S05]  /*48290*/  IMAD.MOV.U32 R22, RZ, RZ, R9 ;  /* 0x000000ffff167224 */ /* 0x000fca00078e0009 */
[----:B------:R-:W-:Y:S01]  /*482a0*/  STL.64 [R1+0x4578], R22 ;  /* 0x0045781601007387 */ /* 0x000fe20000100a00 */
[----:B--2---:R-:W-:Y:S01]  /*482b0*/  HMMA.16816.F32 R4, R12, R24, R4 ;  /* 0x000000180c04723c */ /* 0x004fe20000001804 */
[----:B------:R-:W-:Y:S02]  /*482c0*/  IMAD.MOV.U32 R29, RZ, RZ, R24 ;  /* 0x000000ffff1d7224 */ /* 0x000fe400078e0018 */
[----:B------:R-:W-:-:S15]  /*482d0*/  IMAD.MOV.U32 R28, RZ, RZ, R25 ;  /* 0x000000ffff1c7224 */ /* 0x000fde00078e0019 */
[----:B------:R-:W-:Y:S01]  /*482e0*/  NOP ;  /* 0x0000000000007918 */ /* 0x000fe20000000000 */
[----:B------:R0:W-:Y:S04]  /*482f0*/  STL.64 [R1+0x3c0], R4 ;  /* 0x0003c00401007387 */ /* 0x0001e80000100a00 */
[----:B------:R1:W-:Y:S01]  /*48300*/  STL [R1+0x3c8], R6 ;  /* 0x0003c80601007387 */ /* 0x0003e20000100800 */
[----:B------:R-:W-:-:S03]  /*48310*/  IMAD.MOV.U32 R3, RZ, RZ, R7 ;  /* 0x000000ffff037224 */ /* 0x000fc600078e0007 */
[----:B0-----:R-:W2:Y:S04]  /*48320*/  LDL.LU.64 R4, [R1+0x310] ;  /* 0x0003100001047983 */ /* 0x001ea80000300a00 */
[----:B-1----:R-:W2:Y:S04]  /*48330*/  LDL.LU.64 R6, [R1+0x318] ;  /* 0x0003180001067983 */ /* 0x002ea80000300a00 */
[----:B------:R-:W3:Y:S04]  /*48340*/  LDL.LU.64 R24, [R1+0x770] ;  /* 0x0007700001187983 */ /* 0x000ee80000300a00 */
[----:B------:R-:W2:Y:S04]  /*48350*/  LDL.LU.64 R26, [R1+0x778] ;  /* 0x00077800011a7983 */ /* 0x000ea80000300a00 */
[----:B--2---:R-:W-:Y:S04]  /*48360*/  STL.64 [R1+0x4590], R26 ;  /* 0x0045901a01007387 */ /* 0x004fe80000100a00 */
[----:B---3--:R4:W-:Y:S02]  /*48370*/  STL.64 [R1+0x4588], R24 ;  /* 0x0045881801007387 */ /* 0x0089e40000100a00 */
[----:B----4-:R-:W-:Y:S01]  /*48380*/  IMAD.MOV.U32 R24, RZ, RZ, R19 ;  /* 0x000000ffff187224 */ /* 0x010fe200078e0013 */
[----:B------:R-:W-:-:S05]  /*48390*/  MOV R25, R18 ;  /* 0x0000001200197202 */ /* 0x000fca0000000f00 */
[----:B------:R0:W-:Y:S04]  /*483a0*/  STL.64 [R1+0x45b8], R24 ;  /* 0x0045b81801007387 */ /* 0x0001e80000100a00 */
[----:B0-----:R-:W2:Y:S04]  /*483b0*/  LDL.LU.64 R24, [R1+0x300] ;  /* 0x0003000001187983 */ /* 0x001ea80000300a00 */
[----:B------:R-:W2:Y:S04]  /*483c0*/  LDL.LU.64 R26, [R1+0x308] ;  /* 0x00030800011a7983 */ /* 0x000ea80000300a00 */
[----:B------:R-:W3:Y:S04]  /*483d0*/  LDL.LU.64 R20, [R1+0x730] ;  /* 0x0007300001147983 */ /* 0x000ee80000300a00 */
[----:B------:R-:W4:Y:S01]  /*483e0*/  LDL.LU.64 R22, [R1+0x738] ;  /* 0x0007380001167983 */ /* 0x000f220000300a00 */
[----:B------:R-:W-:Y:S03]  /*483f0*/  HMMA.16816.F32 R4, R12, R16, R4 ;  /* 0x000000100c04723c */ /* 0x000fe60000001804 */
[----:B----4-:R-:W-:Y:S04]  /*48400*/  STL.64 [R1+0x45a0], R22 ;  /* 0x0045a01601007387 */ /* 0x010fe80000100a00 */
[----:B---3--:R0:W-:Y:S04]  /*48410*/  STL.64 [R1+0x4598], R20 ;  /* 0x0045981401007387 */ /* 0x0081e80000100a00 */
[----:B0-----:R-:W3:Y:S04]  /*48420*/  LDL.LU.64 R20, [R1+0x7a0] ;  /* 0x0007a00001147983 */ /* 0x001ee80000300a00 */
[----:B------:R-:W3:Y:S04]  /*48430*/  LDL.LU.64 R22, [R1+0x7a8] ;  /* 0x0007a80001167983 */ /* 0x000ee80000300a00 */
[----:B------:R-:W4:Y:S04]  /*48440*/  LDL.LU.64 R8, [R1+0x6f0] ;  /* 0x0006f00001087983 */ /* 0x000f280000300a00 */
[----:B------:R-:W4:Y:S04]  /*48450*/  LDL.LU.64 R10, [R1+0x6f8] ;  /* 0x0006f800010a7983 */ /* 0x000f280000300a00 */
[----:B------:R-:W-:Y:S04]  /*48460*/  STL [R1+0x4230], R3 ;  /* 0x0042300301007387 */ /* 0x000fe80000100800 */
[----:B------:R0:W-:Y:S04]  /*48470*/  STL.64 [R1+0x3b0], R4 ;  /* 0x0003b00401007387 */ /* 0x0001e80000100a00 */
[----:B------:R1:W-:Y:S04]  /*48480*/  STL.64 [R1+0x3b8], R6 ;  /* 0x0003b80601007387 */ /* 0x0003e80000100a00 */
[----:B0-----:R-:W2:Y:S01]  /*48490*/  LDL.LU.64 R4, [R1+0x45c8] ;  /* 0x0045c80001047983 */ /* 0x001ea20000300a00 */
[----:B-1----:R-:W-:-:S02]  /*484a0*/  IMAD.MOV.U32 R6, RZ, RZ, R16 ;  /* 0x000000ffff067224 */ /* 0x002fc400078e0010 */
[----:B------:R-:W-:Y:S02]  /*484b0*/  IMAD.MOV.U32 R7, RZ, RZ, R17 ;  /* 0x000000ffff077224 */ /* 0x000fe400078e0011 */
[----:B------:R-:W2:Y:S02]  /*484c0*/  LDL.LU.64 R16, [R1+0x45c0] ;  /* 0x0045c00001107983 */ /* 0x000ea40000300a00 */
[----:B--2---:R-:W-:Y:S02]  /*484d0*/  HMMA.16816.F32 R12, R12, R16, R24 ;  /* 0x000000100c0c723c */ /* 0x004fe40000001818 */
[----:B------:R-:W3:Y:S04]  /*484e0*/  LDL.LU.64 R24, [R1+0x45b8] ;  /* 0x0045b80001187983 */ /* 0x000ee80000300a00 */
[----:B------:R-:W3:Y:S04]  /*484f0*/  LDL.LU.64 R18, [R1+0x45b0] ;  /* 0x0045b00001127983 */ /* 0x000ee80000300a00 */
[----:B------:R-:W3:Y:S09]  /*48500*/  LDL.LU.64 R16, [R1+0x45a8] ;  /* 0x0045a80001107983 */ /* 0x000ef20000300a00 */
[----:B------:R-:W-:Y:S01]  /*48510*/  IMAD.MOV.U32 R3, RZ, RZ, R15 ;  /* 0x000000ffff037224 */ /* 0x000fe200078e000f */
[----:B------:R0:W-:Y:S04]  /*48520*/  STL.64 [R1+0x240], R12 ;  /* 0x0002400c01007387 */ /* 0x0001e80000100a00 */
[----:B------:R-:W-:Y:S04]  /*48530*/  STL [R1+0x248], R14 ;  /* 0x0002480e01007387 */ /* 0x000fe80000100800 */
[----:B0-----:R-:W2:Y:S04]  /*48540*/  LDL R12, [R1+0x10] ;  /* 0x00001000010c7983 */ /* 0x001ea80000100800 */
[----:B------:R-:W2:Y:S04]  /*48550*/  LDL R13, [R1+0x14] ;  /* 0x00001400010d7983 */ /* 0x000ea80000100800 */
[----:B------:R-:W-:Y:S01]  /*48560*/  STL [R1+0x4234], R3 ;  /* 0x0042340301007387 */ /* 0x000fe20000100800 */
[----:B---3--:R-:W-:Y:S03]  /*48570*/  HMMA.16816.F32 R24, R16, R24, R20 ;  /* 0x000000181018723c */ /* 0x008fe60000001814 */
[----:B------:R-:W3:Y:S04]  /*48580*/  LDL.LU.64 R22, [R1+0x45a0] ;  /* 0x0045a00001167983 */ /* 0x000ee80000300a00 */
[----:B------:R-:W3:-:S12]  /*48590*/  LDL.LU.64 R20, [R1+0x4598] ;  /* 0x0045980001147983 */ /* 0x000ed80000300a00 */
[----:B------:R-:W-:Y:S04]  /*485a0*/  STL.64 [R1+0x3a0], R24 ;  /* 0x0003a01801007387 */ /* 0x000fe80000100a00 */
[----:B------:R0:W-:Y:S04]  /*485b0*/  STL.64 [R1+0x3a8], R26 ;  /* 0x0003a81a01007387 */ /* 0x0001e80000100a00 */
[----:B0-----:R-:W2:Y:S04]  /*485c0*/  LDL.LU.64 R26, [R1+0x4590] ;  /* 0x00459000011a7983 */ /* 0x001ea80000300a00 */
[----:B------:R-:W2:Y:S02]  /*485d0*/  LDL.LU.64 R24, [R1+0x4588] ;  /* 0x0045880001187983 */ /* 0x000ea40000300a00 */
[----:B--2---:R-:W-:Y:S02]  /*485e0*/  HMMA.16816.F32 R12, R16, R12, R24 ;  /* 0x0000000c100c723c */ /* 0x004fe40000001818 */
[----:B------:R-:W3:-:S15]  /*485f0*/  LDL.LU.64 R24, [R1+0x4580] ;  /* 0x0045800001187983 */ /* 0x000ede0000300a00 */
[----:B------:R-:W-:Y:S02]  /*48600*/  NOP ;  /* 0x0000000000007918 */ /* 0x000fe40000000000 */
[----:B------:R-:W-:Y:S01]  /*48610*/  IMAD.MOV.U32 R3, RZ, RZ, R15 ;  /* 0x000000ffff037224 */ /* 0x000fe200078e000f */
[----:B------:R0:W-:Y:S04]  /*48620*/  STL.64 [R1+0x390], R12 ;  /* 0x0003900c01007387 */ /* 0x0001e80000100a00 */
[----:B------:R1:W-:Y:S04]  /*48630*/  STL [R1+0x398], R14 ;  /* 0x0003980e01007387 */ /* 0x0003e80000100800 */
[----:B0-----:R-:W2:Y:S04]  /*48640*/  LDL.LU.64 R12, [R1+0x660] ;  /* 0x00066000010c7983 */ /* 0x001ea80000300a00 */
[----:B-1----:R-:W2:Y:S04]  /*48650*/  LDL.LU.64 R14, [R1+0x668] ;  /* 0x00066800010e7983 */ /* 0x002ea80000300a00 */
[----:B------:R-:W-:Y:S01]  /*48660*/  STL [R1+0x4238], R3 ;  /* 0x0042380301007387 */ /* 0x000fe20000100800 */
[----:B---3--:R-:W-:Y:S03]  /*48670*/  HMMA.16816.F32 R24, R16, R24, R20 ;  /* 0x000000181018723c */ /* 0x008fe60000001814 */
[----:B------:R-:W3:-:S15]  /*48680*/  LDL.LU.64 R22, [R1+0x4578] ;  /* 0x0045780001167983 */ /* 0x000ede0000300a00 */
[----:B------:R-:W-:Y:S01]  /*48690*/  NOP ;  /* 0x0000000000007918 */ /* 0x000fe20000000000 */
[----:B------:R-:W-:Y:S04]  /*486a0*/  STL.64 [R1+0x380], R24 ;  /* 0x0003801801007387 */ /* 0x000fe80000100a00 */
[----:B------:R0:W-:Y:S04]  /*486b0*/  STL.64 [R1+0x388], R26 ;  /* 0x0003881a01007387 */ /* 0x0001e80000100a00 */
[----:B0-----:R-:W2:Y:S04]  /*486c0*/  LDL.LU.64 R26, [R1+0x4570] ;  /* 0x00457000011a7983 */ /* 0x001ea80000300a00 */
[----:B------:R-:W4:Y:S02]  /*486d0*/  LDL.LU.64 R24, [R1+0x4568] ;  /* 0x0045680001187983 */ /* 0x000f240000300a00 */
[----:B----4-:R-:W-:-:S15]  /*486e0*/  HMMA.16816.F32 R8, R16, R24, R8 ;  /* 0x000000181008723c */ /* 0x010fde0000001808 */
[----:B------:R-:W-:-:S04]  /*486f0*/  NOP ;  /* 0x0000000000007918 */ /* 0x000fc80000000000 */
[----:B------:R-:W-:Y:S04]  /*48700*/  STL.64 [R1+0x370], R8 ;  /* 0x0003700801007387 */ /* 0x000fe80000100a00 */
[----:B------:R0:W-:Y:S01]  /*48710*/  STL [R1+0x378], R10 ;  /* 0x0003780a01007387 */ /* 0x0001e20000100800 */
[----:B------:R-:W-:-:S03]  /*48720*/  IMAD.MOV.U32 R3, RZ, RZ, R11 ;  /* 0x000000ffff037224 */ /* 0x000fc600078e000b */
[----:B0-----:R-:W4:Y:S04]  /*48730*/  LDL.LU.64 R10, [R1+0x4560] ;  /* 0x00456000010a7983 */ /* 0x001f280000300a00 */
[----:B------:R-:W3:Y:S04]  /*48740*/  LDL.LU.64 R8, [R1+0x4558] ;  /* 0x0045580001087983 */ /* 0x000ee80000300a00 */
[----:B--2---:R-:W-:Y:S04]  /*48750*/  STL.64 [R1+0x4468], R26 ;  /* 0x0044681a01007387 */ /* 0x004fe80000100a00 */
[----:B------:R0:W-:Y:S04]  /*48760*/  STL.64 [R1+0x4460], R24 ;  /* 0x0044601801007387 */ /* 0x0001e80000100a00 */
[----:B0-----:R-:W3:Y:S04]  /*48770*/  LDL.LU.64 R24, [R1+0x6c0] ;  /* 0x0006c00001187983 */ /* 0x001ee80000300a00 */
[----:B------:R-:W3:Y:S04]  /*48780*/  LDL.LU.64 R26, [R1+0x6c8] ;  /* 0x0006c800011a7983 */ /* 0x000ee80000300a00 */
[----:B------:R-:W-:Y:S04]  /*48790*/  STL [R1+0x423c], R3 ;  /* 0x00423c0301007387 */ /* 0x000fe80000100800 */
[----:B------:R-:W2:Y:S01]  /*487a0*/  LDL R20, [R1+0xb0] ;  /* 0x0000b00001147983 */ /* 0x000ea20000100800 */
[----:B---3--:R-:W-:-:S15]  /*487b0*/  HMMA.16816.F32 R24, R16, R8, R24 ;  /* 0x000000081018723c */ /* 0x008fde0000001818 */
[----:B------:R-:W-:-:S04]  /*487c0*/  NOP ;  /* 0x0000000000007918 */ /* 0x000fc80000000000 */
[----:B------:R0:W-:Y:S04]  /*487d0*/  STL.64 [R1+0x360], R24 ;  /* 0x0003601801007387 */ /* 0x0001e80000100a00 */
[----:B------:R-:W-:Y:S04]  /*487e0*/  STL.64 [R1+0x368], R26 ;  /* 0x0003681a01007387 */ /* 0x000fe80000100a00 */
[----:B------:R-:W2:Y:S04]  /*487f0*/  LDL R21, [R1+0xb4] ;  /* 0x0000b40001157983 */ /* 0x000ea80000100800 */
[----:B--2---:R-:W-:Y:S04]  /*48800*/  STL.64 [R1+0x4518], R20 ;  /* 0x0045181401007387 */ /* 0x004fe80000100a00 */
[----:B0-----:R-:W2:Y:S01]  /*48810*/  LDL.64 R24, [R1] ;  /* 0x0000000001187983 */ /* 0x001ea20000100a00 */
[----:B------:R-:W-:Y:S03]  /*48820*/  HMMA.16816.F32 R12, R16, R4, R12 ;  /* 0x00000004100c723c */ /* 0x000fe6000000180c */
[----:B--2---:R0:W-:Y:S04]  /*48830*/  STL.64 [R1+0x4480], R24 ;  /* 0x0044801801007387 */ /* 0x0041e80000100a00 */
[----:B0-----:R-:W2:Y:S04]  /*48840*/  LDL.LU.64 R24, [R1+0x10] ;  /* 0x0000100001187983 */ /* 0x001ea80000300a00 */
[----:B--2---:R0:W-:Y:S04]  /*48850*/  STL.64 [R1+0x4498], R24 ;  /* 0x0044981801007387 */ /* 0x0041e80000100a00 */
[----:B------:R-:W-:Y:S04]  /*48860*/  STL.64 [R1+0x4458], R8 ;  /* 0x0044580801007387 */ /* 0x000fe80000100a00 */
[----:B------:R-:W-:Y:S04]  /*48870*/  STL.64 [R1+0x350], R12 ;  /* 0x0003500c01007387 */ /* 0x000fe80000100a00 */
[----:B------:R-:W-:Y:S04]  /*48880*/  STL [R1+0x358], R14 ;  /* 0x0003580e01007387 */ /* 0x000fe80000100800 */
[----:B------:R-:W2:Y:S04]  /*48890*/  LDL R20, [R1+0xc0] ;  /* 0x0000c00001147983 */ /* 0x000ea80000100800 */
[----:B------:R-:W2:Y:S04]  /*488a0*/  LDL R21, [R1+0xc4] ;  /* 0x0000c40001157983 */ /* 0x000ea80000100800 */
[----:B--2---:R-:W-:Y:S04]  /*488b0*/  STL.64 [R1+0x4530], R20 ;  /* 0x0045301401007387 */ /* 0x004fe80000100a00 */
[----:B0-----:R-:W2:Y:S04]  /*488c0*/  LDL.LU.64 R24, [R1+0x20] ;  /* 0x0000200001187983 */ /* 0x001ea80000300a00 */
[----:B--2---:R0:W-:Y:S02]  /*488d0*/  STL.64 [R1+0x44c0], R24 ;  /* 0x0044c01801007387 */ /* 0x0041e40000100a00 */
[----:B0-----:R-:W-:-:S02]  /*488e0*/  IMAD.MOV.U32 R24, RZ, RZ, R6 ;  /* 0x000000ffff187224 */ /* 0x001fc400078e0006 */
[----:B------:R-:W-:Y:S01]  /*488f0*/  IMAD.MOV.U32 R25, RZ, RZ, R7 ;  /* 0x000000ffff197224 */ /* 0x000fe200078e0007 */
[----:B------:R-:W2:Y:S04]  /*48900*/  LDL.LU R6, [R1+0x4554] ;  /* 0x0045540001067983 */ /* 0x000ea80000300800 */
[----:B------:R-:W2:Y:S04]  /*48910*/  LDL.LU R7, [R1+0x4550] ;  /* 0x0045500001077983 */ /* 0x000ea80000300800 */
[----:B------:R-:W3:Y:S04]  /*48920*/  LDL R20, [R1+0x30] ;  /* 0x0000300001147983 */ /* 0x000ee80000100800 */
[----:B------:R-:W3:Y:S04]  /*48930*/  LDL R21, [R1+0x34] ;  /* 0x0000340001157983 */ /* 0x000ee80000100800 */
[----:B------:R4:W-:Y:S02]  /*48940*/  STL.64 [R1+0x44d0], R24 ;  /* 0x0044d01801007387 */ /* 0x0009e40000100a00 */
[----:B----4-:R-:W-:-:S02]  /*48950*/  IMAD.MOV.U32 R24, RZ, RZ, R10 ;  /* 0x000000ffff187224 */ /* 0x010fc400078e000a */
[----:B------:R-:W-:Y:S01]  /*48960*/  IMAD.MOV.U32 R25, RZ, RZ, R11 ;  /* 0x000000ffff197224 */ /* 0x000fe200078e000b */
[----:B------:R-:W4:Y:S04]  /*48970*/  LDL.LU R10, [R1+0x454c] ;  /* 0x00454c00010a7983 */ /* 0x000f280000300800 */
[----:B------:R-:W3:Y:S04]  /*48980*/  LDL.LU R11, [R1+0x4548] ;  /* 0x00454800010b7983 */ /* 0x000ee80000300800 */
[----:B------:R0:W-:Y:S04]  /*48990*/  STL.64 [R1+0x4510], R24 ;  /* 0x0045101801007387 */ /* 0x0001e80000100a00 */
[----:B--2---:R-:W-:Y:S04]  /*489a0*/  STL.64 [R1+0x4450], R6 ;  /* 0x0044500601007387 */ /* 0x004fe80000100a00 */
[----:B------:R1:W-:Y:S04]  /*489b0*/  STL.64 [R1+0x4448], R4 ;  /* 0x0044480401007387 */ /* 0x0003e80000100a00 */
[----:B0-----:R-:W2:Y:S04]  /*489c0*/  LDL.LU.64 R24, [R1+0x5d0] ;  /* 0x0005d00001187983 */ /* 0x001ea80000300a00 */
[----:B------:R-:W2:Y:S01]  /*489d0*/  LDL.LU.64 R26, [R1+0x5d8] ;  /* 0x0005d800011a7983 */ /* 0x000ea20000300a00 */
[----:B-1----:R-:W-:-:S02]  /*489e0*/  IMAD.MOV.U32 R4, RZ, RZ, R29 ;  /* 0x000000ffff047224 */ /* 0x002fc400078e001d */
[----:B------:R-:W0:Y:S01]  /*489f0*/  S2R R29, SR_TID.X ;  /* 0x00000000001d7919 */ /* 0x000e220000002100 */
[----:B------:R-:W-:Y:S01]  /*48a00*/  IMAD.MOV.U32 R3, RZ, RZ, R15 ;  /* 0x000000ffff037224 */ /* 0x000fe200078e000f */
[----:B--2---:R-:W-:Y:S04]  /*48a10*/  STL.64 [R1+0x4528], R26 ;  /* 0x0045281a01007387 */ /* 0x004fe80000100a00 */
[----:B------:R1:W-:Y:S04]  /*48a20*/  STL.64 [R1+0x4520], R24 ;  /* 0x0045201801007387 */ /* 0x0003e80000100a00 */
[----:B-1----:R-:W2:Y:S04]  /*48a30*/  LDL.LU.64 R24, [R1+0x600] ;  /* 0x0006000001187983 */ /* 0x002ea80000300a00 */
[----:B------:R-:W2:Y:S01]  /*48a40*/  LDL.LU.64 R26, [R1+0x608] ;  /* 0x00060800011a7983 */ /* 0x000ea20000300a00 */
[----:B0-----:R-:W-:-:S05]  /*48a50*/  IMAD.SHL.U32 R12, R29, 0x2, RZ ;  /* 0x000000021d0c7824 */ /* 0x001fca00078e00ff */
[----:B---3--:R-:W-:-:S04]  /*48a60*/  LOP3.LUT R12, R11, 0x10, R12, 0x78, !PT ;  /* 0x000000100b0c7812 */ /* 0x008fc800078e780c */
[----:B----4-:R-:W-:-:S04]  /*48a70*/  LOP3.LUT R12, R12, 0x400, R10, 0xf8, !PT ;  /* 0x000004000c0c7812 */ /* 0x010fc800078ef80a */
[----:B------:R-:W-:-:S06]  /*48a80*/  LOP3.LUT R12, R12, 0x60, RZ, 0x3c, !PT ;  /* 0x000000600c0c7812 */ /* 0x000fcc00078e3cff */
[----:B------:R-:W0:Y:S01]  /*48a90*/  LDSM.16.MT88.4 R12, [R12+UR5+0x10000] ;  /* 0x010000050c0c783b */ /* 0x000e220008004200 */
[----:B------:R-:W-:-:S03]  /*48aa0*/  IMAD.MOV.U32 R5, RZ, RZ, R28 ;  /* 0x000000ffff057224 */ /* 0x000fc600078e001c */
[----:B--2---:R-:W-:Y:S04]  /*48ab0*/  STL.64 [R1+0x4540], R26 ;  /* 0x0045401a01007387 */ /* 0x004fe80000100a00 */
[----:B------:R1:W-:Y:S04]  /*48ac0*/  STL.64 [R1+0x4538], R24 ;  /* 0x0045381801007387 */ /* 0x0003e80000100a00 */
[----:B-1----:R-:W2:Y:S04]  /*48ad0*/  LDL.LU.64 R24, [R1+0x640] ;  /* 0x0006400001187983 */ /* 0x002ea80000300a00 */
[----:B------:R-:W2:Y:S04]  /*48ae0*/  LDL.LU.64 R26, [R1+0x648] ;  /* 0x00064800011a7983 */ /* 0x000ea80000300a00 */
[----:B------:R-:W3:Y:S04]  /*48af0*/  LDL.LU.64 R8, [R1+0x580] ;  /* 0x0005800001087983 */ /* 0x000ee80000300a00 */
[----:B------:R-:W3:Y:S04]  /*48b00*/  LDL.LU.64 R10, [R1+0x588] ;  /* 0x00058800010a7983 */ /* 0x000ee80000300a00 */
[----:B------:R1:W-:Y:S04]  /*48b10*/  STL.64 [R1+0x44d8], R4 ;  /* 0x0044d80401007387 */ /* 0x0003e80000100a00 */
[----:B------:R-:W-:Y:S01]  /*48b20*/  STL [R1+0x4354], R3 ;  /* 0x0043540301007387 */ /* 0x000fe20000100800 */
[----:B-1----:R-:W-:-:S02]  /*48b30*/  IMAD.MOV.U32 R4, RZ, RZ, R23 ;  /* 0x000000ffff047224 */ /* 0x002fc400078e0017 */
[----:B------:R-:W-:-:S05]  /*48b40*/  IMAD.MOV.U32 R5, RZ, RZ, R22 ;  /* 0x000000ffff057224 */ /* 0x000fca00078e0016 */
[----:B------:R-:W-:Y:S04]  /*48b50*/  STL.64 [R1+0x44f0], R4 ;  /* 0x0044f00401007387 */ /* 0x000fe80000100a00 */
[----:B0-----:R-:W-:Y:S04]  /*48b60*/  STL.64 [R1+0x43e0], R14 ;  /* 0x0043e00e01007387 */ /* 0x001fe80000100a00 */
[----:B------:R0:W-:Y:S04]  /*48b70*/  STL.64 [R1+0x43d8], R12 ;  /* 0x0043d80c01007387 */ /* 0x0001e80000100a00 */
[----:B0-----:R-:W4:Y:S01]  /*48b80*/  LDL.LU.64 R12, [R1+0x40] ;  /* 0x00004000010c7983 */ /* 0x001f220000300a00 */
[C---:B--2---:R-:W-:Y:S03]  /*48b90*/  HMMA.16816.F32 R20, R16.reuse, R20, R24 ;  /* 0x000000141014723c */ /* 0x044fe60000001818 */
[----:B----4-:R0:W-:Y:S04]  /*48ba0*/  STL.64 [R1+0x44c8], R12 ;  /* 0x0044c80c01007387 */ /* 0x0101e80000100a00 */
[----:B0-----:R-:W2:Y:S04]  /*48bb0*/  LDL.LU.64 R12, [R1+0x5b0] ;  /* 0x0005b000010c7983 */ /* 0x001ea80000300a00 */
[----:B------:R-:W2:Y:S04]  /*48bc0*/  LDL.LU.64 R14, [R1+0x5b8] ;  /* 0x0005b800010e7983 */ /* 0x000ea80000300a00 */
[----:B------:R-:W4:Y:S04]  /*48bd0*/  LDL.LU.64 R26, [R1+0x4540] ;  /* 0x00454000011a7983 */ /* 0x000f280000300a00 */
[----:B------:R-:W4:Y:S04]  /*48be0*/  LDL.LU.64 R24, [R1+0x4538] ;  /* 0x0045380001187983 */ /* 0x000f280000300a00 */
[----:B------:R0:W-:Y:S04]  /*48bf0*/  STL.64 [R1+0x340], R20 ;  /* 0x0003401401007387 */ /* 0x0001e80000100a00 */
[----:B------:R4:W-:Y:S04]  /*48c00*/  STL.64 [R1+0x348], R22 ;  /* 0x0003481601007387 */ /* 0x0009e80000100a00 */
[----:B0-----:R-:W4:Y:S02]  /*48c10*/  LDL.LU.64 R20, [R1+0x4530] ;  /* 0x0045300001147983 */ /* 0x001f240000300a00 */
[----:B----4-:R-:W-:Y:S02]  /*48c20*/  HMMA.16816.F32 R20, R16, R20, R24 ;  /* 0x000000141014723c */ /* 0x010fe40000001818 */
[----:B------:R-:W4:Y:S04]  /*48c30*/  LDL.LU.64 R26, [R1+0x4528] ;  /* 0x00452800011a7983 */ /* 0x000f280000300a00 */
[----:B------:R-:W4:-:S13]  /*48c40*/  LDL.LU.64 R24, [R1+0x4520] ;  /* 0x0045200001187983 */ /* 0x000f1a0000300a00 */
[----:B------:R0:W-:Y:S04]  /*48c50*/  STL.64 [R1+0x330], R20 ;  /* 0x0003301401007387 */ /* 0x0001e80000100a00 */
[----:B------:R4:W-:Y:S04]  /*48c60*/  STL.64 [R1+0x338], R22 ;  /* 0x0003381601007387 */ /* 0x0009e80000100a00 */
[----:B0-----:R-:W4:Y:S02]  /*48c70*/  LDL.LU.64 R20, [R1+0x4518] ;  /* 0x0045180001147983 */ /* 0x001f240000300a00 */
[----:B----4-:R-:W-:Y:S02]  /*48c80*/  HMMA.16816.F32 R20, R16, R20, R24 ;  /* 0x000000141014723c */ /* 0x010fe40000001818 */
[----:B------:R-:W2:-:S15]  /*48c90*/  LDL.LU.64 R24, [R1+0x4510] ;  /* 0x0045100001187983 */ /* 0x000e9e0000300a00 */
[----:B------:R-:W-:Y:S02]  /*48ca0*/  NOP ;  /* 0x0000000000007918 */ /* 0x000fe40000000000 */
[----:B------:R0:W-:Y:S04]  /*48cb0*/  STL.64 [R1+0x320], R20 ;  /* 0x0003201401007387 */ /* 0x0001e80000100a00 */
[----:B------:R-:W-:Y:S04]  /*48cc0*/  STL.64 [R1+0x328], R22 ;  /* 0x0003281601007387 */ /* 0x000fe80000100a00 */
[----:B0-----:R-:W3:Y:S01]  /*48cd0*/  LDL.LU.64 R20, [R1+0x4508] ;  /* 0x0045080001147983 */ /* 0x001ee20000300a00 */
[----:B--2---:R-:W-:Y:S03]  /*48ce0*/  HMMA.16816.F32 R12, R16, R24, R12 ;  /* 0x00000018100c723c */ /* 0x004fe6000000180c */
[----:B------:R-:W2:-:S15]  /*48cf0*/  LDL.LU.64 R24, [R1+0x500] ;  /* 0x0005000001187983 */ /* 0x000e9e0000300a00 */
[----:B------:R-:W-:Y:S01]  /*48d00*/  NOP ;  /* 0x0000000000007918 */ /* 0x000fe20000000000 */
[----:B------:R-:W-:Y:S04]  /*48d10*/  STL.64 [R1+0x310], R12 ;  /* 0x0003100c01007387 */ /* 0x000fe80000100a00 */
[----:B------:R-:W-:Y:S04]  /*48d20*/  STL.64 [R1+0x318], R14 ;  /* 0x0003180e01007387 */ /* 0x000fe80000100a00 */
[----:B------:R-:W4:Y:S01]  /*48d30*/  LDL.LU.64 R26, [R1+0x508] ;  /* 0x00050800011a7983 */ /* 0x000f220000300a00 */
[----:B---3--:R-:W-:-:S15]  /*48d40*/  HMMA.16816.F32 R8, R16, R20, R8 ;  /* 0x000000141008723c */ /* 0x008fde0000001808 */
[----:B------:R-:W-:-:S04]  /*48d50*/  NOP ;  /* 0x0000000000007918 */ /* 0x000fc80000000000 */
[----:B------:R-:W-:Y:S04]  /*48d60*/  STL.64 [R1+0x300], R8 ;  /* 0x0003000801007387 */ /* 0x000fe80000100a00 */
[----:B------:R-:W-:Y:S04]  /*48d70*/  STL.64 [R1+0x308], R10 ;  /* 0x0003080a01007387 */ /* 0x000fe80000100a00 */
[----:B----4-:R-:W-:Y:S04]  /*48d80*/  STL.64 [R1+0x44e8], R26 ;  /* 0x0044e81a01007387 */ /* 0x010fe80000100a00 */
[----:B--2---:R0:W-:Y:S04]  /*48d90*/  STL.64 [R1+0x44e0], R24 ;  /* 0x0044e01801007387 */ /* 0x0041e80000100a00 */
[----:B0-----:R-:W2:Y:S04]  /*48da0*/  LDL.LU.64 R24, [R1+0x530] ;  /* 0x0005300001187983 */ /* 0x001ea80000300a00 */
[----:B------:R-:W3:Y:S04]  /*48db0*/  LDL.LU.64 R26, [R1+0x538] ;  /* 0x00053800011a7983 */ /* 0x000ee80000300a00 */
[----:B---3--:R-:W-:Y:S04]  /*48dc0*/  STL.64 [R1+0x4500], R26 ;  /* 0x0045001a01007387 */ /* 0x008fe80000100a00 */
[----:B--2---:R0:W-:Y:S04]  /*48dd0*/  STL.64 [R1+0x44f8], R24 ;  /* 0x0044f81801007387 */ /* 0x0041e80000100a00 */
[----:B0-----:R-:W2:Y:S04]  /*48de0*/  LDL.LU.64 R24, [R1+0x550] ;  /* 0x0005500001187983 */ /* 0x001ea80000300a00 */
[----:B------:R-:W2:Y:S04]  /*48df0*/  LDL.LU.64 R26, [R1+0x558] ;  /* 0x00055800011a7983 */ /* 0x000ea80000300a00 */
[----:B------:R-:W3:Y:S04]  /*48e00*/  LDL.LU.64 R12, [R1+0x4d0] ;  /* 0x0004d000010c7983 */ /* 0x000ee80000300a00 */
[----:B------:R-:W3:Y:S04]  /*48e10*/  LDL.LU.64 R14, [R1+0x4d8] ;  /* 0x0004d800010e7983 */ /* 0x000ee80000300a00 */
[----:B------:R-:W4:Y:S04]  /*48e20*/  LDL.LU.64 R20, [R1+0x440] ;  /* 0x0004400001147983 */ /* 0x000f280000300a00 */
[----:B------:R-:W4:Y:S04]  /*48e30*/  LDL.LU.64 R22, [R1+0x448] ;  /* 0x0004480001167983 */ /* 0x000f280000300a00 */
[----:B------:R-:W2:Y:S04]  /*48e40*/  LDL.LU.64 R8, [R1+0x6e0] ;  /* 0x0006e00001087983 */ /* 0x000ea80000300a00 */
[----:B------:R-:W2:Y:S04]  /*48e50*/  LDL.LU.64 R10, [R1+0x6e8] ;  /* 0x0006e800010a7983 */ /* 0x000ea80000300a00 */
[----:B--2---:R-:W-:Y:S04]  /*48e60*/  STL.64 [R1+0x4478], R10 ;  /* 0x0044780a01007387 */ /* 0x004fe80000100a00 */
[----:B------:R0:W-:Y:S04]  /*48e70*/  STL.64 [R1+0x4470], R8 ;  /* 0x0044700801007387 */ /* 0x0001e80000100a00 */
[----:B0-----:R-:W2:Y:S04]  /*48e80*/  LDL.LU.64 R8, [R1+0x720] ;  /* 0x0007200001087983 */ /* 0x001ea80000300a00 */
[----:B------:R-:W2:Y:S01]  /*48e90*/  LDL.LU.64 R10, [R1+0x728] ;  /* 0x00072800010a7983 */ /* 0x000ea20000300a00 */
[----:B------:R-:W-:-:S02]  /*48ea0*/  IMAD.MOV.U32 R4, RZ, RZ, R2 ;  /* 0x000000ffff047224 */ /* 0x000fc400078e0002 */
[----:B------:R-:W-:-:S07]  /*48eb0*/  IMAD.MOV.U32 R5, RZ, RZ, R0 ;  /* 0x000000ffff057224 */ /* 0x000fce00078e0000 */
[C---:B------:R-:W-:Y:S01]  /*48ec0*/  HMMA.16816.F32 R4, R16.reuse, R4, R24 ;  /* 0x000000041004723c */ /* 0x040fe20000001818 */
[----:B--2---:R-:W-:Y:S04]  /*48ed0*/  STL.64 [R1+0x4490], R10 ;  /* 0x0044900a01007387 */ /* 0x004fe80000100a00 */
[----:B------:R0:W-:Y:S04]  /*48ee0*/  STL.64 [R1+0x4488], R8 ;  /* 0x0044880801007387 */ /* 0x0001e80000100a00 */
[----:B0-----:R-:W2:Y:S04]  /*48ef0*/  LDL.LU.64 R8, [R1+0x760] ;  /* 0x0007600001087983 */ /* 0x001ea80000300a00 */
[----:B------:R-:W2:Y:S04]  /*48f00*/  LDL.LU.64 R10, [R1+0x768] ;  /* 0x00076800010a7983 */ /* 0x000ea80000300a00 */
[----:B--2---:R-:W-:Y:S04]  /*48f10*/  STL.64 [R1+0x44a8], R10 ;  /* 0x0044a80a01007387 */ /* 0x004fe80000100a00 */
[----:B------:R0:W-:Y:S04]  /*48f20*/  STL.64 [R1+0x44a0], R8 ;  /* 0x0044a00801007387 */ /* 0x0001e80000100a00 */
[----:B0-----:R-:W2:Y:S04]  /*48f30*/  LDL.LU.64 R8, [R1+0x790] ;  /* 0x0007900001087983 */ /* 0x001ea80000300a00 */
[----:B------:R-:W2:Y:S04]  /*48f40*/  LDL.LU.64 R10, [R1+0x798] ;  /* 0x00079800010a7983 */ /* 0x000ea80000300a00 */
[----:B------:R-:W2:Y:S04]  /*48f50*/  LDL.LU.64 R26, [R1+0x4500] ;  /* 0x00450000011a7983 */ /* 0x000ea80000300a00 */
[----:B------:R-:W2:Y:S04]  /*48f60*/  LDL.LU.64 R24, [R1+0x44f8] ;  /* 0x0044f80001187983 */ /* 0x000ea80000300a00 */
[----:B------:R0:W-:Y:S04]  /*48f70*/  STL.64 [R1+0x2f0], R4 ;  /* 0x0002f00401007387 */ /* 0x0001e80000100a00 */
[----:B------:R2:W-:Y:S04]  /*48f80*/  STL.64 [R1+0x2f8], R6 ;  /* 0x0002f80601007387 */ /* 0x0005e80000100a00 */
[----:B0-----:R-:W2:Y:S02]  /*48f90*/  LDL.LU.64 R4, [R1+0x44f0] ;  /* 0x0044f00001047983 */ /* 0x001ea40000300a00 */
[----:B--2---:R-:W-:Y:S02]  /*48fa0*/  HMMA.16816.F32 R4, R16, R4, R24 ;  /* 0x000000041004723c */ /* 0x004fe40000001818 */
[----:B------:R-:W2:Y:S04]  /*48fb0*/  LDL.LU.64 R26, [R1+0x44e8] ;  /* 0x0044e800011a7983 */ /* 0x000ea80000300a00 */
[----:B------:R-:W2:-:S13]  /*48fc0*/  LDL.LU.64 R24, [R1+0x44e0] ;  /* 0x0044e00001187983 */ /* 0x000e9a0000300a00 */
[----:B------:R0:W-:Y:S04]  /*48fd0*/  STL.64 [R1+0x2e0], R4 ;  /* 0x0002e00401007387 */ /* 0x0001e80000100a00 */
[----:B------:R2:W-:Y:S04]  /*48fe0*/  STL.64 [R1+0x2e8], R6 ;  /* 0x0002e80601007387 */ /* 0x0005e80000100a00 */
[----:B0-----:R-:W2:Y:S02]  /*48ff0*/  LDL.LU.64 R4, [R1+0x44d8] ;  /* 0x0044d80001047983 */ /* 0x001ea40000300a00 */
[----:B--2---:R-:W-:Y:S02]  /*49000*/  HMMA.16816.F32 R4, R16, R4, R24 ;  /* 0x000000041004723c */ /* 0x004fe40000001818 */
[----:B------:R-:W3:-:S15]  /*49010*/  LDL.LU.64 R24, [R1+0x44d0] ;  /* 0x0044d00001187983 */ /* 0x000ede0000300a00 */
[----:B------:R-:W-:Y:S02]  /*49020*/  NOP ;  /* 0x0000000000007918 */ /* 0x000fe40000000000 */
[----:B------:R0:W-:Y:S04]  /*49030*/  STL.64 [R1+0x2d0], R4 ;  /* 0x0002d00401007387 */ /* 0x0001e80000100a00 */
[----:B------:R1:W-:Y:S04]  /*49040*/  STL.64 [R1+0x2d8], R6 ;  /* 0x0002d80601007387 */ /* 0x0003e80000100a00 */
[----:B0-----:R-:W2:Y:S04]  /*49050*/  LDL.LU.64 R4, [R1+0x6b0] ;  /* 0x0006b00001047983 */ /* 0x001ea80000300a00 */
[----:B-1----:R-:W2:Y:S01]  /*49060*/  LDL.LU.64 R6, [R1+0x6b8] ;  /* 0x0006b80001067983 */ /* 0x002ea20000300a00 */
[----:B---3--:R-:W-:Y:S03]  /*49070*/  HMMA.16816.F32 R24, R16, R24, R12 ;  /* 0x000000181018723c */ /* 0x008fe6000000180c */
[----:B------:R-:W4:-:S15]  /*49080*/  LDL.LU.64 R12, [R1+0x44c8] ;  /* 0x0044c800010c7983 */ /* 0x000f1e0000300a00 */
[----:B------:R-:W-:Y:S01]  /*49090*/  NOP ;  /* 0x0000000000007918 */ /* 0x000fe20000000000 */
[----:B------:R0:W-:Y:S04]  /*490a0*/  STL.64 [R1+0x2c0], R24 ;  /* 0x0002c01801007387 */ /* 0x0001e80000100a00 */
[----:B------:R-:W-:Y:S04]  /*490b0*/  STL.64 [R1+0x2c8], R26 ;  /* 0x0002c81a01007387 */ /* 0x000fe80000100a00 */
[----:B0-----:R-:W3:Y:S01]  /*490c0*/  LDL.LU.64 R24, [R1+0x44c0] ;  /* 0x0044c00001187983 */ /* 0x001ee20000300a00 */
[----:B----4-:R-:W-:Y:S03]  /*490d0*/  HMMA.16816.F32 R16, R16, R12, R20 ;  /* 0x0000000c1010723c */ /* 0x010fe60000001814 */
[----:B------:R-:W4:Y:S04]  /*490e0*/  LDL.LU.64 R22, [R1+0x44b8] ;  /* 0x0044b80001167983 */ /* 0x000f280000300a00 */
[----:B------:R-:W4:-:S12]  /*490f0*/  LDL.LU.64 R20, [R1+0x44b0] ;  /* 0x0044b00001147983 */ /* 0x000f180000300a00 */
[----:B------:R0:W-:Y:S04]  /*49100*/  STL.64 [R1+0x230], R16 ;  /* 0x0002301001007387 */ /* 0x0001e80000100a00 */
[----:B------:R-:W-:Y:S04]  /*49110*/  STL.64 [R1+0x238], R18 ;  /* 0x0002381201007387 */ /* 0x000fe80000100a00 */
[----:B0-----:R-:W2:Y:S01]  /*49120*/  LDL.LU.64 R16, [R1+0x30] ;  /* 0x0000300001107983 */ /* 0x001ea20000300a00 */
[----:B---3--:R-:W-:Y:S02]  /*49130*/  IMAD.MOV.U32 R3, RZ, RZ, R24 ;  /* 0x000000ffff037224 */ /* 0x008fe400078e0018 */
[----:B------:R-:W-:Y:S01]  /*49140*/  IMAD.MOV.U32 R2, RZ, RZ, R25 ;  /* 0x000000ffff027224 */ /* 0x000fe200078e0019 */
[----:B----4-:R-:W-:-:S15]  /*49150*/  HMMA.16816.F32 R8, R20, R24, R8 ;  /* 0x000000181408723c */ /* 0x010fde0000001808 */
[----:B------:R-:W-:-:S04]  /*49160*/  NOP ;  /* 0x0000000000007918 */ /* 0x000fc80000000000 */
[----:B------:R-:W-:Y:S04]  /*49170*/  STL.64 [R1+0x220], R8 ;  /* 0x0002200801007387 */ /* 0x000fe80000100a00 */
[----:B------:R0:W-:Y:S04]  /*49180*/  STL.64 [R1+0x228], R10 ;  /* 0x0002280a01007387 */ /* 0x0001e80000100a00 */
[----:B0-----:R-:W3:Y:S04]  /*49190*/  LDL.LU.64 R10, [R1+0x44a8] ;  /* 0x0044a800010a7983 */ /* 0x001ee80000300a00 */
[----:B------:R-:W3:Y:S04]  /*491a0*/  LDL.LU.64 R8, [R1+0x44a0] ;  /* 0x0044a00001087983 */ /* 0x000ee80000300a00 */
[----:B------:R-:W3:Y:S02]  /*491b0*/  LDL.LU.64 R24, [R1+0x4498] ;  /* 0x0044980001187983 */ /* 0x000ee40000300a00 */
[----:B---3--:R-:W-:Y:S01]  /*491c0*/  HMMA.16816.F32 R8, R20, R24, R8 ;  /* 0x000000181408723c */ /* 0x008fe20000001808 */
[----:B------:R-:W-:-:S02]  /*491d0*/  IMAD.MOV.U32 R29, RZ, RZ, R24 ;  /* 0x000000ffff1d7224 */ /* 0x000fc400078e0018 */
[----:B------:R-:W-:-:S15]  /*491e0*/  IMAD.MOV.U32 R28, RZ, RZ, R25 ;  /* 0x000000ffff1c7224 */ /* 0x000fde00078e0019 */
[----:B------:R-:W-:Y:S01]  /*491f0*/  NOP ;  /* 0x0000000000007918 */ /* 0x000fe20000000000 */
[----:B------:R-:W-:Y:S04]  /*49200*/  STL.64 [R1+0x210], R8 ;  /* 0x0002100801007387 */ /* 0x000fe80000100a00 */
[----:B------:R0:W-:Y:S04]  /*49210*/  STL.64 [R1+0x218], R10 ;  /* 0x0002180a01007387 */ /* 0x0001e80000100a00 */
[----:B0-----:R-:W3:Y:S04]  /*49220*/  LDL.LU.64 R10, [R1+0x4490] ;  /* 0x00449000010a7983 */ /* 0x001ee80000300a00 */
[----:B------:R-:W3:Y:S04]  /*49230*/  LDL.LU.64 R8, [R1+0x4488] ;  /* 0x0044880001087983 */ /* 0x000ee80000300a00 */
[----:B------:R-:W3:Y:S02]  /*49240*/  LDL.LU.64 R24, [R1+0x4480] ;  /* 0x0044800001187983 */ /* 0x000ee40000300a00 */
[----:B---3--:R-:W-:Y:S01]  /*49250*/  HMMA.16816.F32 R8, R20, R24, R8 ;  /* 0x000000181408723c */ /* 0x008fe20000001808 */
[----:B------:R-:W-:-:S15]  /*49260*/  IMAD.MOV.U32 R0, RZ, RZ, R25 ;  /* 0x000000ffff007224 */ /* 0x000fde00078e0019 */
[----:B------:R-:W-:-:S03]  /*49270*/  NOP ;  /* 0x0000000000007918 */ /* 0x000fc60000000000 */
[----:B------:R-:W-:Y:S04]  /*49280*/  STL.64 [R1+0x200], R8 ;  /* 0x0002000801007387 */ /* 0x000fe80000100a00 */
[----:B------:R0:W-:Y:S04]  /*49290*/  STL.64 [R1+0x208], R10 ;  /* 0x0002080a01007387 */ /* 0x0001e80000100a00 */
[----:B0-----:R-:W3:Y:S04]  /*492a0*/  LDL.LU.64 R10, [R1+0x4478] ;  /* 0x00447800010a7983 */ /* 0x001ee80000300a00 */
[----:B------:R-:W3:Y:S04]  /*492b0*/  LDL.LU.64 R8, [R1+0x4470] ;  /* 0x0044700001087983 */ /* 0x000ee80000300a00 */
[----:B------:R-:W4:Y:S04]  /*492c0*/  LDL.LU.64 R26, [R1+0x4468] ;  /* 0x00446800011a7983 */ /* 0x000f280000300a00 */
[----:B------:R-:W3:Y:S02]  /*492d0*/  LDL.LU.64 R24, [R1+0x4460] ;  /* 0x0044600001187983 */ /* 0x000ee40000300a00 */
[----:B---3--:R-:W-:-:S15]  /*492e0*/  HMMA.16816.F32 R8, R20, R24, R8 ;  /* 0x000000181408723c */ /* 0x008fde0000001808 */
[----:B------:R-:W-:-:S04]  /*492f0*/  NOP ;  /* 0x0000000000007918 */ /* 0x000fc80000000000 */
[----:B------:R0:W-:Y:S04]  /*49300*/  STL.64 [R1+0x1f0], R8 ;  /* 0x0001f00801007387 */ /* 0x0001e80000100a00 */
[----:B------:R-:W-:Y:S04]  /*49310*/  STL.64 [R1+0x1f8], R10 ;  /* 0x0001f80a01007387 */ /* 0x000fe80000100a00 */
[----:B0-----:R-:W2:Y:S04]  /*49320*/  LDL.LU.64 R8, [R1+0x4458] ;  /* 0x0044580001087983 */ /* 0x001ea80000300a00 */
[----:B----4-:R-:W-:Y:S04]  /*49330*/  STL.64 [R1+0x4398], R26 ;  /* 0x0043981a01007387 */ /* 0x010fe80000100a00 */
        /* <DEDUP_REMOVED lines=8> */
[----:B------:R-:W4:Y:S04]  /*493c0*/  LDL.LU.64 R4, [R1+0x4448] ;  /* 0x0044480001047983 */ /* 0x000f280000300a00 */
[----:B------:R-:W-:Y:S04]  /*493d0*/  STL [R1+0x4380], R8 ;  /* 0x0043800801007387 */ /* 0x000fe80000100800 */
[----:B------:R0:W-:Y:S04]  /*493e0*/  STL [R1+0x437c], R9 ;  /* 0x00437c0901007387 */ /* 0x0001e80000100800 */
[----:B0-----:R-:W4:Y:S04]  /*493f0*/  LDL.LU.64 R8, [R1+0x650] ;  /* 0x0006500001087983 */ /* 0x001f280000300a00 */
[----:B------:R-:W4:Y:S02]  /*49400*/  LDL.LU.64 R10, [R1+0x658] ;  /* 0x00065800010a7983 */ /* 0x000f240000300a00 */
[----:B----4-:R-:W-:Y:S02]  /*49410*/  HMMA.16816.F32 R8, R20, R4, R8 ;  /* 0x000000041408723c */ /* 0x010fe40000001808 */
[----:B--2---:R-:W-:Y:S04]  /*49420*/  STL.64 [R1+0x4368], R6 ;  /* 0x0043680601007387 */ /* 0x004fe80000100a00 */
[----:B------:R0:W-:-:S13]  /*49430*/  STL.64 [R1+0x4360], R4 ;  /* 0x0043600401007387 */ /* 0x0001da0000100a00 */
[----:B------:R-:W-:Y:S04]  /*49440*/  STL.64 [R1+0x1d0], R8 ;  /* 0x0001d00801007387 */ /* 0x000fe80000100a00 */
[----:B------:R3:W-:Y:S04]  /*49450*/  STL.64 [R1+0x1d8], R10 ;  /* 0x0001d80a01007387 */ /* 0x0007e80000100a00 */
[----:B0-----:R-:W2:Y:S01]  /*49460*/  LDL.LU.64 R4, [R1+0xa0] ;  /* 0x0000a00001047983 */ /* 0x001ea20000300a00 */
[----:B---3--:R-:W-:Y:S03]  /*49470*/  HMMA.16816.F32 R8, R20, R16, R24 ;  /* 0x000000101408723c */ /* 0x008fe60000001818 */
[----:B--2---:R0:W-:Y:S04]  /*49480*/  STL.64 [R1+0x4428], R4 ;  /* 0x0044280401007387 */ /* 0x0041e80000100a00 */
[----:B0-----:R-:W2:Y:S04]  /*49490*/  LDL.LU.64 R4, [R1+0xb0] ;  /* 0x0000b00001047983 */ /* 0x001ea80000300a00 */
[----:B--2---:R0:W-:Y:S04]  /*494a0*/  STL.64 [R1+0x4430], R4 ;  /* 0x0044300401007387 */ /* 0x0041e80000100a00 */
[----:B0-----:R-:W2:Y:S04]  /*494b0*/  LDL.LU.64 R4, [R1+0xc0] ;  /* 0x0000c00001047983 */ /* 0x001ea80000300a00 */
[----:B------:R0:W-:Y:S04]  /*494c0*/  STL.64 [R1+0x1c0], R8 ;  /* 0x0001c00801007387 */ /* 0x0001e80000100a00 */
[----:B------:R1:W-:Y:S04]  /*494d0*/  STL.64 [R1+0x1c8], R10 ;  /* 0x0001c80a01007387 */ /* 0x0003e80000100a00 */
[----:B0-----:R-:W3:Y:S04]  /*494e0*/  LDL.LU.64 R8, [R1+0x5c0] ;  /* 0x0005c00001087983 */ /* 0x001ee80000300a00 */
[----:B-1----:R-:W4:Y:S01]  /*494f0*/  LDL.LU.64 R10, [R1+0x5c8] ;  /* 0x0005c800010a7983 */ /* 0x002f220000300a00 */
[----:B------:R-:W-:-:S02]  /*49500*/  IMAD.MOV.U32 R15, RZ, RZ, R16 ;  /* 0x000000ffff0f7224 */ /* 0x000fc400078e0010 */
[----:B------:R-:W-:Y:S01]  /*49510*/  IMAD.MOV.U32 R14, RZ, RZ, R17 ;  /* 0x000000ffff0e7224 */ /* 0x000fe200078e0011 */
[----:B----4-:R-:W-:Y:S04]  /*49520*/  STL.64 [R1+0x4440], R10 ;  /* 0x0044400a01007387 */ /* 0x010fe80000100a00 */
[----:B---3--:R0:W-:Y:S04]  /*49530*/  STL.64 [R1+0x4438], R8 ;  /* 0x0044380801007387 */ /* 0x0081e80000100a00 */
[----:B0-----:R-:W2:Y:S04]  /*49540*/  LDL.LU.64 R8, [R1+0x5f0] ;  /* 0x0005f00001087983 */ /* 0x001ea80000300a00 */
[----:B------:R-:W2:Y:S04]  /*49550*/  LDL.LU.64 R10, [R1+0x5f8] ;  /* 0x0005f800010a7983 */ /* 0x000ea80000300a00 */
[----:B------:R-:W-:Y:S04]  /*49560*/  STL.64 [R1+0x43f8], R14 ;  /* 0x0043f80e01007387 */ /* 0x000fe80000100a00 */
[----:B------:R0:W-:Y:S04]  /*49570*/  STL.64 [R1+0x43f0], R12 ;  /* 0x0043f00c01007387 */ /* 0x0001e80000100a00 */
[----:B0-----:R-:W3:Y:S01]  /*49580*/  LDL.LU.64 R12, [R1+0x80] ;  /* 0x00008000010c7983 */ /* 0x001ee20000300a00 */
[----:B------:R-:W0:Y:S02]  /*49590*/  S2R R19, SR_TID.X ;  /* 0x0000000000137919 */ /* 0x000e240000002100 */
[C---:B0-----:R-:W-:Y:S01]  /*495a0*/  LOP3.LUT R17, R19.reuse, 0x7, RZ, 0xc0, !PT ;  /* 0x0000000713117812 */ /* 0x041fe200078ec0ff */
[----:B------:R-:W-:-:S02]  /*495b0*/  IMAD.SHL.U32 R18, R19, 0x40, RZ ;  /* 0x0000004013127824 */ /* 0x000fc400078e00ff */
[----:B------:R-:W-:Y:S02]  /*495c0*/  IMAD.SHL.U32 R19, R19, 0x2, RZ ;  /* 0x0000000213137824 */ /* 0x000fe400078e00ff */
[----:B------:R-:W-:-:S05]  /*495d0*/  IMAD R17, R17, 0x90, RZ ;  /* 0x0000009011117824 */ /* 0x000fca00078e02ff */
[----:B------:R-:W-:Y:S01]  /*495e0*/  LOP3.LUT R19, R17, 0x10, R19, 0x78, !PT ;  /* 0x0000001011137812 */ /* 0x000fe200078e7813 */
[----:B---3--:R0:W-:Y:S04]  /*495f0*/  STL.64 [R1+0x4418], R12 ;  /* 0x0044180c01007387 */ /* 0x0081e80000100a00 */
[----:B0-----:R-:W3:Y:S01]  /*49600*/  LDL.LU.64 R12, [R1+0x90] ;  /* 0x00009000010c7983 */ /* 0x001ee20000300a00 */
[----:B------:R-:W-:-:S06]  /*49610*/  LOP3.LUT R19, R19, 0x400, R18, 0xf8, !PT ;  /* 0x0000040013137812 */ /* 0x000fcc00078ef812 */
[----:B------:R-:W0:Y:S01]  /*49620*/  LDSM.16.MT88.4 R16, [R19+UR5+0x10800] ;  /* 0x010800051310783b */ /* 0x000e220008004200 */
[----:B--2---:R-:W-:Y:S03]  /*49630*/  HMMA.16816.F32 R8, R20, R4, R8 ;  /* 0x000000041408723c */ /* 0x004fe60000001808 */
[----:B---3--:R1:W-:Y:S04]  /*49640*/  STL.64 [R1+0x4420], R12 ;  /* 0x0044200c01007387 */ /* 0x0083e80000100a00 */
[----:B-1----:R-:W2:Y:S04]  /*49650*/  LDL.LU.64 R12, [R1+0x5a0] ;  /* 0x0005a000010c7983 */ /* 0x002ea80000300a00 */
[----:B------:R-:W2:Y:S04]  /*49660*/  LDL.LU.64 R14, [R1+0x5a8] ;  /* 0x0005a800010e7983 */ /* 0x000ea80000300a00 */
[----:B0-----:R-:W-:Y:S04]  /*49670*/  STL.64 [R1+0x42c0], R18 ;  /* 0x0042c01201007387 */ /* 0x001fe80000100a00 */
[----:B------:R0:W-:Y:S04]  /*49680*/  STL.64 [R1+0x42b8], R16 ;  /* 0x0042b81001007387 */ /* 0x0001e80000100a00 */
[----:B0-----:R-:W3:Y:S04]  /*49690*/  LDL.LU R16, [R1+0x50] ;  /* 0x0000500001107983 */ /* 0x001ee80000300800 */
[----:B------:R-:W3:Y:S04]  /*496a0*/  LDL.LU R17, [R1+0x54] ;  /* 0x0000540001117983 */ /* 0x000ee80000300800 */
[----:B------:R-:W4:Y:S04]  /*496b0*/  LDL.LU.64 R24, [R1+0x70] ;  /* 0x0000700001187983 */ /* 0x000f280000300a00 */
[----:B------:R-:W-:Y:S04]  /*496c0*/  STL.64 [R1+0x1b0], R8 ;  /* 0x0001b00801007387 */ /* 0x000fe80000100a00 */
[----:B------:R0:W-:Y:S01]  /*496d0*/  STL.64 [R1+0x1b8], R10 ;  /* 0x0001b80a01007387 */ /* 0x0001e20000100a00 */
[----:B------:R-:W-:-:S02]  /*496e0*/  IMAD.MOV.U32 R19, RZ, RZ, R4 ;  /* 0x000000ffff137224 */ /* 0x000fc400078e0004 */
[----:B------:R-:W-:Y:S01]  /*496f0*/  IMAD.MOV.U32 R18, RZ, RZ, R5 ;  /* 0x000000ffff127224 */ /* 0x000fe200078e0005 */
[----:B0-----:R-:W2:Y:S04]  /*49700*/  LDL.LU.64 R10, [R1+0x4440] ;  /* 0x00444000010a7983 */ /* 0x001ea80000300a00 */
[----:B------:R-:W2:Y:S04]  /*49710*/  LDL.LU.64 R8, [R1+0x4438] ;  /* 0x0044380001087983 */ /* 0x000ea80000300a00 */
[----:B------:R-:W2:Y:S04]  /*49720*/  LDL.LU.64 R4, [R1+0x4430] ;  /* 0x0044300001047983 */ /* 0x000ea80000300a00 */
[----:B------:R-:W-:Y:S04]  /*49730*/  STL [R1+0x4374], R18 ;  /* 0x0043741201007387 */ /* 0x000fe80000100800 */
[----:B------:R-:W-:Y:S01]  /*49740*/  STL [R1+0x4370], R19 ;  /* 0x0043701301007387 */ /* 0x000fe20000100800 */
[----:B--2---:R-:W-:-:S15]  /*49750*/  HMMA.16816.F32 R8, R20, R4, R8 ;  /* 0x000000041408723c */ /* 0x004fde0000001808 */
[----:B------:R-:W-:-:S04]  /*49760*/  NOP ;  /* 0x0000000000007918 */ /* 0x000fc80000000000 */
[----:B------:R-:W-:Y:S04]  /*49770*/  STL.64 [R1+0x1a0], R8 ;  /* 0x0001a00801007387 */ /* 0x000fe80000100a00 */
[----:B------:R0:W-:Y:S02]  /*49780*/  STL.64 [R1+0x1a8], R10 ;  /* 0x0001a80a01007387 */ /* 0x0001e40000100a00 */
[----:B0-----:R-:W-:Y:S02]  /*49790*/  IMAD.MOV.U32 R10, RZ, RZ, R4 ;  /* 0x000000ffff0a7224 */ /* 0x001fe400078e0004 */
[----:B------:R-:W-:Y:S02]  /*497a0*/  IMAD.MOV.U32 R11, RZ, RZ, R5 ;  /* 0x000000ffff0b7224 */ /* 0x000fe400078e0005 */
[----:B------:R-:W2:Y:S04]  /*497b0*/  LDL.LU.64 R4, [R1+0x4428] ;  /* 0x0044280001047983 */ /* 0x000ea80000300a00 */
[----:B------:R-:W-:Y:S04]  /*497c0*/  STL [R1+0x4384], R11 ;  /* 0x0043840b01007387 */ /* 0x000fe80000100800 */
[----:B------:R0:W-:Y:S04]  /*497d0*/  STL [R1+0x4378], R10 ;  /* 0x0043780a01007387 */ /* 0x0001e80000100800 */
[----:B------:R-:W3:Y:S04]  /*497e0*/  LDL.LU.64 R8, [R1+0x570] ;  /* 0x0005700001087983 */ /* 0x000ee80000300a00 */
[----:B0-----:R-:W3:Y:S01]  /*497f0*/  LDL.LU.64 R10, [R1+0x578] ;  /* 0x00057800010a7983 */ /* 0x001ee20000300a00 */
[----:B--2---:R-:W-:-:S15]  /*49800*/  HMMA.16816.F32 R12, R20, R4, R12 ;  /* 0x00000004140c723c */ /* 0x004fde000000180c */
[----:B------:R-:W-:-:S04]  /*49810*/  NOP ;  /* 0x0000000000007918 */ /* 0x000fc80000000000 */
[----:B------:R0:W-:Y:S04]  /*49820*/  STL.64 [R1+0x190], R12 ;  /* 0x0001900c01007387 */ /* 0x0001e80000100a00 */
[----:B------:R-:W-:Y:S04]  /*49830*/  STL.64 [R1+0x198], R14 ;  /* 0x0001980e01007387 */ /* 0x000fe80000100a00 */
[----:B0-----:R-:W2:Y:S01]  /*49840*/  LDL.LU.64 R12, [R1+0x4420] ;  /* 0x00442000010c7983 */ /* 0x001ea20000300a00 */
[----:B------:R-:W-:Y:S02]  /*49850*/  IMAD.MOV.U32 R19, RZ, RZ, R5 ;  /* 0x000000ffff137224 */ /* 0x000fe400078e0005 */
[----:B------:R-:W-:-:S02]  /*49860*/  IMAD.MOV.U32 R18, RZ, RZ, R4 ;  /* 0x000000ffff127224 */ /* 0x000fc400078e0004 */
[----:B------:R-:W4:Y:S04]  /*49870*/  LDL.LU.64 R4, [R1+0x520] ;  /* 0x0005200001047983 */ /* 0x000f280000300a00 */
[----:B------:R-:W4:Y:S04]  /*49880*/  LDL.LU.64 R6, [R1+0x528] ;  /* 0x0005280001067983 */ /* 0x000f280000300a00 */
[----:B------:R-:W-:Y:S04]  /*49890*/  STL [R1+0x438c], R19 ;  /* 0x00438c1301007387 */ /* 0x000fe80000100800 */
[----:B------:R-:W-:Y:S04]  /*498a0*/  STL [R1+0x4388], R18 ;  /* 0x0043881201007387 */ /* 0x000fe80000100800 */
[----:B---3--:R0:W-:Y:S04]  /*498b0*/  STL.64 [R1+0x4410], R16 ;  /* 0x0044101001007387 */ /* 0x0081e80000100a00 */
[----:B0-----:R-:W3:Y:S04]  /*498c0*/  LDL.LU.64 R16, [R1+0x540] ;  /* 0x0005400001107983 */ /* 0x001ee80000300a00 */
[----:B------:R-:W3:Y:S01]  /*498d0*/  LDL.LU.64 R18, [R1+0x548] ;  /* 0x0005480001127983 */ /* 0x000ee20000300a00 */
[----:B--2---:R-:W-:-:S15]  /*498e0*/  HMMA.16816.F32 R8, R20, R12, R8 ;  /* 0x0000000c1408723c */ /* 0x004fde0000001808 */
[----:B------:R-:W-:-:S04]  /*498f0*/  NOP ;  /* 0x0000000000007918 */ /* 0x000fc80000000000 */
[----:B------:R0:W-:Y:S04]  /*49900*/  STL.64 [R1+0x180], R8 ;  /* 0x0001800801007387 */ /* 0x0001e80000100a00 */
[----:B------:R1:W-:Y:S01]  /*49910*/  STL.64 [R1+0x188], R10 ;  /* 0x0001880a01007387 */ /* 0x0003e20000100a00 */
[----:B0-----:R-:W-:Y:S01]  /*49920*/  IMAD.MOV.U32 R9, RZ, RZ, R12 ;  /* 0x000000ffff097224 */ /* 0x001fe200078e000c */
[----:B-1----:R-:W-:Y:S02]  /*49930*/  MOV R10, R13 ;  /* 0x0000000d000a7202 */ /* 0x002fe40000000f00 */
[----:B------:R-:W3:Y:S01]  /*49940*/  LDL.LU.64 R12, [R1+0x4418] ;  /* 0x00441800010c7983 */ /* 0x000ee20000300a00 */
[C---:B----4-:R-:W-:Y:S08]  /*49950*/  HMMA.16816.F32 R4, R20.reuse, R24, R4 ;  /* 0x000000181404723c */ /* 0x050ff00000001804 */
[----:B---3--:R-:W-:Y:S01]  /*49960*/  HMMA.16816.F32 R16, R20, R12, R16 ;  /* 0x0000000c1410723c */ /* 0x008fe20000001810 */
[----:B------:R-:W-:-:S02]  /*49970*/  IMAD.MOV.U32 R11, RZ, RZ, R12 ;  /* 0x000000ffff0b7224 */ /* 0x000fc400078e000c */
[----:B------:R-:W-:-:S15]  /*49980*/  IMAD.MOV.U32 R8, RZ, RZ, R13 ;  /* 0x000000ffff087224 */ /* 0x000fde00078e000d */
[----:B------:R-:W-:Y:S01]  /*49990*/  NOP ;  /* 0x0000000000007918 */ /* 0x000fe20000000000 */
[----:B------:R-:W-:Y:S04]  /*499a0*/  STL.64 [R1+0x170], R16 ;  /* 0x0001701001007387 */ /* 0x000fe80000100a00 */
[----:B------:R-:W-:Y:S04]  /*499b0*/  STL.64 [R1+0x178], R18 ;  /* 0x0001781201007387 */ /* 0x000fe80000100a00 */
[----:B------:R-:W-:Y:S04]  /*499c0*/  STL.64 [R1+0x43a8], R10 ;  /* 0x0043a80a01007387 */ /* 0x000fe80000100a00 */
[----:B------:R0:W-:Y:S02]  /*499d0*/  STL.64 [R1+0x43a0], R8 ;  /* 0x0043a00801007387 */ /* 0x0001e40000100a00 */
[----:B0-----:R-:W-:-:S02]  /*499e0*/  IMAD.MOV.U32 R8, RZ, RZ, R29 ;  /* 0x000000ffff087224 */ /* 0x001fc400078e001d */
[----:B------:R-:W-:-:S05]  /*499f0*/  IMAD.MOV.U32 R9, RZ, RZ, R28 ;  /* 0x000000ffff097224 */ /* 0x000fca00078e001c */
[----:B------:R0:W-:Y:S02]  /*49a00*/  STL.64 [R1+0x43c0], R8 ;  /* 0x0043c00801007387 */ /* 0x0001e40000100a00 */
[----:B0-----:R-:W-:Y:S02]  /*49a10*/  IMAD.MOV.U32 R8, RZ, RZ, R3 ;  /* 0x000000ffff087224 */ /* 0x001fe400078e0003 */
[----:B------:R-:W-:-:S05]  /*49a20*/  IMAD.MOV.U32 R9, RZ, RZ, R2 ;  /* 0x000000ffff097224 */ /* 0x000fca00078e0002 */
[----:B------:R-:W-:Y:S04]  /*49a30*/  STL.64 [R1+0x43e8], R8 ;  /* 0x0043e80801007387 */ /* 0x000fe80000100a00 */
[----:B------:R-:W-:Y:S04]  /*49a40*/  STL.64 [R1+0x160], R4 ;  /* 0x0001600401007387 */ /* 0x000fe80000100a00 */
[----:B------:R-:W-:Y:S04]  /*49a50*/  STL.64 [R1+0x168], R6 ;  /* 0x0001680601007387 */ /* 0x000fe80000100a00 */
[----:B------:R-:W2:Y:S04]  /*49a60*/  LDL.LU.64 R16, [R1+0x4f0] ;  /* 0x0004f00001107983 */ /* 0x000ea80000300a00 */
[----:B------:R-:W2:Y:S04]  /*49a70*/  LDL.LU.64 R18, [R1+0x4f8] ;  /* 0x0004f80001127983 */ /* 0x000ea80000300a00 */
[----:B------:R-:W3:Y:S04]  /*49a80*/  LDL.LU.64 R12, [R1+0x450] ;  /* 0x00045000010c7983 */ /* 0x000ee80000300a00 */
[----:B------:R-:W4:Y:S01]  /*49a90*/  LDL.LU.64 R14, [R1+0x458] ;  /* 0x00045800010e7983 */ /* 0x000f220000300a00 */
[----:B------:R-:W-:-:S02]  /*49aa0*/  IMAD.MOV.U32 R3, RZ, RZ, R24 ;  /* 0x000000ffff037224 */ /* 0x000fc400078e0018 */
[----:B------:R-:W-:Y:S01]  /*49ab0*/  IMAD.MOV.U32 R2, RZ, RZ, R25 ;  /* 0x000000ffff027224 */ /* 0x000fe200078e0019 */
[----:B----4-:R-:W-:Y:S04]  /*49ac0*/  STL.64 [R1+0x4408], R14 ;  /* 0x0044080e01007387 */ /* 0x010fe80000100a00 */
[----:B---3--:R0:W-:Y:S04]  /*49ad0*/  STL.64 [R1+0x4400], R12 ;  /* 0x0044000c01007387 */ /* 0x0081e80000100a00 */
[----:B0-----:R-:W2:Y:S04]  /*49ae0*/  LDL.LU.64 R12, [R1+0x60] ;  /* 0x00006000010c7983 */ /* 0x001ea80000300a00 */
[----:B------:R-:W3:Y:S04]  /*49af0*/  LDL.LU.64 R8, [R1+0x430] ;  /* 0x0004300001087983 */ /* 0x000ee80000300a00 */
[----:B------:R-:W3:Y:S04]  /*49b00*/  LDL.LU.64 R10, [R1+0x438] ;  /* 0x00043800010a7983 */ /* 0x000ee80000300a00 */
[----:B------:R-:W4:Y:S04]  /*49b10*/  LDL.LU.64 R24, [R1+0x6a0] ;  /* 0x0006a00001187983 */ /* 0x000f280000300a00 */
[----:B------:R-:W2:Y:S04]  /*49b20*/  LDL.LU.64 R26, [R1+0x6a8] ;  /* 0x0006a800011a7983 */ /* 0x000ea80000300a00 */
[----:B--2---:R-:W-:Y:S04]  /*49b30*/  STL.64 [R1+0x43b8], R26 ;  /* 0x0043b81a01007387 */ /* 0x004fe80000100a00 */
[----:B----4-:R0:W-:Y:S04]  /*49b40*/  STL.64 [R1+0x43b0], R24 ;  /* 0x0043b01801007387 */ /* 0x0101e80000100a00 */
[----:B0-----:R-:W2:Y:S04]  /*49b50*/  LDL.LU.64 R24, [R1+0x700] ;  /* 0x0007000001187983 */ /* 0x001ea80000300a00 */
[----:B------:R-:W4:Y:S01]  /*49b60*/  LDL.LU.64 R26, [R1+0x708] ;  /* 0x00070800011a7983 */ /* 0x000f220000300a00 */
[----:B------:R-:W-:Y:S03]  /*49b70*/  HMMA.16816.F32 R16, R20, R12, R16 ;  /* 0x0000000c1410723c */ /* 0x000fe60000001810 */
[----:B----4-:R-:W-:Y:S04]  /*49b80*/  STL.64 [R1+0x43d0], R26 ;  /* 0x0043d01a01007387 */ /* 0x010fe80000100a00 */
[----:B--2---:R0:W-:Y:S04]  /*49b90*/  STL.64 [R1+0x43c8], R24 ;  /* 0x0043c81801007387 */ /* 0x0041e80000100a00 */
[----:B0-----:R-:W2:Y:S04]  /*49ba0*/  LDL.LU.64 R24, [R1+0x750] ;  /* 0x0007500001187983 */ /* 0x001ea80000300a00 */
[----:B------:R-:W2:Y:S04]  /*49bb0*/  LDL.LU.64 R26, [R1+0x758] ;  /* 0x00075800011a7983 */ /* 0x000ea80000300a00 */
[----:B------:R-:W4:Y:S04]  /*49bc0*/  LDL.LU.64 R4, [R1+0x630] ;  /* 0x0006300001047983 */ /* 0x000f280000300a00 */
[----:B------:R-:W4:Y:S04]  /*49bd0*/  LDL.LU.64 R6, [R1+0x638] ;  /* 0x0006380001067983 */ /* 0x000f280000300a00 */
[----:B------:R0:W-:Y:S04]  /*49be0*/  STL.64 [R1+0x150], R16 ;  /* 0x0001501001007387 */ /* 0x0001e80000100a00 */
[----:B------:R1:W-:Y:S04]  /*49bf0*/  STL.64 [R1+0x158], R18 ;  /* 0x0001581201007387 */ /* 0x0003e80000100a00 */
[----:B0-----:R-:W2:Y:S01]  /*49c00*/  LDL.LU.64 R16, [R1+0x4410] ;  /* 0x0044100001107983 */ /* 0x001ea20000300a00 */
[----:B-1----:R-:W-:-:S02]  /*49c10*/  IMAD.MOV.U32 R19, RZ, RZ, R12 ;  /* 0x000000ffff137224 */ /* 0x002fc400078e000c */
[----:B------:R-:W-:Y:S01]  /*49c20*/  IMAD.MOV.U32 R18, RZ, RZ, R13 ;  /* 0x000000ffff127224 */ /* 0x000fe200078e000d */
[----:B------:R-:W2:Y:S04]  /*49c30*/  LDL.LU.64 R14, [R1+0x4408] ;  /* 0x00440800010e7983 */ /* 0x000ea80000300a00 */
[----:B------:R-:W2:Y:S02]  /*49c40*/  LDL.LU.64 R12, [R1+0x4400] ;  /* 0x00440000010c7983 */ /* 0x000ea40000300a00 */
[----:B--2---:R-:W-:-:S15]  /*49c50*/  HMMA.16816.F32 R12, R20, R16, R12 ;  /* 0x00000010140c723c */ /* 0x004fde000000180c */
[----:B------:R-:W-:-:S04]  /*49c60*/  NOP ;  /* 0x0000000000007918 */ /* 0x000fc80000000000 */
[----:B------:R-:W-:Y:S04]  /*49c70*/  STL.64 [R1+0x140], R12 ;  /* 0x0001400c01007387 */ /* 0x000fe80000100a00 */
[----:B------:R0:W-:Y:S04]  /*49c80*/  STL.64 [R1+0x148], R14 ;  /* 0x0001480e01007387 */ /* 0x0001e80000100a00 */
[----:B0-----:R-:W2:Y:S04]  /*49c90*/  LDL.LU.64 R14, [R1+0x43f8] ;  /* 0x0043f800010e7983 */ /* 0x001ea80000300a00 */
[----:B------:R-:W3:Y:S04]  /*49ca0*/  LDL.LU.64 R12, [R1+0x43f0] ;  /* 0x0043f000010c7983 */ /* 0x000ee80000300a00 */
[----:B------:R2:W-:Y:S01]  /*49cb0*/  STL.64 [R1+0x42d0], R16 ;  /* 0x0042d01001007387 */ /* 0x0005e20000100a00 */
[----:B---3--:R-:W-:Y:S03]  /*49cc0*/  HMMA.16816.F32 R20, R20, R12, R8 ;  /* 0x0000000c1414723c */ /* 0x008fe60000001808 */
[----:B------:R-:W3:Y:S01]  /*49cd0*/  LDL.LU.64 R8, [R1+0x43e8] ;  /* 0x0043e80001087983 */ /* 0x000ee20000300a00 */
[----:B--2---:R-:W-:-:S02]  /*49ce0*/  IMAD.MOV.U32 R16, RZ, RZ, R15 ;  /* 0x000000ffff107224 */ /* 0x004fc400078e000f */
[----:B------:R-:W-:Y:S02]  /*49cf0*/  IMAD.MOV.U32 R17, RZ, RZ, R14 ;  /* 0x000000ffff117224 */ /* 0x000fe400078e000e */
[----:B------:R-:W-:Y:S02]  /*49d00*/  IMAD.MOV.U32 R29, RZ, RZ, R12 ;  /* 0x000000ffff1d7224 */ /* 0x000fe400078e000c */
[----:B------:R-:W-:-:S09]  /*49d10*/  IMAD.MOV.U32 R28, RZ, RZ, R13 ;  /* 0x000000ffff1c7224 */ /* 0x000fd200078e000d */
[----:B------:R0:W-:Y:S04]  /*49d20*/  STL.64 [R1+0x130], R20 ;  /* 0x0001301401007387 */ /* 0x0001e80000100a00 */
[----:B------:R-:W-:Y:S04]  /*49d30*/  STL.64 [R1+0x138], R22 ;  /* 0x0001381601007387 */ /* 0x000fe80000100a00 */
[----:B------:R-:W3:Y:S04]  /*49d40*/  LDL.LU.64 R14, [R1+0x43e0] ;  /* 0x0043e000010e7983 */ /* 0x000ee80000300a00 */
[----:B------:R-:W3:Y:S04]  /*49d50*/  LDL.LU.64 R12, [R1+0x43d8] ;  /* 0x0043d800010c7983 */ /* 0x000ee80000300a00 */
[----:B0-----:R-:W2:Y:S01]  /*49d60*/  LDL.LU R20, [R1] ;  /* 0x0000000001147983 */ /* 0x001ea20000300800 */
[----:B---3--:R-:W-:Y:S03]  /*49d70*/  HMMA.16816.F32 R8, R12, R8, R24 ;  /* 0x000000080c08723c */ /* 0x008fe60000001818 */
[----:B------:R-:W3:Y:S04]  /*49d80*/  LDL.LU.64 R26, [R1+0x43d0] ;  /* 0x0043d000011a7983 */ /* 0x000ee80000300a00 */
[----:B------:R-:W3:-:S12]  /*49d90*/  LDL.LU.64 R24, [R1+0x43c8] ;  /* 0x0043c80001187983 */ /* 0x000ed80000300a00 */
[----:B------:R0:W-:Y:S04]  /*49da0*/  STL.64 [R1+0x120], R8 ;  /* 0x0001200801007387 */ /* 0x0001e80000100a00 */
[----:B------:R3:W-:Y:S04]  /*49db0*/  STL [R1+0x128], R10 ;  /* 0x0001280a01007387 */ /* 0x0007e80000100800 */
[----:B0-----:R-:W3:Y:S01]  /*49dc0*/  LDL.LU.64 R8, [R1+0x43c0] ;  /* 0x0043c00001087983 */ /* 0x001ee20000300a00 */
[----:B------:R-:W-:Y:S02]  /*49dd0*/  IMAD.MOV.U32 R21, RZ, RZ, R0 ;  /* 0x000000ffff157224 */ /* 0x000fe400078e0000 */
[----:B------:R-:W-:-:S05]  /*49de0*/  IMAD.MOV.U32 R0, RZ, RZ, R11 ;  /* 0x000000ffff007224 */ /* 0x000fca00078e000b */
[----:B------:R-:W-:Y:S01]  /*49df0*/  STL [R1+0x3fb8], R0 ;  /* 0x003fb80001007387 */ /* 0x000fe20000100800 */
[----:B---3--:R-:W-:Y:S03]  /*49e00*/  HMMA.16816.F32 R8, R12, R8, R24 ;  /* 0x000000080c08723c */ /* 0x008fe60000001818 */
[----:B------:R-:W2:Y:S04]  /*49e10*/  LDL.LU.64 R26, [R1+0x43b8] ;  /* 0x0043b800011a7983 */ /* 0x000ea80000300a00 */
[----:B------:R-:W2:-:S12]  /*49e20*/  LDL.LU.64 R24, [R1+0x43b0] ;  /* 0x0043b00001187983 */ /* 0x000e980000300a00 */
[----:B------:R-:W-:Y:S04]  /*49e30*/  STL.64 [R1+0x110], R8 ;  /* 0x0001100801007387 */ /* 0x000fe80000100a00 */
[----:B------:R0:W-:Y:S04]  /*49e40*/  STL.64 [R1+0x118], R10 ;  /* 0x0001180a01007387 */ /* 0x0001e80000100a00 */
[----:B0-----:R-:W3:Y:S04]  /*49e50*/  LDL.LU.64 R10, [R1+0x43a8] ;  /* 0x0043a800010a7983 */ /* 0x001ee80000300a00 */
[----:B------:R-:W3:Y:S01]  /*49e60*/  LDL.LU.64 R8, [R1+0x43a0] ;  /* 0x0043a00001087983 */ /* 0x000ee20000300a00 */
[----:B--2---:R-:W-:Y:S03]  /*49e70*/  HMMA.16816.F32 R20, R12, R20, R24 ;  /* 0x000000140c14723c */ /* 0x004fe60000001818 */
[----:B------:R-:W2:Y:S04]  /*49e80*/  LDL.LU.64 R26, [R1+0x4398] ;  /* 0x00439800011a7983 */ /* 0x000ea80000300a00 */
[----:B------:R-:W4:-:S12]  /*49e90*/  LDL.LU.64 R24, [R1+0x4390] ;  /* 0x0043900001187983 */ /* 0x000f180000300a00 */
[----:B------:R-:W-:Y:S04]  /*49ea0*/  STL.64 [R1+0x100], R20 ;  /* 0x0001001401007387 */ /* 0x000fe80000100a00 */
[----:B------:R4:W-:Y:S02]  /*49eb0*/  STL.64 [R1+0x108], R22 ;  /* 0x0001081601007387 */ /* 0x0009e40000100a00 */
[----:B----4-:R-:W-:Y:S02]  /*49ec0*/  HMMA.16816.F32 R20, R12, R24, R4 ;  /* 0x000000180c14723c */ /* 0x010fe40000001804 */
[----:B------:R-:W4:Y:S04]  /*49ed0*/  LDL.LU.64 R4, [R1+0x5e0] ;  /* 0x0005e00001047983 */ /* 0x000f280000300a00 */
[----:B------:R-:W4:Y:S01]  /*49ee0*/  LDL.LU.64 R6, [R1+0x5e8] ;  /* 0x0005e80001067983 */ /* 0x000f220000300a00 */
[----:B------:R-:W-:-:S02]  /*49ef0*/  IMAD.MOV.U32 R24, RZ, RZ, R19 ;  /* 0x000000ffff187224 */ /* 0x000fc400078e0013 */
[----:B------:R-:W-:-:S10]  /*49f00*/  IMAD.MOV.U32 R25, RZ, RZ, R18 ;  /* 0x000000ffff197224 */ /* 0x000fd400078e0012 */
[----:B------:R0:W-:Y:S04]  /*49f10*/  STL.64 [R1+0xf0], R20 ;  /* 0x0000f01401007387 */ /* 0x0001e80000100a00 */
[----:B------:R1:W-:Y:S04]  /*49f20*/  STL.64 [R1+0xf8], R22 ;  /* 0x0000f81601007387 */ /* 0x0003e80000100a00 */
[----:B--2---:R-:W-:Y:S04]  /*49f30*/  STL.64 [R1+0x4288], R26 ;  /* 0x0042881a01007387 */ /* 0x004fe80000100a00 */
[----:B------:R-:W2:Y:S04]  /*49f40*/  LDL.LU R19, [R1+0x438c] ;  /* 0x00438c0001137983 */ /* 0x000ea80000300800 */
[----:B------:R-:W4:Y:S04]  /*49f50*/  LDL.LU R18, [R1+0x4388] ;  /* 0x0043880001127983 */ /* 0x000f280000300800 */
[----:B0-----:R-:W4:Y:S04]  /*49f60*/  LDL.LU.64 R20, [R1+0x560] ;  /* 0x0005600001147983 */ /* 0x001f280000300a00 */
[----:B-1----:R-:W4:Y:S04]  /*49f70*/  LDL.LU.64 R22, [R1+0x568] ;  /* 0x0005680001167983 */ /* 0x002f280000300a00 */
[----:B------:R3:W-:Y:S02]  /*49f80*/  STL.64 [R1+0x42d8], R24 ;  /* 0x0042d81801007387 */ /* 0x0007e40000100a00 */
[----:B---3--:R-:W-:-:S02]  /*49f90*/  IMAD.MOV.U32 R24, RZ, RZ, R11 ;  /* 0x000000ffff187224 */ /* 0x008fc400078e000b */
[----:B------:R-:W-:Y:S01]  /*49fa0*/  IMAD.MOV.U32 R25, RZ, RZ, R8 ;  /* 0x000000ffff197224 */ /* 0x000fe200078e0008 */
[----:B------:R-:W3:Y:S04]  /*49fb0*/  LDL.LU R11, [R1+0x4384] ;  /* 0x00438400010b7983 */ /* 0x000ee80000300800 */
[----:B------:R-:W3:Y:S04]  /*49fc0*/  LDL.LU R8, [R1+0x4380] ;  /* 0x0043800001087983 */ /* 0x000ee80000300800 */
[----:B------:R0:W-:Y:S02]  /*49fd0*/  STL.64 [R1+0x42f0], R24 ;  /* 0x0042f01801007387 */ /* 0x0001e40000100a00 */
[----:B0-----:R-:W-:-:S02]  /*49fe0*/  IMAD.MOV.U32 R24, RZ, RZ, R9 ;  /* 0x000000ffff187224 */ /* 0x001fc400078e0009 */
[----:B------:R-:W3:Y:S01]  /*49ff0*/  LDL.LU R9, [R1+0x437c] ;  /* 0x00437c0001097983 */ /* 0x000ee20000300800 */
[----:B------:R-:W-:-:S03]  /*4a000*/  IMAD.MOV.U32 R25, RZ, RZ, R10 ;  /* 0x000000ffff197224 */ /* 0x000fc600078e000a */
[----:B------:R-:W3:Y:S04]  /*4a010*/  LDL.LU R10, [R1+0x4378] ;  /* 0x00437800010a7983 */ /* 0x000ee80000300800 */
[----:B------:R2:W-:Y:S02]  /*4a020*/  STL.64 [R1+0x4308], R24 ;  /* 0x0043081801007387 */ /* 0x0005e40000100a00 */
[----:B--2---:R-:W-:Y:S02]  /*4a030*/  IMAD.MOV.U32 R25, RZ, RZ, R19 ;  /* 0x000000ffff197224 */ /* 0x004fe400078e0013 */
[----:B----4-:R-:W-:Y:S02]  /*4a040*/  IMAD.MOV.U32 R24, RZ, RZ, R18 ;  /* 0x000000ffff187224 */ /* 0x010fe400078e0012 */
[----:B------:R-:W2:Y:S04]  /*4a050*/  LDL.LU R18, [R1+0x4374] ;  /* 0x0043740001127983 */ /* 0x000ea80000300800 */
[----:B------:R-:W4:Y:S04]  /*4a060*/  LDL.LU R19, [R1+0x4370] ;  /* 0x0043700001137983 */ /* 0x000f280000300800 */
[----:B------:R0:W-:Y:S04]  /*4a070*/  STL.64 [R1+0x4320], R24 ;  /* 0x0043201801007387 */ /* 0x0001e80000100a00 */
[----:B0-----:R-:W2:Y:S04]  /*4a080*/  LDL.LU.64 R24, [R1+0x590] ;  /* 0x0005900001187983 */ /* 0x001ea80000300a00 */
[----:B------:R-:W2:Y:S01]  /*4a090*/  LDL.LU.64 R26, [R1+0x598] ;  /* 0x00059800011a7983 */ /* 0x000ea20000300a00 */
[----:B---3--:R-:W-:-:S15]  /*4a0a0*/  HMMA.16816.F32 R4, R12, R8, R4 ;  /* 0x000000080c04723c */ /* 0x008fde0000001804 */
[----:B------:R-:W-:-:S04]  /*4a0b0*/  NOP ;  /* 0x0000000000007918 */ /* 0x000fc80000000000 */
[----:B------:R-:W-:Y:S04]  /*4a0c0*/  STL.64 [R1+0xe0], R4 ;  /* 0x0000e00401007387 */ /* 0x000fe80000100a00 */
[----:B------:R0:W-:Y:S04]  /*4a0d0*/  STL.64 [R1+0xe8], R6 ;  /* 0x0000e80601007387 */ /* 0x0001e80000100a00 */
[----:B0-----:R-:W3:Y:S04]  /*4a0e0*/  LDL.LU.64 R6, [R1+0x4368] ;  /* 0x0043680001067983 */ /* 0x001ee80000300a00 */
[----:B------:R-:W2:Y:S02]  /*4a0f0*/  LDL.LU.64 R4, [R1+0x4360] ;  /* 0x0043600001047983 */ /* 0x000ea40000300a00 */
[----:B--2---:R-:W-:-:S15]  /*4a100*/  HMMA.16816.F32 R24, R12, R4, R24 ;  /* 0x000000040c18723c */ /* 0x004fde0000001818 */
[----:B------:R-:W-:-:S04]  /*4a110*/  NOP ;  /* 0x0000000000007918 */ /* 0x000fc80000000000 */
[----:B------:R0:W-:Y:S04]  /*4a120*/  STL.64 [R1+0xd0], R24 ;  /* 0x0000d01801007387 */ /* 0x0001e80000100a00 */
[----:B------:R-:W-:Y:S01]  /*4a130*/  STL.64 [R1+0xd8], R26 ;  /* 0x0000d81a01007387 */ /* 0x000fe20000100a00 */
[----:B0-----:R-:W-:Y:S02]  /*4a140*/  IMAD.MOV.U32 R24, RZ, RZ, R10 ;  /* 0x000000ffff187224 */ /* 0x001fe400078e000a */
[----:B------:R-:W-:Y:S01]  /*4a150*/  IMAD.MOV.U32 R25, RZ, RZ, R11 ;  /* 0x000000ffff197224 */ /* 0x000fe200078e000b */
[----:B------:R-:W2:Y:S04]  /*4a160*/  LDL.LU R10, [R1+0x435c] ;  /* 0x00435c00010a7983 */ /* 0x000ea80000300800 */
[----:B------:R-:W2:Y:S04]  /*4a170*/  LDL.LU R11, [R1+0x4358] ;  /* 0x00435800010b7983 */ /* 0x000ea80000300800 */
[----:B------:R4:W-:Y:S02]  /*4a180*/  STL.64 [R1+0x4338], R24 ;  /* 0x0043381801007387 */ /* 0x0009e40000100a00 */
[----:B----4-:R-:W-:-:S02]  /*4a190*/  IMAD.MOV.U32 R24, RZ, RZ, R19 ;  /* 0x000000ffff187224 */ /* 0x010fc400078e0013 */
[----:B------:R-:W-:Y:S02]  /*4a1a0*/  IMAD.MOV.U32 R25, RZ, RZ, R18 ;  /* 0x000000ffff197224 */ /* 0x000fe400078e0012 */
[----:B------:R-:W-:-:S15]  /*4a1b0*/  HMMA.16816.F32 R16, R12, R16, R20 ;  /* 0x000000100c10723c */ /* 0x000fde0000001814 */
[----:B------:R-:W-:-:S04]  /*4a1c0*/  NOP ;  /* 0x0000000000007918 */ /* 0x000fc80000000000 */
[----:B------:R-:W-:Y:S02]  /*4a1d0*/  IMAD.MOV.U32 R9, RZ, RZ, R16 ;  /* 0x000000ffff097224 */ /* 0x000fe400078e0010 */
[----:B------:R-:W-:Y:S02]  /*4a1e0*/  IMAD.MOV.U32 R8, RZ, RZ, R17 ;  /* 0x000000ffff087224 */ /* 0x000fe400078e0011 */
[----:B------:R-:W-:Y:S02]  /*4a1f0*/  IMAD.MOV.U32 R5, RZ, RZ, R18 ;  /* 0x000000ffff057224 */ /* 0x000fe400078e0012 */
[----:B------:R-:W-:Y:S01]  /*4a200*/  IMAD.MOV.U32 R4, RZ, RZ, R19 ;  /* 0x000000ffff047224 */ /* 0x000fe200078e0013 */
[----:B------:R-:W4:Y:S04]  /*4a210*/  LDL.LU.64 R16, [R1+0x4b0] ;  /* 0x0004b00001107983 */ /* 0x000f280000300a00 */
[----:B------:R-:W2:Y:S04]  /*4a220*/  LDL.LU.64 R18, [R1+0x4b8] ;  /* 0x0004b80001127983 */ /* 0x000ea80000300a00 */
[----:B--2---:R-:W-:Y:S04]  /*4a230*/  STL.64 [R1+0x42e8], R18 ;  /* 0x0042e81201007387 */ /* 0x004fe80000100a00 */
[----:B----4-:R0:W-:Y:S04]  /*4a240*/  STL.64 [R1+0x42e0], R16 ;  /* 0x0042e01001007387 */ /* 0x0101e80000100a00 */
[----:B0-----:R-:W2:Y:S04]  /*4a250*/  LDL.LU.64 R16, [R1+0x4c0] ;  /* 0x0004c00001107983 */ /* 0x001ea80000300a00 */
[----:B------:R-:W4:Y:S04]  /*4a260*/  LDL.LU.64 R18, [R1+0x4c8] ;  /* 0x0004c80001127983 */ /* 0x000f280000300a00 */
[----:B----4-:R-:W-:Y:S04]  /*4a270*/  STL.64 [R1+0x4300], R18 ;  /* 0x0043001201007387 */ /* 0x010fe80000100a00 */
[----:B--2---:R0:W-:Y:S04]  /*4a280*/  STL.64 [R1+0x42f8], R16 ;  /* 0x0042f81001007387 */ /* 0x0041e80000100a00 */
        /* <DEDUP_REMOVED lines=13> */
[----:B------:R-:W2:Y:S04]  /*4a360*/  LDL.LU.64 R18, [R1+0x518] ;  /* 0x0005180001127983 */ /* 0x000ea80000300a00 */
[----:B------:R-:W4:Y:S04]  /*4a370*/  LDL.LU.64 R20, [R1+0x490] ;  /* 0x0004900001147983 */ /* 0x000f280000300a00 */
[----:B------:R-:W4:Y:S04]  /*4a380*/  LDL.LU.64 R22, [R1+0x498] ;  /* 0x0004980001167983 */ /* 0x000f280000300a00 */
[----:B------:R-:W-:Y:S04]  /*4a390*/  STL.64 [R1+0x4280], R10 ;  /* 0x0042800a01007387 */ /* 0x000fe80000100a00 */
[----:B------:R0:W-:Y:S04]  /*4a3a0*/  STL.64 [R1+0x4278], R8 ;  /* 0x0042780801007387 */ /* 0x0001e80000100a00 */
[----:B0-----:R-:W4:Y:S04]  /*4a3b0*/  LDL.LU.64 R8, [R1+0x4a0] ;  /* 0x0004a00001087983 */ /* 0x001f280000300a00 */
[----:B------:R-:W4:Y:S04]  /*4a3c0*/  LDL.LU.64 R10, [R1+0x4a8] ;  /* 0x0004a800010a7983 */ /* 0x000f280000300a00 */
[----:B------:R0:W-:Y:S04]  /*4a3d0*/  STL [R1+0x4104], R4 ;  /* 0x0041040401007387 */ /* 0x0001e80000100800 */
[----:B------:R1:W-:Y:S04]  /*4a3e0*/  STL [R1+0x4100], R5 ;  /* 0x0041000501007387 */ /* 0x0003e80000100800 */
[----:B---3--:R-:W-:Y:S01]  /*4a3f0*/  STL.64 [R1+0x42b0], R6 ;  /* 0x0042b00601007387 */ /* 0x008fe20000100a00 */
[----:B0-----:R-:W-:Y:S01]  /*4a400*/  IMAD.MOV.U32 R4, RZ, RZ, R3 ;  /* 0x000000ffff047224 */ /* 0x001fe200078e0003 */
[----:B-1----:R-:W-:-:S02]  /*4a410*/  MOV R5, R2 ;  /* 0x0000000200057202 */ /* 0x002fc40000000f00 */
[----:B------:R-:W3:Y:S04]  /*4a420*/  LDL.LU R3, [R1+0x4354] ;  /* 0x0043540001037983 */ /* 0x000ee80000300800 */
[----:B------:R-:W3:Y:S01]  /*4a430*/  LDL.LU R2, [R1+0x4350] ;  /* 0x0043500001027983 */ /* 0x000ee20000300800 */
        /* <DEDUP_REMOVED lines=28> */
[----:B------:R-:W-:Y:S04]  /*4a600*/  STL.64 [R1+0x518], R26 ;  /* 0x0005181a01007387 */ /* 0x000fe80000100a00 */
[----:B0-----:R-:W4:Y:S01]  /*4a610*/  LDL.LU.64 R24, [R1+0x42d8] ;  /* 0x0042d80001187983 */ /* 0x001f220000300a00 */
[----:B--2---:R-:W-:Y:S03]  /*4a620*/  HMMA.16816.F32 R4, R12, R4, R16 ;  /* 0x000000040c04723c */ /* 0x004fe60000001810 */
[----:B------:R-:W2:-:S15]  /*4a630*/  LDL.LU.64 R16, [R1+0x42d0] ;  /* 0x0042d00001107983 */ /* 0x000e9e0000300a00 */
[----:B------:R-:W-:Y:S01]  /*4a640*/  NOP ;  /* 0x0000000000007918 */ /* 0x000fe20000000000 */
[----:B------:R-:W-:Y:S04]  /*4a650*/  STL.64 [R1+0x530], R4 ;  /* 0x0005300401007387 */ /* 0x000fe80000100a00 */
[----:B------:R2:W-:Y:S01]  /*4a660*/  STL.64 [R1+0x538], R6 ;  /* 0x0005380601007387 */ /* 0x0005e20000100a00 */
[C---:B----4-:R-:W-:Y:S08]  /*4a670*/  HMMA.16816.F32 R8, R12.reuse, R24, R8 ;  /* 0x000000180c08723c */ /* 0x050ff00000001808 */
[----:B--2---:R-:W-:Y:S01]  /*4a680*/  HMMA.16816.F32 R4, R12, R16, R20 ;  /* 0x000000100c04723c */ /* 0x004fe20000001814 */
[----:B------:R-:W2:Y:S10]  /*4a690*/  LDL.LU.64 R16, [R1+0x480] ;  /* 0x0004800001107983 */ /* 0x000eb40000300a00 */
[----:B------:R-:W-:Y:S04]  /*4a6a0*/  STL.64 [R1+0x550], R8 ;  /* 0x0005500801007387 */ /* 0x000fe80000100a00 */
[----:B------:R-:W-:Y:S04]  /*4a6b0*/  STL.64 [R1+0x558], R10 ;  /* 0x0005580a01007387 */ /* 0x000fe80000100a00 */
[----:B------:R-:W2:Y:S04]  /*4a6c0*/  LDL.LU.64 R18, [R1+0x488] ;  /* 0x0004880001127983 */ /* 0x000ea80000300a00 */
[----:B---3--:R-:W0:Y:S04]  /*4a6d0*/  LDSM.16.MT88.4 R20, [R2+UR5+0x10800] ;  /* 0x010800050214783b */ /* 0x008e280008004200 */
[----:B------:R-:W-:Y:S04]  /*4a6e0*/  STL.64 [R1+0x580], R4 ;  /* 0x0005800401007387 */ /* 0x000fe80000100a00 */
[----:B------:R-:W-:Y:S04]  /*4a6f0*/  STL.64 [R1+0x588], R6 ;  /* 0x0005880601007387 */ /* 0x000fe80000100a00 */
[----:B------:R-:W3:Y:S04]  /*4a700*/  LDL.64 R26, [R1+0x8] ;  /* 0x00000800011a7983 */ /* 0x000ee80000100a00 */
[----:B---3--:R-:W-:Y:S04]  /*4a710*/  STL.64 [R1+0x42a0], R26 ;  /* 0x0042a01a01007387 */ /* 0x008fe80000100a00 */
[----:B0-----:R-:W-:Y:S04]  /*4a720*/  STL.64 [R1+0x4178], R22 ;  /* 0x0041781601007387 */ /* 0x001fe80000100a00 */
[----:B------:R0:W-:Y:S02]  /*4a730*/  STL.64 [R1+0x4170], R20 ;  /* 0x0041701401007387 */ /* 0x0001e40000100a00 */
[----:B0-----:R-:W-:-:S02]  /*4a740*/  IMAD.MOV.U32 R20, RZ, RZ, R29 ;  /* 0x000000ffff147224 */ /* 0x001fc400078e001d */
[----:B------:R-:W-:Y:S01]  /*4a750*/  IMAD.MOV.U32 R21, RZ, RZ, R28 ;  /* 0x000000ffff157224 */ /* 0x000fe200078e001c */
[----:B------:R-:W3:Y:S04]  /*4a760*/  LDL.LU R29, [R1+0x42cc] ;  /* 0x0042cc00011d7983 */ /* 0x000ee80000300800 */
[----:B------:R-:W4:Y:S04]  /*4a770*/  LDL.LU R28, [R1+0x42c8] ;  /* 0x0042c800011c7983 */ /* 0x000f280000300800 */
[----:B------:R-:W3:Y:S04]  /*4a780*/  LDL R22, [R1+0x48] ;  /* 0x0000480001167983 */ /* 0x000ee80000100800 */
[----:B------:R-:W3:Y:S04]  /*4a790*/  LDL R23, [R1+0x4c] ;  /* 0x00004c0001177983 */ /* 0x000ee80000100800 */
[----:B------:R-:W3:Y:S04]  /*4a7a0*/  LDL.LU R4, [R1+0x2b0] ;  /* 0x0002b00001047983 */ /* 0x000ee80000300800 */
[----:B------:R-:W3:Y:S04]  /*4a7b0*/  LDL.LU R5, [R1+0x2b4] ;  /* 0x0002b40001057983 */ /* 0x000ee80000300800 */
[----:B------:R-:W3:Y:S04]  /*4a7c0*/  LDL.LU R6, [R1+0x2b8] ;  /* 0x0002b80001067983 */ /* 0x000ee80000300800 */
[----:B------:R-:W3:Y:S04]  /*4a7d0*/  LDL.LU R7, [R1+0x2bc] ;  /* 0x0002bc0001077983 */ /* 0x000ee80000300800 */
[----:B------:R-:W3:Y:S01]  /*4a7e0*/  LDL.64 R26, [R1+0x18] ;  /* 0x00001800011a7983 */ /* 0x000ee20000100a00 */
[----:B--2---:R-:W-:Y:S03]  /*4a7f0*/  HMMA.16816.F32 R12, R12, R20, R16 ;  /* 0x000000140c0c723c */ /* 0x004fe60000001810 */
[----:B---3--:R0:W-:Y:S04]  /*4a800*/  STL.64 [R1+0x42a8], R26 ;  /* 0x0042a81a01007387 */ /* 0x0081e80000100a00 */
[----:B0-----:R-:W2:Y:S04]  /*4a810*/  LDL.64 R26, [R1+0x28] ;  /* 0x00002800011a7983 */ /* 0x001ea80000100a00 */
[----:B------:R-:W3:Y:S04]  /*4a820*/  LDL.LU R8, [R1+0x280] ;  /* 0x0002800001087983 */ /* 0x000ee80000300800 */
[----:B------:R-:W3:Y:S04]  /*4a830*/  LDL.LU R9, [R1+0x284] ;  /* 0x0002840001097983 */ /* 0x000ee80000300800 */
[----:B------:R-:W2:Y:S04]  /*4a840*/  LDL.LU R10, [R1+0x288] ;  /* 0x00028800010a7983 */ /* 0x000ea80000300800 */
[----:B------:R-:W2:Y:S04]  /*4a850*/  LDL.LU R11, [R1+0x28c] ;  /* 0x00028c00010b7983 */ /* 0x000ea80000300800 */
[----:B--2---:R-:W-:Y:S04]  /*4a860*/  STL.64 [R1+0x4298], R10 ;  /* 0x0042980a01007387 */ /* 0x004fe80000100a00 */
[----:B---3--:R0:W-:Y:S04]  /*4a870*/  STL.64 [R1+0x4290], R8 ;  /* 0x0042900801007387 */ /* 0x0081e80000100a00 */
[----:B0-----:R-:W2:Y:S04]  /*4a880*/  LDL.LU R8, [R1+0x290] ;  /* 0x0002900001087983 */ /* 0x001ea80000300800 */
[----:B------:R-:W2:Y:S04]  /*4a890*/  LDL.LU R9, [R1+0x294] ;  /* 0x0002940001097983 */ /* 0x000ea80000300800 */
[----:B------:R-:W2:Y:S04]  /*4a8a0*/  LDL.LU R10, [R1+0x298] ;  /* 0x00029800010a7983 */ /* 0x000ea80000300800 */
[----:B------:R-:W2:Y:S04]  /*4a8b0*/  LDL.LU R11, [R1+0x29c] ;  /* 0x00029c00010b7983 */ /* 0x000ea80000300800 */
[----:B------:R-:W-:Y:S04]  /*4a8c0*/  STL [R1+0x4108], R2 ;  /* 0x0041080201007387 */ /* 0x000fe80000100800 */
[----:B------:R-:W3:Y:S04]  /*4a8d0*/  LDL.LU.64 R18, [R1+0x42c0] ;  /* 0x0042c00001127983 */ /* 0x000ee80000300a00 */
[----:B------:R-:W3:Y:S04]  /*4a8e0*/  LDL.LU.64 R16, [R1+0x42b8] ;  /* 0x0042b80001107983 */ /* 0x000ee80000300a00 */
[----:B------:R0:W-:Y:S04]  /*4a8f0*/  STL.64 [R1+0x570], R12 ;  /* 0x0005700c01007387 */ /* 0x0001e80000100a00 */
[----:B------:R1:W-:Y:S04]  /*4a900*/  STL.64 [R1+0x578], R14 ;  /* 0x0005780e01007387 */ /* 0x0003e80000100a00 */
[----:B0-----:R-:W2:Y:S04]  /*4a910*/  LDL.LU R12, [R1+0x250] ;  /* 0x00025000010c7983 */ /* 0x001ea80000300800 */
[----:B------:R-:W2:Y:S04]  /*4a920*/  LDL.LU R13, [R1+0x254] ;  /* 0x00025400010d7983 */ /* 0x000ea80000300800 */
[----:B-1----:R-:W2:Y:S04]  /*4a930*/  LDL.LU R14, [R1+0x258] ;  /* 0x00025800010e7983 */ /* 0x002ea80000300800 */
[----:B------:R-:W2:Y:S04]  /*4a940*/  LDL.LU R15, [R1+0x25c] ;  /* 0x00025c00010f7983 */ /* 0x000ea80000300800 */
[----:B--2---:R-:W-:Y:S04]  /*4a950*/  STL.64 [R1+0x4258], R14 ;  /* 0x0042580e01007387 */ /* 0x004fe80000100a00 */
[----:B------:R0:W-:Y:S04]  /*4a960*/  STL.64 [R1+0x4250], R12 ;  /* 0x0042500c01007387 */ /* 0x0001e80000100a00 */
[----:B0-----:R-:W2:Y:S04]  /*4a970*/  LDL.LU R12, [R1+0x260] ;  /* 0x00026000010c7983 */ /* 0x001ea80000300800 */
[----:B------:R-:W2:Y:S04]  /*4a980*/  LDL.LU R13, [R1+0x264] ;  /* 0x00026400010d7983 */ /* 0x000ea80000300800 */
[----:B------:R-:W2:Y:S04]  /*4a990*/  LDL.LU R14, [R1+0x268] ;  /* 0x00026800010e7983 */ /* 0x000ea80000300800 */
[----:B------:R-:W2:Y:S01]  /*4a9a0*/  LDL.LU R15, [R1+0x26c] ;  /* 0x00026c00010f7983 */ /* 0x000ea20000300800 */
[----:B---3--:R-:W-:Y:S01]  /*4a9b0*/  HMMA.16816.F32 R4, R16, R26, R4 ;  /* 0x0000001a1004723c */ /* 0x008fe20000001804 */
[----:B------:R-:W-:-:S02]  /*4a9c0*/  IMAD.MOV.U32 R2, RZ, RZ, R27 ;  /* 0x000000ffff027224 */ /* 0x000fc400078e001b */
[----:B--2---:R-:W-:Y:S04]  /*4a9d0*/  STL.64 [R1+0x4270], R14 ;  /* 0x0042700e01007387 */ /* 0x004fe80000100a00 */
[----:B------:R0:W-:Y:S04]  /*4a9e0*/  STL.64 [R1+0x4268], R12 ;  /* 0x0042680c01007387 */ /* 0x0001e80000100a00 */
[----:B0-----:R-:W2:Y:S04]  /*4a9f0*/  LDL.LU R12, [R1+0x270] ;  /* 0x00027000010c7983 */ /* 0x001ea80000300800 */
[----:B------:R-:W2:Y:S04]  /*4aa00*/  LDL.LU R13, [R1+0x274] ;  /* 0x00027400010d7983 */ /* 0x000ea80000300800 */
[----:B------:R-:W2:Y:S04]  /*4aa10*/  LDL.LU R14, [R1+0x278] ;  /* 0x00027800010e7983 */ /* 0x000ea80000300800 */
[----:B------:R-:W2:Y:S04]  /*4aa20*/  LDL.LU R15, [R1+0x27c] ;  /* 0x00027c00010f7983 */ /* 0x000ea80000300800 */
[----:B------:R0:W-:Y:S04]  /*4aa30*/  STL.64 [R1+0x4190], R22 ;  /* 0x0041901601007387 */ /* 0x0001e80000100a00 */
[----:B------:R-:W3:Y:S04]  /*4aa40*/  LDL.LU R20, [R1+0x2a0] ;  /* 0x0002a00001147983 */ /* 0x000ee80000300800 */
[----:B------:R-:W3:Y:S04]  /*4aa50*/  LDL.LU R21, [R1+0x2a4] ;  /* 0x0002a40001157983 */ /* 0x000ee80000300800 */
[----:B0-----:R-:W3:Y:S04]  /*4aa60*/  LDL.LU R22, [R1+0x2a8] ;  /* 0x0002a80001167983 */ /* 0x001ee80000300800 */
[----:B------:R-:W3:Y:S04]  /*4aa70*/  LDL.LU R23, [R1+0x2ac] ;  /* 0x0002ac0001177983 */ /* 0x000ee80000300800 */
[----:B------:R0:W-:Y:S04]  /*4aa80*/  STL.64 [R1+0x2b0], R4 ;  /* 0x0002b00401007387 */ /* 0x0001e80000100a00 */
[----:B------:R1:W-:Y:S01]  /*4aa90*/  STL.64 [R1+0x2b8], R6 ;  /* 0x0002b80601007387 */ /* 0x0003e20000100a00 */
[----:B0-----:R-:W-:-:S03]  /*4aaa0*/  IMAD.MOV.U32 R4, RZ, RZ, R26 ;  /* 0x000000ffff047224 */ /* 0x001fc600078e001a */
[----:B-1----:R-:W2:Y:S04]  /*4aab0*/  LDL.LU.64 R6, [R1+0x42b0] ;  /* 0x0042b00001067983 */ /* 0x002ea80000300a00 */
[----:B------:R-:W3:Y:S02]  /*4aac0*/  LDL.LU.64 R26, [R1+0x42a8] ;  /* 0x0042a800011a7983 */ /* 0x000ee40000300a00 */
[----:B---3--:R-:W-:-:S15]  /*4aad0*/  HMMA.16816.F32 R20, R16, R26, R20 ;  /* 0x0000001a1014723c */ /* 0x008fde0000001814 */
[----:B------:R-:W-:-:S04]  /*4aae0*/  NOP ;  /* 0x0000000000007918 */ /* 0x000fc80000000000 */
[----:B------:R0:W-:Y:S04]  /*4aaf0*/  STL.64 [R1+0x2a0], R20 ;  /* 0x0002a01401007387 */ /* 0x0001e80000100a00 */
[----:B------:R1:W-:Y:S01]  /*4ab00*/  STL.64 [R1+0x2a8], R22 ;  /* 0x0002a81601007387 */ /* 0x0003e20000100a00 */
[----:B0-----:R-:W-:Y:S02]  /*4ab10*/  IMAD.MOV.U32 R21, RZ, RZ, R26 ;  /* 0x000000ffff157224 */ /* 0x001fe400078e001a */
[----:B------:R-:W-:Y:S02]  /*4ab20*/  IMAD.MOV.U32 R20, RZ, RZ, R27 ;  /* 0x000000ffff147224 */ /* 0x000fe400078e001b */
[----:B------:R-:W3:Y:S02]  /*4ab30*/  LDL.LU.64 R26, [R1+0x42a0] ;  /* 0x0042a000011a7983 */ /* 0x000ee40000300a00 */
[----:B---3--:R-:W-:Y:S01]  /*4ab40*/  HMMA.16816.F32 R8, R16, R26, R8 ;  /* 0x0000001a1008723c */ /* 0x008fe20000001808 */
[----:B-1----:R-:W-:-:S02]  /*4ab50*/  IMAD.MOV.U32 R23, RZ, RZ, R26 ;  /* 0x000000ffff177224 */ /* 0x002fc400078e001a */
[----:B------:R-:W-:-:S15]  /*4ab60*/  IMAD.MOV.U32 R22, RZ, RZ, R27 ;  /* 0x000000ffff167224 */ /* 0x000fde00078e001b */
[----:B------:R-:W-:Y:S01]  /*4ab70*/  NOP ;  /* 0x0000000000007918 */ /* 0x000fe20000000000 */
[----:B------:R-:W-:Y:S04]  /*4ab80*/  STL.64 [R1+0x290], R8 ;  /* 0x0002900801007387 */ /* 0x000fe80000100a00 */
[----:B------:R0:W-:Y:S04]  /*4ab90*/  STL.64 [R1+0x298], R10 ;  /* 0x0002980a01007387 */ /* 0x0001e80000100a00 */
[----:B0-----:R-:W3:Y:S04]  /*4aba0*/  LDL.LU.64 R10, [R1+0x4298] ;  /* 0x00429800010a7983 */ /* 0x001ee80000300a00 */
[----:B------:R-:W3:Y:S04]  /*4abb0*/  LDL.LU.64 R8, [R1+0x4290] ;  /* 0x0042900001087983 */ /* 0x000ee80000300a00 */
[----:B------:R-:W3:Y:S04]  /*4abc0*/  LDL.LU.64 R26, [R1+0x4288] ;  /* 0x00428800011a7983 */ /* 0x000ee80000300a00 */
[----:B------:R0:W-:Y:S04]  /*4abd0*/  STL.64 [R1+0x4248], R22 ;  /* 0x0042481601007387 */ /* 0x0001e80000100a00 */
[----:B------:R-:W-:Y:S04]  /*4abe0*/  STL.64 [R1+0x4240], R20 ;  /* 0x0042401401007387 */ /* 0x000fe80000100a00 */
[----:B0-----:R-:W2:Y:S01]  /*4abf0*/  LDL.64 R22, [R1+0x38] ;  /* 0x0000380001167983 */ /* 0x001ea20000100a00 */
[----:B---3--:R-:W-:-:S15]  /*4ac00*/  HMMA.16816.F32 R8, R16, R26, R8 ;  /* 0x0000001a1008723c */ /* 0x008fde0000001808 */
[----:B------:R-:W-:-:S04]  /*4ac10*/  NOP ;  /* 0x0000000000007918 */ /* 0x000fc80000000000 */
[----:B------:R-:W-:Y:S04]  /*4ac20*/  STL.64 [R1+0x280], R8 ;  /* 0x0002800801007387 */ /* 0x000fe80000100a00 */
[----:B------:R0:W-:Y:S04]  /*4ac30*/  STL.64 [R1+0x288], R10 ;  /* 0x0002880a01007387 */ /* 0x0001e80000100a00 */
[----:B0-----:R-:W2:Y:S04]  /*4ac40*/  LDL.LU.64 R10, [R1+0x4280] ;  /* 0x00428000010a7983 */ /* 0x001ea80000300a00 */
[----:B------:R-:W3:Y:S04]  /*4ac50*/  LDL.LU.64 R8, [R1+0x4278] ;  /* 0x0042780001087983 */ /* 0x000ee80000300a00 */
[----:B------:R0:W-:Y:S04]  /*4ac60*/  STL.64 [R1+0x4200], R26 ;  /* 0x0042001a01007387 */ /* 0x0001e80000100a00 */
[----:B0-----:R-:W3:Y:S01]  /*4ac70*/  LDL.64 R26, [R1+0xc8] ;  /* 0x0000c800011a7983 */ /* 0x001ee20000100a00 */
[----:B--2---:R-:W-:-:S15]  /*4ac80*/  HMMA.16816.F32 R12, R16, R10, R12 ;  /* 0x0000000a100c723c */ /* 0x004fde000000180c */
[----:B------:R-:W-:-:S04]  /*4ac90*/  NOP ;  /* 0x0000000000007918 */ /* 0x000fc80000000000 */
[----:B------:R-:W-:Y:S04]  /*4aca0*/  STL.64 [R1+0x270], R12 ;  /* 0x0002700c01007387 */ /* 0x000fe80000100a00 */
[----:B------:R0:W-:Y:S04]  /*4acb0*/  STL.64 [R1+0x278], R14 ;  /* 0x0002780e01007387 */ /* 0x0001e80000100a00 */
[----:B0-----:R-:W2:Y:S04]  /*4acc0*/  LDL.LU.64 R14, [R1+0x4270] ;  /* 0x00427000010e7983 */ /* 0x001ea80000300a00 */
[----:B------:R-:W2:Y:S04]  /*4acd0*/  LDL.LU.64 R12, [R1+0x4268] ;  /* 0x00426800010c7983 */ /* 0x000ea80000300a00 */
[----:B------:R4:W-:Y:S04]  /*4ace0*/  STL.64 [R1+0x4118], R10 ;  /* 0x0041180a01007387 */ /* 0x0009e80000100a00 */
[----:B---3--:R0:W-:Y:S01]  /*4acf0*/  STL.64 [R1+0x4110], R8 ;  /* 0x0041100801007387 */ /* 0x0081e20000100a00 */
[----:B----4-:R-:W-:-:S03]  /*4ad00*/  IMAD.MOV.U32 R10, RZ, RZ, R28 ;  /* 0x000000ffff0a7224 */ /* 0x010fc600078e001c */
[----:B0-----:R-:W3:Y:S04]  /*4ad10*/  LDL.LU R8, [R1+0x420] ;  /* 0x0004200001087983 */ /* 0x001ee80000300800 */
[----:B------:R-:W3:Y:S04]  /*4ad20*/  LDL.LU R9, [R1+0x424] ;  /* 0x0004240001097983 */ /* 0x000ee80000300800 */
[----:B------:R-:W4:Y:S01]  /*4ad30*/  LDL.LU R28, [R1+0x4260] ;  /* 0x00426000011c7983 */ /* 0x000f220000300800 */
[----:B--2---:R-:W-:-:S15]  /*4ad40*/  HMMA.16816.F32 R12, R16, R6, R12 ;  /* 0x00000006100c723c */ /* 0x004fde000000180c */
[----:B------:R-:W-:-:S04]  /*4ad50*/  NOP ;  /* 0x0000000000007918 */ /* 0x000fc80000000000 */
[----:B------:R-:W-:Y:S04]  /*4ad60*/  STL.64 [R1+0x260], R12 ;  /* 0x0002600c01007387 */ /* 0x000fe80000100a00 */
[----:B------:R0:W-:Y:S04]  /*4ad70*/  STL.64 [R1+0x268], R14 ;  /* 0x0002680e01007387 */ /* 0x0001e80000100a00 */
[----:B0-----:R-:W2:Y:S04]  /*4ad80*/  LDL.LU.64 R14, [R1+0x4258] ;  /* 0x00425800010e7983 */ /* 0x001ea80000300a00 */
[----:B------:R-:W2:Y:S01]  /*4ad90*/  LDL.LU.64 R12, [R1+0x4250] ;  /* 0x00425000010c7983 */ /* 0x000ea20000300a00 */
[----:B------:R-:W-:-:S02]  /*4ada0*/  IMAD.MOV.U32 R5, RZ, RZ, R22 ;  /* 0x000000ffff057224 */ /* 0x000fc400078e0016 */
[----:B------:R-:W-:Y:S02]  /*4adb0*/  IMAD.MOV.U32 R0, RZ, RZ, R23 ;  /* 0x000000ffff007224 */ /* 0x000fe400078e0017 */
[----:B------:R-:W-:-:S07]  /*4adc0*/  IMAD.MOV.U32 R11, RZ, RZ, R29 ;  /* 0x000000ffff0b7224 */ /* 0x000fce00078e001d */
[C---:B---3--:R-:W-:Y:S08]  /*4add0*/  HMMA.16816.F32 R8, R16.reuse, R26, R8 ;  /* 0x0000001a1008723c */ /* 0x048ff00000001808 */
[----:B--2---:R-:W-:Y:S01]  /*4ade0*/  HMMA.16816.F32 R12, R16, R22, R12 ;  /* 0x00000016100c723c */ /* 0x004fe2000000180c */
[----:B------:R-:W2:Y:S04]  /*4adf0*/  LDL.LU.64 R22, [R1+0x4248] ;  /* 0x0042480001167983 */ /* 0x000ea80000300a00 */
[----:B------:R-:W3:-:S14]  /*4ae00*/  LDL.LU.64 R20, [R1+0x4240] ;  /* 0x0042400001147983 */ /* 0x000edc0000300a00 */
[----:B------:R-:W-:Y:S04]  /*4ae10*/  STL.64 [R1+0x250], R12 ;  /* 0x0002500c01007387 */ /* 0x000fe80000100a00 */
[----:B------:R-:W-:Y:S01]  /*4ae20*/  STL [R1+0x258], R14 ;  /* 0x0002580e01007387 */ /* 0x000fe20000100800 */
[----:B------:R-:W-:-:S03]  /*4ae30*/  IMAD.MOV.U32 R29, RZ, RZ, R15 ;  /* 0x000000ffff1d7224 */ /* 0x000fc600078e000f */
[----:B----4-:R-:W0:Y:S04]  /*4ae40*/  LDSM.16.MT88.4 R12, [R28+UR5+0x10800] ;  /* 0x010800051c0c783b */ /* 0x010e280008004200 */
[----:B------:R-:W-:Y:S04]  /*4ae50*/  STL [R1+0x410c], R5 ;  /* 0x00410c0501007387 */ /* 0x000fe80000100800 */
[----:B------:R-:W-:Y:S04]  /*4ae60*/  STL.64 [R1+0x41c8], R6 ;  /* 0x0041c80601007387 */ /* 0x000fe80000100a00 */
[----:B------:R-:W-:Y:S04]  /*4ae70*/  STL [R1+0x3e48], R29 ;  /* 0x003e481d01007387 */ /* 0x000fe80000100800 */
[----:B0-----:R-:W-:Y:S04]  /*4ae80*/  STL.64 [R1+0x4028], R14 ;  /* 0x0040280e01007387 */ /* 0x001fe80000100a00 */
[----:B------:R0:W-:Y:S04]  /*4ae90*/  STL.64 [R1+0x4020], R12 ;  /* 0x0040200c01007387 */ /* 0x0001e80000100a00 */
[----:B------:R-:W-:Y:S04]  /*4aea0*/  STL [R1+0x3e4c], R28 ;  /* 0x003e4c1c01007387 */ /* 0x000fe80000100800 */
[----:B------:R-:W-:Y:S04]  /*4aeb0*/  STL.64 [R1+0x420], R8 ;  /* 0x0004200801007387 */ /* 0x000fe80000100a00 */
[----:B------:R-:W-:Y:S04]  /*4aec0*/  STL.64 [R1+0x428], R10 ;  /* 0x0004280a01007387 */ /* 0x000fe80000100a00 */
[----:B0-----:R-:W4:Y:S04]  /*4aed0*/  LDL.LU R12, [R1+0x350] ;  /* 0x00035000010c7983 */ /* 0x001f280000300800 */
[----:B------:R-:W4:Y:S04]  /*4aee0*/  LDL.LU R13, [R1+0x354] ;  /* 0x00035400010d7983 */ /* 0x000f280000300800 */
[----:B------:R-:W2:Y:S01]  /*4aef0*/  LDL.LU R14, [R1+0x358] ;  /* 0x00035800010e7983 */ /* 0x000ea20000300800 */
[----:B------:R-:W-:-:S03]  /*4af00*/  IMAD.MOV.U32 R15, RZ, RZ, R3 ;  /* 0x000000ffff0f7224 */ /* 0x000fc600078e0003 */
[----:B------:R-:W3:Y:S04]  /*4af10*/  LDL.LU R3, [R1+0x423c] ;  /* 0x00423c0001037983 */ /* 0x000ee80000300800 */
[----:B--2---:R0:W-:Y:S04]  /*4af20*/  STL.64 [R1+0x4128], R14 ;  /* 0x0041280e01007387 */ /* 0x0041e80000100a00 */
[----:B----4-:R-:W-:Y:S01]  /*4af30*/  STL.64 [R1+0x4120], R12 ;  /* 0x0041200c01007387 */ /* 0x010fe20000100a00 */
[----:B0-----:R-:W-:Y:S02]  /*4af40*/  IMAD.MOV.U32 R14, RZ, RZ, R23 ;  /* 0x000000ffff0e7224 */ /* 0x001fe400078e0017 */
[----:B------:R-:W-:-:S05]  /*4af50*/  IMAD.MOV.U32 R15, RZ, RZ, R22 ;  /* 0x000000ffff0f7224 */ /* 0x000fca00078e0016 */
[----:B------:R0:W-:Y:S04]  /*4af60*/  STL.64 [R1+0x4140], R14 ;  /* 0x0041400e01007387 */ /* 0x0001e80000100a00 */
[----:B------:R-:W2:Y:S04]  /*4af70*/  LDL.LU R8, [R1+0x370] ;  /* 0x0003700001087983 */ /* 0x000ea80000300800 */
[----:B------:R-:W2:Y:S04]  /*4af80*/  LDL.LU R9, [R1+0x374] ;  /* 0x0003740001097983 */ /* 0x000ea80000300800 */
[----:B------:R-:W4:Y:S01]  /*4af90*/  LDL.LU R10, [R1+0x378] ;  /* 0x00037800010a7983 */ /* 0x000f220000300800 */
[----:B---3--:R-:W-:-:S03]  /*4afa0*/  IMAD.MOV.U32 R11, RZ, RZ, R3 ;  /* 0x000000ffff0b7224 */ /* 0x008fc600078e0003 */
[----:B------:R-:W3:Y:S01]  /*4afb0*/  LDL.LU R3, [R1+0x4238] ;  /* 0x0042380001037983 */ /* 0x000ee20000300800 */
[----:B0-----:R-:W-:Y:S02]  /*4afc0*/  IMAD.MOV.U32 R14, RZ, RZ, R21 ;  /* 0x000000ffff0e7224 */ /* 0x001fe400078e0015 */
[----:B------:R-:W-:-:S05]  /*4afd0*/  IMAD.MOV.U32 R15, RZ, RZ, R20 ;  /* 0x000000ffff0f7224 */ /* 0x000fca00078e0014 */
[----:B------:R-:W-:Y:S04]  /*4afe0*/  STL.64 [R1+0x4158], R14 ;  /* 0x0041580e01007387 */ /* 0x000fe80000100a00 */
[----:B----4-:R-:W-:Y:S04]  /*4aff0*/  STL.64 [R1+0x4138], R10 ;  /* 0x0041380a01007387 */ /* 0x010fe80000100a00 */
[----:B--2---:R0:W-:Y:S04]  /*4b000*/  STL.64 [R1+0x4130], R8 ;  /* 0x0041300801007387 */ /* 0x0041e80000100a00 */
[----:B0-----:R-:W2:Y:S04]  /*4b010*/  LDL.LU R8, [R1+0x380] ;  /* 0x0003800001087983 */ /* 0x001ea80000300800 */
[----:B------:R-:W2:Y:S04]  /*4b020*/  LDL.LU R9, [R1+0x384] ;  /* 0x0003840001097983 */ /* 0x000ea80000300800 */
[----:B------:R-:W4:Y:S04]  /*4b030*/  LDL.LU R10, [R1+0x388] ;  /* 0x00038800010a7983 */ /* 0x000f280000300800 */
[----:B------:R-:W4:Y:S01]  /*4b040*/  LDL.LU R11, [R1+0x38c] ;  /* 0x00038c00010b7983 */ /* 0x000f220000300800 */
[----:B------:R-:W-:-:S02]  /*4b050*/  IMAD.MOV.U32 R14, RZ, RZ, R4 ;  /* 0x000000ffff0e7224 */ /* 0x000fc400078e0004 */
[----:B------:R-:W-:-:S05]  /*4b060*/  IMAD.MOV.U32 R15, RZ, RZ, R2 ;  /* 0x000000ffff0f7224 */ /* 0x000fca00078e0002 */
[----:B------:R-:W-:Y:S04]  /*4b070*/  STL.64 [R1+0x41a8], R14 ;  /* 0x0041a80e01007387 */ /* 0x000fe80000100a00 */
[----:B----4-:R-:W-:Y:S04]  /*4b080*/  STL.64 [R1+0x4150], R10 ;  /* 0x0041500a01007387 */ /* 0x010fe80000100a00 */
[----:B--2---:R0:W-:Y:S04]  /*4b090*/  STL.64 [R1+0x4148], R8 ;  /* 0x0041480801007387 */ /* 0x0041e80000100a00 */
[----:B0-----:R-:W2:Y:S04]  /*4b0a0*/  LDL.LU R8, [R1+0x390] ;  /* 0x0003900001087983 */ /* 0x001ea80000300800 */
[----:B------:R-:W2:Y:S04]  /*4b0b0*/  LDL.LU R9, [R1+0x394] ;  /* 0x0003940001097983 */ /* 0x000ea80000300800 */
[----:B------:R-:W4:Y:S01]  /*4b0c0*/  LDL.LU R10, [R1+0x398] ;  /* 0x00039800010a7983 */ /* 0x000f220000300800 */
[----:B---3--:R-:W-:-:S03]  /*4b0d0*/  IMAD.MOV.U32 R11, RZ, RZ, R3 ;  /* 0x000000ffff0b7224 */ /* 0x008fc600078e0003 */
[----:B------:R-:W3:Y:S04]  /*4b0e0*/  LDL.LU R3, [R1+0x4234] ;  /* 0x0042340001037983 */ /* 0x000ee80000300800 */
[----:B------:R-:W2:Y:S04]  /*4b0f0*/  LDL R14, [R1+0x68] ;  /* 0x00006800010e7983 */ /* 0x000ea80000100800 */
[----:B------:R-:W2:Y:S04]  /*4b100*/  LDL R15, [R1+0x6c] ;  /* 0x00006c00010f7983 */ /* 0x000ea80000100800 */
[----:B------:R-:W2:Y:S04]  /*4b110*/  LDL.LU R4, [R1+0x3d0] ;  /* 0x0003d00001047983 */ /* 0x000ea80000300800 */
[----:B------:R-:W2:Y:S04]  /*4b120*/  LDL.LU R5, [R1+0x3d4] ;  /* 0x0003d40001057983 */ /* 0x000ea80000300800 */
[----:B------:R-:W2:Y:S04]  /*4b130*/  LDL.LU R6, [R1+0x3d8] ;  /* 0x0003d80001067983 */ /* 0x000ea80000300800 */
[----:B------:R-:W2:Y:S04]  /*4b140*/  LDL.LU R7, [R1+0x3dc] ;  /* 0x0003dc0001077983 */ /* 0x000ea80000300800 */
[----:B--2---:R0:W-:Y:S04]  /*4b150*/  STL.64 [R1+0x41d8], R6 ;  /* 0x0041d80601007387 */ /* 0x0041e80000100a00 */
[----:B------:R-:W-:Y:S04]  /*4b160*/  STL.64 [R1+0x41d0], R4 ;  /* 0x0041d00401007387 */ /* 0x000fe80000100a00 */
[----:B0-----:R-:W2:Y:S04]  /*4b170*/  LDL R6, [R1+0x88] ;  /* 0x0000880001067983 */ /* 0x001ea80000100800 */
[----:B------:R-:W2:Y:S04]  /*4b180*/  LDL R7, [R1+0x8c] ;  /* 0x00008c0001077983 */ /* 0x000ea80000100800 */
[----:B--2---:R-:W-:Y:S04]  /*4b190*/  STL.64 [R1+0x41e8], R6 ;  /* 0x0041e80601007387 */ /* 0x004fe80000100a00 */
[----:B------:R0:W-:Y:S04]  /*4b1a0*/  STL.64 [R1+0x41c0], R14 ;  /* 0x0041c00e01007387 */ /* 0x0001e80000100a00 */
[----:B0-----:R-:W2:Y:S04]  /*4b1b0*/  LDL.64 R14, [R1+0x78] ;  /* 0x00007800010e7983 */ /* 0x001ea80000100a00 */
[----:B--2---:R0:W-:Y:S04]  /*4b1c0*/  STL.64 [R1+0x41e0], R14 ;  /* 0x0041e00e01007387 */ /* 0x0041e80000100a00 */
[----:B------:R-:W2:Y:S04]  /*4b1d0*/  LDL.LU R12, [R1+0x3e0] ;  /* 0x0003e000010c7983 */ /* 0x000ea80000300800 */
[----:B------:R-:W2:Y:S04]  /*4b1e0*/  LDL.LU R13, [R1+0x3e4] ;  /* 0x0003e400010d7983 */ /* 0x000ea80000300800 */
[----:B0-----:R-:W2:Y:S04]  /*4b1f0*/  LDL.LU R14, [R1+0x3e8] ;  /* 0x0003e800010e7983 */ /* 0x001ea80000300800 */
[----:B------:R-:W2:Y:S04]  /*4b200*/  LDL.LU R15, [R1+0x3ec] ;  /* 0x0003ec00010f7983 */ /* 0x000ea80000300800 */
[----:B------:R-:W2:Y:S04]  /*4b210*/  LDL.LU R4, [R1+0x3f0] ;  /* 0x0003f00001047983 */ /* 0x000ea80000300800 */
[----:B------:R-:W2:Y:S04]  /*4b220*/  LDL.LU R5, [R1+0x3f4] ;  /* 0x0003f40001057983 */ /* 0x000ea80000300800 */
[----:B------:R-:W2:Y:S04]  /*4b230*/  LDL.LU R6, [R1+0x3f8] ;  /* 0x0003f80001067983 */ /* 0x000ea80000300800 */
[----:B------:R-:W2:Y:S01]  /*4b240*/  LDL.LU R7, [R1+0x3fc] ;  /* 0x0003fc0001077983 */ /* 0x000ea20000300800 */
[----:B------:R-:W-:-:S02]  /*4b250*/  IMAD.MOV.U32 R29, RZ, RZ, R26 ;  /* 0x000000ffff1d7224 */ /* 0x000fc400078e001a */
[----:B------:R-:W-:Y:S01]  /*4b260*/  IMAD.MOV.U32 R28, RZ, RZ, R27 ;  /* 0x000000ffff1c7224 */ /* 0x000fe200078e001b */
[----:B--2---:R-:W-:Y:S04]  /*4b270*/  STL.64 [R1+0x4210], R6 ;  /* 0x0042100601007387 */ /* 0x004fe80000100a00 */
[----:B------:R-:W-:Y:S04]  /*4b280*/  STL.64 [R1+0x4208], R4 ;  /* 0x0042080401007387 */ /* 0x000fe80000100a00 */
[----:B------:R-:W2:Y:S04]  /*4b290*/  LDL R26, [R1+0xa8] ;  /* 0x0000a800011a7983 */ /* 0x000ea80000100800 */
[----:B------:R-:W2:Y:S04]  /*4b2a0*/  LDL R27, [R1+0xac] ;  /* 0x0000ac00011b7983 */ /* 0x000ea80000100800 */
[----:B--2---:R0:W-:Y:S04]  /*4b2b0*/  STL.64 [R1+0x4218], R26 ;  /* 0x0042181a01007387 */ /* 0x0041e80000100a00 */
[----:B0-----:R-:W2:Y:S04]  /*4b2c0*/  LDL R26, [R1+0xb8] ;  /* 0x0000b800011a7983 */ /* 0x001ea80000100800 */
[----:B------:R-:W2:Y:S04]  /*4b2d0*/  LDL R27, [R1+0xbc] ;  /* 0x0000bc00011b7983 */ /* 0x000ea80000100800 */
[----:B------:R-:W2:Y:S04]  /*4b2e0*/  LDL.LU R4, [R1+0x400] ;  /* 0x0004000001047983 */ /* 0x000ea80000300800 */
[----:B------:R-:W2:Y:S04]  /*4b2f0*/  LDL.LU R5, [R1+0x404] ;  /* 0x0004040001057983 */ /* 0x000ea80000300800 */
[----:B------:R-:W2:Y:S04]  /*4b300*/  LDL.LU R6, [R1+0x408] ;  /* 0x0004080001067983 */ /* 0x000ea80000300800 */
[----:B------:R-:W2:Y:S04]  /*4b310*/  LDL.LU R7, [R1+0x40c] ;  /* 0x00040c0001077983 */ /* 0x000ea80000300800 */
[----:B--2---:R-:W-:Y:S04]  /*4b320*/  STL.64 [R1+0x4228], R6 ;  /* 0x0042280601007387 */ /* 0x004fe80000100a00 */
[----:B------:R0:W-:Y:S04]  /*4b330*/  STL.64 [R1+0x4220], R4 ;  /* 0x0042200401007387 */ /* 0x0001e80000100a00 */
[----:B0-----:R-:W2:Y:S04]  /*4b340*/  LDL.LU R4, [R1+0x410] ;  /* 0x0004100001047983 */ /* 0x001ea80000300800 */
[----:B------:R-:W2:Y:S04]  /*4b350*/  LDL.LU R5, [R1+0x414] ;  /* 0x0004140001057983 */ /* 0x000ea80000300800 */
[----:B------:R-:W2:Y:S04]  /*4b360*/  LDL.LU R6, [R1+0x418] ;  /* 0x0004180001067983 */ /* 0x000ea80000300800 */
[----:B------:R-:W2:Y:S04]  /*4b370*/  LDL.LU R7, [R1+0x41c] ;  /* 0x00041c0001077983 */ /* 0x000ea80000300800 */
[----:B------:R0:W-:Y:S04]  /*4b380*/  STL.64 [R1+0x41f8], R14 ;  /* 0x0041f80e01007387 */ /* 0x0001e80000100a00 */
[----:B------:R-:W-:Y:S04]  /*4b390*/  STL.64 [R1+0x41f0], R12 ;  /* 0x0041f00c01007387 */ /* 0x000fe80000100a00 */
[----:B------:R-:W2:Y:S04]  /*4b3a0*/  LDL.64 R22, [R1+0x58] ;  /* 0x0000580001167983 */ /* 0x000ea80000100a00 */
[----:B0-----:R-:W2:Y:S04]  /*4b3b0*/  LDL.64 R14, [R1+0x98] ;  /* 0x00009800010e7983 */ /* 0x001ea80000100a00 */
[----:B----4-:R-:W-:Y:S04]  /*4b3c0*/  STL.64 [R1+0x4168], R10 ;  /* 0x0041680a01007387 */ /* 0x010fe80000100a00 */
[----:B------:R0:W-:Y:S04]  /*4b3d0*/  STL.64 [R1+0x4160], R8 ;  /* 0x0041600801007387 */ /* 0x0001e80000100a00 */
[----:B0-----:R-:W4:Y:S04]  /*4b3e0*/  LDL.LU R8, [R1+0x3a0] ;  /* 0x0003a00001087983 */ /* 0x001f280000300800 */
[----:B------:R-:W4:Y:S04]  /*4b3f0*/  LDL.LU R9, [R1+0x3a4] ;  /* 0x0003a40001097983 */ /* 0x000f280000300800 */
[----:B------:R-:W2:Y:S04]  /*4b400*/  LDL.LU R10, [R1+0x3a8] ;  /* 0x0003a800010a7983 */ /* 0x000ea80000300800 */
[----:B------:R-:W2:Y:S04]  /*4b410*/  LDL.LU R11, [R1+0x3ac] ;  /* 0x0003ac00010b7983 */ /* 0x000ea80000300800 */
[----:B--2---:R-:W-:Y:S04]  /*4b420*/  STL.64 [R1+0x4188], R10 ;  /* 0x0041880a01007387 */ /* 0x004fe80000100a00 */
[----:B----4-:R0:W-:Y:S04]  /*4b430*/  STL.64 [R1+0x4180], R8 ;  /* 0x0041800801007387 */ /* 0x0101e80000100a00 */
[----:B0-----:R-:W2:Y:S04]  /*4b440*/  LDL.LU R8, [R1+0x240] ;  /* 0x0002400001087983 */ /* 0x001ea80000300800 */
[----:B------:R-:W2:Y:S04]  /*4b450*/  LDL.LU R9, [R1+0x244] ;  /* 0x0002440001097983 */ /* 0x000ea80000300800 */
[----:B------:R-:W4:Y:S01]  /*4b460*/  LDL.LU R10, [R1+0x248] ;  /* 0x00024800010a7983 */ /* 0x000f220000300800 */
[----:B---3--:R-:W-:-:S03]  /*4b470*/  IMAD.MOV.U32 R11, RZ, RZ, R3 ;  /* 0x000000ffff0b7224 */ /* 0x008fc600078e0003 */
[----:B------:R-:W3:Y:S01]  /*4b480*/  LDL.LU R3, [R1+0x4230] ;  /* 0x0042300001037983 */ /* 0x000ee20000300800 */
[----:B------:R-:W-:Y:S03]  /*4b490*/  HMMA.16816.F32 R24, R16, R26, R4 ;  /* 0x0000001a1018723c */ /* 0x000fe60000001804 */
[----:B----4-:R-:W-:Y:S04]  /*4b4a0*/  STL.64 [R1+0x41a0], R10 ;  /* 0x0041a00a01007387 */ /* 0x010fe80000100a00 */
[----:B--2---:R0:W-:Y:S04]  /*4b4b0*/  STL.64 [R1+0x4198], R8 ;  /* 0x0041980801007387 */ /* 0x0041e80000100a00 */
[----:B0-----:R-:W2:Y:S04]  /*4b4c0*/  LDL.LU R8, [R1+0x3b0] ;  /* 0x0003b00001087983 */ /* 0x001ea80000300800 */
[----:B------:R-:W2:Y:S04]  /*4b4d0*/  LDL.LU R9, [R1+0x3b4] ;  /* 0x0003b40001097983 */ /* 0x000ea80000300800 */
[----:B------:R-:W4:Y:S04]  /*4b4e0*/  LDL.LU R10, [R1+0x3b8] ;  /* 0x0003b800010a7983 */ /* 0x000f280000300800 */
[----:B------:R-:W4:Y:S04]  /*4b4f0*/  LDL.LU R11, [R1+0x3bc] ;  /* 0x0003bc00010b7983 */ /* 0x000f280000300800 */
[----:B----4-:R-:W-:Y:S04]  /*4b500*/  STL.64 [R1+0x41b8], R10 ;  /* 0x0041b80a01007387 */ /* 0x010fe80000100a00 */
[----:B--2---:R0:W-:Y:S04]  /*4b510*/  STL.64 [R1+0x41b0], R8 ;  /* 0x0041b00801007387 */ /* 0x0041e80000100a00 */
[----:B0-----:R-:W2:Y:S04]  /*4b520*/  LDL.LU R8, [R1+0x3c0] ;  /* 0x0003c00001087983 */ /* 0x001ea80000300800 */
[----:B------:R-:W2:Y:S04]  /*4b530*/  LDL.LU R9, [R1+0x3c4] ;  /* 0x0003c40001097983 */ /* 0x000ea80000300800 */
[----:B------:R-:W2:Y:S04]  /*4b540*/  LDL.LU R10, [R1+0x3c8] ;  /* 0x0003c800010a7983 */ /* 0x000ea80000300800 */
[----:B------:R-:W4:Y:S04]  /*4b550*/  LDL.LU.64 R6, [R1+0x4228] ;  /* 0x0042280001067983 */ /* 0x000f280000300a00 */
[----:B------:R-:W4:Y:S01]  /*4b560*/  LDL.LU.64 R4, [R1+0x4220] ;  /* 0x0042200001047983 */ /* 0x000f220000300a00 */
[----:B---3--:R-:W-:-:S03]  /*4b570*/  IMAD.MOV.U32 R11, RZ, RZ, R3 ;  /* 0x000000ffff0b7224 */ /* 0x008fc600078e0003 */
[----:B------:R-:W-:Y:S04]  /*4b580*/  STL.64 [R1+0x410], R24 ;  /* 0x0004101801007387 */ /* 0x000fe80000100a00 */
[----:B------:R0:W-:Y:S01]  /*4b590*/  STL [R1+0x418], R26 ;  /* 0x0004181a01007387 */ /* 0x0001e20000100800 */
[----:B------:R-:W-:-:S03]  /*4b5a0*/  IMAD.MOV.U32 R3, RZ, RZ, R27 ;  /* 0x000000ffff037224 */ /* 0x000fc600078e001b */
[----:B0-----:R-:W4:Y:S04]  /*4b5b0*/  LDL.LU.64 R26, [R1+0x4218] ;  /* 0x00421800011a7983 */ /* 0x001f280000300a00 */
[----:B------:R-:W-:Y:S01]  /*4b5c0*/  STL [R1+0x3d70], R3 ;  /* 0x003d700301007387 */ /* 0x000fe20000100800 */
[----:B----4-:R-:W-:Y:S03]  /*4b5d0*/  HMMA.16816.F32 R24, R16, R26, R4 ;  /* 0x0000001a1018723c */ /* 0x010fe60000001804 */
[----:B------:R-:W3:Y:S04]  /*4b5e0*/  LDL.LU.64 R6, [R1+0x4210] ;  /* 0x0042100001067983 */ /* 0x000ee80000300a00 */
[----:B------:R-:W3:-:S12]  /*4b5f0*/  LDL.LU.64 R4, [R1+0x4208] ;  /* 0x0042080001047983 */ /* 0x000ed80000300a00 */
[----:B------:R0:W-:Y:S04]  /*4b600*/  STL.64 [R1+0x400], R24 ;  /* 0x0004001801007387 */ /* 0x0001e80000100a00 */
[----:B------:R1:W-:Y:S01]  /*4b610*/  STL.64 [R1+0x408], R26 ;  /* 0x0004081a01007387 */ /* 0x0003e20000100a00 */
[----:B0-----:R-:W-:-:S03]  /*4b620*/  IMAD.MOV.U32 R25, RZ, RZ, R14 ;  /* 0x000000ffff197224 */ /* 0x001fc600078e000e */
[----:B-1----:R-:W4:Y:S01]  /*4b630*/  LDL.LU.64 R26, [R1+0x4200] ;  /* 0x00420000011a7983 */ /* 0x002f220000300a00 */
[----:B------:R-:W-:Y:S01]  /*4b640*/  IMAD.MOV.U32 R24, RZ, RZ, R15 ;  /* 0x000000ffff187224 */ /* 0x000fe200078e000f */
[----:B---3--:R-:W-:Y:S02]  /*4b650*/  HMMA.16816.F32 R4, R16, R14, R4 ;  /* 0x0000000e1004723c */ /* 0x008fe40000001804 */
[----:B------:R-:W3:Y:S04]  /*4b660*/  LDL.LU.64 R14, [R1+0x41f8] ;  /* 0x0041f800010e7983 */ /* 0x000ee80000300a00 */
[----:B------:R-:W3:-:S13]  /*4b670*/  LDL.LU.64 R12, [R1+0x41f0] ;  /* 0x0041f000010c7983 */ /* 0x000eda0000300a00 */
[----:B------:R-:W-:Y:S04]  /*4b680*/  STL.64 [R1+0x3f0], R4 ;  /* 0x0003f00401007387 */ /* 0x000fe80000100a00 */
[----:B------:R0:W-:Y:S01]  /*4b690*/  STL [R1+0x3f8], R6 ;  /* 0x0003f80601007387 */ /* 0x0001e20000100800 */
[----:B------:R-:W-:-:S03]  /*4b6a0*/  IMAD.MOV.U32 R3, RZ, RZ, R7 ;  /* 0x000000ffff037224 */ /* 0x000fc600078e0007 */
[----:B0-----:R-:W3:Y:S04]  /*4b6b0*/  LDL.LU.64 R6, [R1+0x41e8] ;  /* 0x0041e80001067983 */ /* 0x001ee80000300a00 */
[----:B------:R-:W-:Y:S01]  /*4b6c0*/  STL [R1+0x3e58], R3 ;  /* 0x003e580301007387 */ /* 0x000fe20000100800 */
[----:B---3--:R-:W-:Y:S03]  /*4b6d0*/  HMMA.16816.F32 R4, R16, R6, R12 ;  /* 0x000000061004723c */ /* 0x008fe6000000180c */
[----:B------:R-:W3:-:S15]  /*4b6e0*/  LDL.LU.64 R14, [R1+0x41e0] ;  /* 0x0041e000010e7983 */ /* 0x000ede0000300a00 */
[----:B------:R-:W-:Y:S01]  /*4b6f0*/  NOP ;  /* 0x0000000000007918 */ /* 0x000fe20000000000 */
[----:B------:R-:W-:Y:S04]  /*4b700*/  STL.64 [R1+0x3e0], R4 ;  /* 0x0003e00401007387 */ /* 0x000fe80000100a00 */
[----:B------:R0:W-:Y:S04]  /*4b710*/  STL.64 [R1+0x3e8], R6 ;  /* 0x0003e80601007387 */ /* 0x0001e80000100a00 */
[----:B0-----:R-:W2:Y:S04]  /*4b720*/  LDL.LU.64 R6, [R1+0x41d8] ;  /* 0x0041d80001067983 */ /* 0x001ea80000300a00 */
[----:B------:R-:W2:Y:S01]  /*4b730*/  LDL.LU.64 R4, [R1+0x41d0] ;  /* 0x0041d00001047983 */ /* 0x000ea20000300a00 */
[----:B---3--:R-:W-:Y:S01]  /*4b740*/  IMAD.MOV.U32 R3, RZ, RZ, R15 ;  /* 0x000000ffff037224 */ /* 0x008fe200078e000f */
[----:B--2---:R-:W-:-:S15]  /*4b750*/  HMMA.16816.F32 R4, R16, R14, R4 ;  /* 0x0000000e1004723c */ /* 0x004fde0000001804 */
[----:B------:R-:W-:-:S04]  /*4b760*/  NOP ;  /* 0x0000000000007918 */ /* 0x000fc80000000000 */
[----:B------:R0:W-:Y:S04]  /*4b770*/  STL.64 [R1+0x3d0], R4 ;  /* 0x0003d00401007387 */ /* 0x0001e80000100a00 */
[----:B------:R1:W-:Y:S01]  /*4b780*/  STL.64 [R1+0x3d8], R6 ;  /* 0x0003d80601007387 */ /* 0x0003e20000100a00 */
[----:B0-----:R-:W-:-:S03]  /*4b790*/  IMAD.MOV.U32 R4, RZ, RZ, R14 ;  /* 0x000000ffff047224 */ /* 0x001fc600078e000e */
[----:B-1----:R-:W2:Y:S04]  /*4b7a0*/  LDL.LU.64 R6, [R1+0x41c8] ;  /* 0x0041c80001067983 */ /* 0x002ea80000300a00 */
[----:B------:R-:W3:Y:S01]  /*4b7b0*/  LDL.LU.64 R14, [R1+0x41c0] ;  /* 0x0041c000010e7983 */ /* 0x000ee20000300a00 */
[----:B------:R-:W0:Y:S01]  /*4b7c0*/  S2R R20, SR_TID.X ;  /* 0x0000000000147919 */ /* 0x000e220000002100 */
[----:B---3--:R-:W-:Y:S02]  /*4b7d0*/  HMMA.16816.F32 R12, R16, R14, R8 ;  /* 0x0000000e100c723c */ /* 0x008fe40000001808 */
[----:B------:R-:W3:Y:S04]  /*4b7e0*/  LDL.LU.64 R10, [R1+0x41b8] ;  /* 0x0041b800010a7983 */ /* 0x000ee80000300a00 */
[----:B------:R-:W3:Y:S01]  /*4b7f0*/  LDL.LU.64 R8, [R1+0x41b0] ;  /* 0x0041b00001087983 */ /* 0x000ee20000300a00 */
[C---:B0-----:R-:W-:Y:S01]  /*4b800*/  LOP3.LUT R21, R20.reuse, 0x7, RZ, 0xc0, !PT ;  /* 0x0000000714157812 */ /* 0x041fe200078ec0ff */
[----:B------:R-:W-:-:S04]  /*4b810*/  IMAD.SHL.U32 R2, R20, 0x40, RZ ;  /* 0x0000004014027824 */ /* 0x000fc800078e00ff */
[----:B------:R-:W-:Y:S02]  /*4b820*/  IMAD R21, R21, 0x90, RZ ;  /* 0x0000009015157824 */ /* 0x000fe400078e02ff */
[----:B------:R-:W-:-:S05]  /*4b830*/  IMAD.MOV.U32 R5, RZ, RZ, R22 ;  /* 0x000000ffff057224 */ /* 0x000fca00078e0016 */
[----:B------:R0:W-:Y:S04]  /*4b840*/  STL.64 [R1+0x3c0], R12 ;  /* 0x0003c00c01007387 */ /* 0x0001e80000100a00 */
[----:B------:R1:W-:Y:S01]  /*4b850*/  STL.64 [R1+0x3c8], R14 ;  /* 0x0003c80e01007387 */ /* 0x0003e20000100a00 */
[----:B0-----:R-:W-:-:S03]  /*4b860*/  SHF.L.U32 R13, R20, 0x1, RZ ;  /* 0x00000001140d7819 */ /* 0x001fc600000006ff */
[----:B-1----:R-:W2:Y:S01]  /*4b870*/  LDL.LU.64 R14, [R1+0x41a8] ;  /* 0x0041a800010e7983 */ /* 0x002ea20000300a00 */
[----:B------:R-:W-:-:S04]  /*4b880*/  LOP3.LUT R13, R21, 0x10, R13, 0x78, !PT ;  /* 0x00000010150d7812 */ /* 0x000fc800078e780d */
[----:B------:R-:W-:Y:S01]  /*4b890*/  LOP3.LUT R13, R13, 0x400, R2, 0xf8, !PT ;  /* 0x000004000d0d7812 */ /* 0x000fe200078ef802 */
[----:B------:R-:W-:Y:S01]  /*4b8a0*/  IMAD.MOV.U32 R2, RZ, RZ, R23 ;  /* 0x000000ffff027224 */ /* 0x000fe200078e0017 */
[----:B---3--:R-:W-:-:S15]  /*4b8b0*/  HMMA.16816.F32 R8, R16, R22, R8 ;  /* 0x000000161008723c */ /* 0x008fde0000001808 */
[----:B------:R-:W-:-:S04]  /*4b8c0*/  NOP ;  /* 0x0000000000007918 */ /* 0x000fc80000000000 */
[----:B------:R-:W-:Y:S04]  /*4b8d0*/  STL.64 [R1+0x3b0], R8 ;  /* 0x0003b00801007387 */ /* 0x000fe80000100a00 */
[----:B------:R0:W-:Y:S04]  /*4b8e0*/  STL.64 [R1+0x3b8], R10 ;  /* 0x0003b80a01007387 */ /* 0x0001e80000100a00 */
[----:B0-----:R-:W3:Y:S04]  /*4b8f0*/  LDL.LU.64 R10, [R1+0x41a0] ;  /* 0x0041a000010a7983 */ /* 0x001ee80000300a00 */
[----:B------:R-:W3:Y:S04]  /*4b900*/  LDL.LU.64 R8, [R1+0x4198] ;  /* 0x0041980001087983 */ /* 0x000ee80000300a00 */
[----:B------:R-:W3:Y:S01]  /*4b910*/  LDL.LU.64 R22, [R1+0x4190] ;  /* 0x0041900001167983 */ /* 0x000ee20000300a00 */
[----:B------:R-:W-:Y:S01]  /*4b920*/  LOP3.LUT R13, R13, 0x60, RZ, 0x3c, !PT ;  /* 0x000000600d0d7812 */ /* 0x000fe200078e3cff */
[----:B---3--:R-:W-:Y:S02]  /*4b930*/  HMMA.16816.F32 R16, R16, R22, R8 ;  /* 0x000000161010723c */ /* 0x008fe40000001808 */
[----:B------:R-:W2:Y:S04]  /*4b940*/  LDL.LU.64 R10, [R1+0x4188] ;  /* 0x00418800010a7983 */ /* 0x000ea80000300a00 */
[----:B------:R-:W2:Y:S04]  /*4b950*/  LDL.LU.64 R8, [R1+0x4180] ;  /* 0x0041800001087983 */ /* 0x000ea80000300a00 */
[----:B------:R-:W2:Y:S04]  /*4b960*/  LDL.LU.64 R22, [R1+0x4178] ;  /* 0x0041780001167983 */ /* 0x000ea80000300a00 */
[----:B------:R-:W2:Y:S05]  /*4b970*/  LDL.LU.64 R20, [R1+0x4170] ;  /* 0x0041700001147983 */ /* 0x000eaa0000300a00 */
[----:B------:R-:W-:Y:S04]  /*4b980*/  STL.64 [R1+0x240], R16 ;  /* 0x0002401001007387 */ /* 0x000fe80000100a00 */
[----:B------:R-:W-:Y:S04]  /*4b990*/  STL.64 [R1+0x248], R18 ;  /* 0x0002481201007387 */ /* 0x000fe80000100a00 */
[----:B------:R-:W0:Y:S04]  /*4b9a0*/  LDSM.16.MT88.4 R16, [R13+UR5+0x10800] ;  /* 0x010800050d10783b */ /* 0x000e280008004200 */
[----:B0-----:R0:W-:Y:S04]  /*4b9b0*/  STL.64 [R1+0x3ee0], R18 ;  /* 0x003ee01201007387 */ /* 0x0011e80000100a00 */
[----:B------:R1:W-:Y:S04]  /*4b9c0*/  STL.64 [R1+0x3ed8], R16 ;  /* 0x003ed81001007387 */ /* 0x0003e80000100a00 */
[----:B0-----:R-:W3:Y:S01]  /*4b9d0*/  LDL.LU.64 R18, [R1+0x48] ;  /* 0x0000480001127983 */ /* 0x001ee20000300a00 */
[C---:B--2---:R-:W-:Y:S03]  /*4b9e0*/  HMMA.16816.F32 R12, R20.reuse, R14, R8 ;  /* 0x0000000e140c723c */ /* 0x044fe60000001808 */
[----:B---3--:R0:W-:Y:S04]  /*4b9f0*/  STL.64 [R1+0x40c8], R18 ;  /* 0x0040c81201007387 */ /* 0x0081e80000100a00 */
[----:B-1----:R-:W2:Y:S04]  /*4ba00*/  LDL.LU R16, [R1+0x360] ;  /* 0x0003600001107983 */ /* 0x002ea80000300800 */
[----:B------:R-:W2:Y:S04]  /*4ba10*/  LDL.LU R17, [R1+0x364] ;  /* 0x0003640001117983 */ /* 0x000ea80000300800 */
[----:B0-----:R-:W2:Y:S04]  /*4ba20*/  LDL.LU R18, [R1+0x368] ;  /* 0x0003680001127983 */ /* 0x001ea80000300800 */
[----:B------:R-:W2:Y:S04]  /*4ba30*/  LDL.LU R19, [R1+0x36c] ;  /* 0x00036c0001137983 */ /* 0x000ea80000300800 */
[----:B------:R-:W3:Y:S04]  /*4ba40*/  LDL.LU.64 R10, [R1+0x4168] ;  /* 0x00416800010a7983 */ /* 0x000ee80000300a00 */
[----:B------:R-:W3:Y:S04]  /*4ba50*/  LDL.LU.64 R8, [R1+0x4160] ;  /* 0x0041600001087983 */ /* 0x000ee80000300a00 */
[----:B------:R-:W-:Y:S04]  /*4ba60*/  STL.64 [R1+0x3a0], R12 ;  /* 0x0003a00c01007387 */ /* 0x000fe80000100a00 */
[----:B------:R0:W-:Y:S04]  /*4ba70*/  STL.64 [R1+0x3a8], R14 ;  /* 0x0003a80e01007387 */ /* 0x0001e80000100a00 */
[----:B0-----:R-:W3:Y:S02]  /*4ba80*/  LDL.LU.64 R14, [R1+0x4158] ;  /* 0x00415800010e7983 */ /* 0x001ee40000300a00 */
[----:B---3--:R-:W-:Y:S02]  /*4ba90*/  HMMA.16816.F32 R12, R20, R14, R8 ;  /* 0x0000000e140c723c */ /* 0x008fe40000001808 */
[----:B------:R-:W3:Y:S04]  /*4baa0*/  LDL.LU.64 R10, [R1+0x4150] ;  /* 0x00415000010a7983 */ /* 0x000ee80000300a00 */
[----:B------:R-:W3:-:S13]  /*4bab0*/  LDL.LU.64 R8, [R1+0x4148] ;  /* 0x0041480001087983 */ /* 0x000eda0000300a00 */
[----:B------:R-:W-:Y:S04]  /*4bac0*/  STL.64 [R1+0x390], R12 ;  /* 0x0003900c01007387 */ /* 0x000fe80000100a00 */
[----:B------:R0:W-:Y:S04]  /*4bad0*/  STL.64 [R1+0x398], R14 ;  /* 0x0003980e01007387 */ /* 0x0001e80000100a00 */
[----:B0-----:R-:W3:Y:S02]  /*4bae0*/  LDL.LU.64 R14, [R1+0x4140] ;  /* 0x00414000010e7983 */ /* 0x001ee40000300a00 */
[----:B---3--:R-:W-:Y:S02]  /*4baf0*/  HMMA.16816.F32 R12, R20, R14, R8 ;  /* 0x0000000e140c723c */ /* 0x008fe40000001808 */
[----:B------:R-:W4:Y:S04]  /*4bb00*/  LDL.LU.64 R10, [R1+0x4138] ;  /* 0x00413800010a7983 */ /* 0x000f280000300a00 */
[----:B------:R-:W4:-:S13]  /*4bb10*/  LDL.LU.64 R8, [R1+0x4130] ;  /* 0x0041300001087983 */ /* 0x000f1a0000300a00 */
[----:B------:R-:W-:Y:S04]  /*4bb20*/  STL.64 [R1+0x380], R12 ;  /* 0x0003800c01007387 */ /* 0x000fe80000100a00 */
[----:B------:R0:W-:Y:S04]  /*4bb30*/  STL.64 [R1+0x388], R14 ;  /* 0x0003880e01007387 */ /* 0x0001e80000100a00 */
[----:B0-----:R-:W3:Y:S04]  /*4bb40*/  LDL.LU.64 R14, [R1+0x4128] ;  /* 0x00412800010e7983 */ /* 0x001ee80000300a00 */
[----:B------:R-:W3:Y:S01]  /*4bb50*/  LDL.LU.64 R12, [R1+0x4120] ;  /* 0x00412000010c7983 */ /* 0x000ee20000300a00 */
[----:B----4-:R-:W-:-:S15]  /*4bb60*/  HMMA.16816.F32 R8, R20, R26, R8 ;  /* 0x0000001a1408723c */ /* 0x010fde0000001808 */
[----:B------:R-:W-:-:S04]  /*4bb70*/  NOP ;  /* 0x0000000000007918 */ /* 0x000fc80000000000 */
[----:B------:R-:W-:Y:S04]  /*4bb80*/  STL.64 [R1+0x370], R8 ;  /* 0x0003700801007387 */ /* 0x000fe80000100a00 */
[----:B------:R0:W-:Y:S04]  /*4bb90*/  STL.64 [R1+0x378], R10 ;  /* 0x0003780a01007387 */ /* 0x0001e80000100a00 */
[----:B0-----:R-:W2:Y:S04]  /*4bba0*/  LDL.LU.64 R10, [R1+0x4118] ;  /* 0x00411800010a7983 */ /* 0x001ea80000300a00 */
[----:B------:R-:W4:Y:S01]  /*4bbb0*/  LDL.LU.64 R8, [R1+0x4110] ;  /* 0x0041100001087983 */ /* 0x000f220000300a00 */
[C---:B---3--:R-:W-:Y:S03]  /*4bbc0*/  HMMA.16816.F32 R12, R20.reuse, R6, R12 ;  /* 0x00000006140c723c */ /* 0x048fe6000000180c */
[----:B------:R-:W-:Y:S05]  /*4bbd0*/  STL.64 [R1+0x40b0], R26 ;  /* 0x0040b01a01007387 */ /* 0x000fea0000100a00 */
[----:B--2---:R-:W-:Y:S01]  /*4bbe0*/  HMMA.16816.F32 R16, R20, R10, R16 ;  /* 0x0000000a1410723c */ /* 0x004fe20000001810 */
[----:B------:R-:W-:Y:S04]  /*4bbf0*/  STL.64 [R1+0x3fd8], R10 ;  /* 0x003fd80a01007387 */ /* 0x000fe80000100a00 */
[----:B----4-:R0:W-:-:S14]  /*4bc00*/  STL.64 [R1+0x3fd0], R8 ;  /* 0x003fd00801007387 */ /* 0x0101dc0000100a00 */
[----:B------:R-:W-:Y:S04]  /*4bc10*/  STL.64 [R1+0x360], R16 ;  /* 0x0003601001007387 */ /* 0x000fe80000100a00 */
[----:B------:R-:W-:Y:S04]  /*4bc20*/  STL.64 [R1+0x368], R18 ;  /* 0x0003681201007387 */ /* 0x000fe80000100a00 */
[----:B0-----:R-:W2:Y:S04]  /*4bc30*/  LDL.LU R8, [R1+0x1f0] ;  /* 0x0001f00001087983 */ /* 0x001ea80000300800 */
[----:B------:R0:W-:Y:S04]  /*4bc40*/  STL.64 [R1+0x350], R12 ;  /* 0x0003500c01007387 */ /* 0x0001e80000100a00 */
[----:B------:R1:W-:Y:S04]  /*4bc50*/  STL.64 [R1+0x358], R14 ;  /* 0x0003580e01007387 */ /* 0x0003e80000100a00 */
[----:B------:R-:W2:Y:S04]  /*4bc60*/  LDL.LU R9, [R1+0x1f4] ;  /* 0x0001f40001097983 */ /* 0x000ea80000300800 */
[----:B------:R-:W3:Y:S04]  /*4bc70*/  LDL.LU R10, [R1+0x1f8] ;  /* 0x0001f800010a7983 */ /* 0x000ee80000300800 */
[----:B------:R-:W3:Y:S04]  /*4bc80*/  LDL.LU R11, [R1+0x1fc] ;  /* 0x0001fc00010b7983 */ /* 0x000ee80000300800 */
[----:B0-----:R-:W4:Y:S04]  /*4bc90*/  LDL.LU R12, [R1+0x230] ;  /* 0x00023000010c7983 */ /* 0x001f280000300800 */
[----:B------:R-:W4:Y:S04]  /*4bca0*/  LDL.LU R13, [R1+0x234] ;  /* 0x00023400010d7983 */ /* 0x000f280000300800 */
[----:B-1----:R-:W2:Y:S04]  /*4bcb0*/  LDL.LU R14, [R1+0x238] ;  /* 0x00023800010e7983 */ /* 0x002ea80000300800 */
[----:B------:R-:W2:Y:S04]  /*4bcc0*/  LDL.LU R15, [R1+0x23c] ;  /* 0x00023c00010f7983 */ /* 0x000ea80000300800 */
[----:B--2---:R0:W-:Y:S04]  /*4bcd0*/  STL.64 [R1+0x4038], R14 ;  /* 0x0040380e01007387 */ /* 0x0041e80000100a00 */
[----:B----4-:R-:W-:Y:S01]  /*4bce0*/  STL.64 [R1+0x4030], R12 ;  /* 0x0040300c01007387 */ /* 0x010fe20000100a00 */
[----:B0-----:R-:W-:-:S02]  /*4bcf0*/  IMAD.MOV.U32 R14, RZ, RZ, R5 ;  /* 0x000000ffff0e7224 */ /* 0x001fc400078e0005 */
[----:B------:R-:W-:Y:S01]  /*4bd00*/  IMAD.MOV.U32 R15, RZ, RZ, R2 ;  /* 0x000000ffff0f7224 */ /* 0x000fe200078e0002 */
[----:B------:R-:W2:Y:S04]  /*4bd10*/  LDL.LU R5, [R1+0x410c] ;  /* 0x00410c0001057983 */ /* 0x000ea80000300800 */
[----:B------:R-:W4:Y:S04]  /*4bd20*/  LDL.LU R2, [R1+0x4108] ;  /* 0x0041080001027983 */ /* 0x000f280000300800 */
[----:B------:R-:W-:Y:S04]  /*4bd30*/  STL.64 [R1+0x4048], R14 ;  /* 0x0040480e01007387 */ /* 0x000fe80000100a00 */
[----:B---3--:R0:W-:Y:S04]  /*4bd40*/  STL.64 [R1+0x3fe8], R10 ;  /* 0x003fe80a01007387 */ /* 0x0081e80000100a00 */
[----:B------:R-:W-:Y:S04]  /*4bd50*/  STL.64 [R1+0x3fe0], R8 ;  /* 0x003fe00801007387 */ /* 0x000fe80000100a00 */
[----:B0-----:R-:W3:Y:S04]  /*4bd60*/  LDL.LU.64 R10, [R1+0x8] ;  /* 0x00000800010a7983 */ /* 0x001ee80000300a00 */
[----:B---3--:R0:W-:Y:S04]  /*4bd70*/  STL.64 [R1+0x4000], R10 ;  /* 0x0040000a01007387 */ /* 0x0081e80000100a00 */
[----:B0-----:R-:W3:Y:S04]  /*4bd80*/  LDL.LU.64 R10, [R1+0x18] ;  /* 0x00001800010a7983 */ /* 0x001ee80000300a00 */
[----:B---3--:R0:W-:Y:S04]  /*4bd90*/  STL.64 [R1+0x4008], R10 ;  /* 0x0040080a01007387 */ /* 0x0081e80000100a00 */
[----:B0-----:R-:W3:Y:S04]  /*4bda0*/  LDL.LU.64 R10, [R1+0x28] ;  /* 0x00002800010a7983 */ /* 0x001ee80000300a00 */
[----:B---3--:R0:W-:Y:S04]  /*4bdb0*/  STL.64 [R1+0x4040], R10 ;  /* 0x0040400a01007387 */ /* 0x0081e80000100a00 */
[----:B------:R-:W3:Y:S04]  /*4bdc0*/  LDL.LU R8, [R1+0x2c0] ;  /* 0x0002c00001087983 */ /* 0x000ee80000300800 */
[----:B------:R-:W3:Y:S04]  /*4bdd0*/  LDL.LU R9, [R1+0x2c4] ;  /* 0x0002c40001097983 */ /* 0x000ee80000300800 */
[----:B0-----:R-:W2:Y:S04]  /*4bde0*/  LDL.LU R10, [R1+0x2c8] ;  /* 0x0002c800010a7983 */ /* 0x001ea80000300800 */
[----:B------:R-:W2:Y:S04]  /*4bdf0*/  LDL.LU R11, [R1+0x2cc] ;  /* 0x0002cc00010b7983 */ /* 0x000ea80000300800 */
[----:B--2---:R-:W-:Y:S04]  /*4be00*/  STL.64 [R1+0x4058], R10 ;  /* 0x0040580a01007387 */ /* 0x004fe80000100a00 */
[----:B---3--:R0:W-:Y:S04]  /*4be10*/  STL.64 [R1+0x4050], R8 ;  /* 0x0040500801007387 */ /* 0x0081e80000100a00 */
[----:B0-----:R-:W2:Y:S04]  /*4be20*/  LDL.LU R8, [R1+0x2d0] ;  /* 0x0002d00001087983 */ /* 0x001ea80000300800 */
[----:B------:R-:W2:Y:S04]  /*4be30*/  LDL.LU R9, [R1+0x2d4] ;  /* 0x0002d40001097983 */ /* 0x000ea80000300800 */
[----:B------:R-:W3:Y:S04]  /*4be40*/  LDL.LU R10, [R1+0x2d8] ;  /* 0x0002d800010a7983 */ /* 0x000ee80000300800 */
[----:B------:R-:W3:Y:S04]  /*4be50*/  LDL.LU R11, [R1+0x2dc] ;  /* 0x0002dc00010b7983 */ /* 0x000ee80000300800 */
[----:B---3--:R0:W-:Y:S04]  /*4be60*/  STL.64 [R1+0x4068], R10 ;  /* 0x0040680a01007387 */ /* 0x0081e80000100a00 */
[----:B--2---:R-:W-:Y:S01]  /*4be70*/  STL.64 [R1+0x4060], R8 ;  /* 0x0040600801007387 */ /* 0x004fe20000100a00 */
[----:B0-----:R-:W-:-:S02]  /*4be80*/  IMAD.MOV.U32 R10, RZ, RZ, R4 ;  /* 0x000000ffff0a7224 */ /* 0x001fc400078e0004 */
[----:B------:R-:W-:Y:S01]  /*4be90*/  IMAD.MOV.U32 R11, RZ, RZ, R3 ;  /* 0x000000ffff0b7224 */ /* 0x000fe200078e0003 */
[----:B------:R-:W2:Y:S04]  /*4bea0*/  LDL.LU R4, [R1+0x4104] ;  /* 0x0041040001047983 */ /* 0x000ea80000300800 */
[----:B------:R0:W-:Y:S04]  /*4beb0*/  STL.64 [R1+0x4078], R10 ;  /* 0x0040780a01007387 */ /* 0x0001e80000100a00 */
[----:B0-----:R-:W3:Y:S04]  /*4bec0*/  LDL.64 R10, [R1+0x88] ;  /* 0x00008800010a7983 */ /* 0x001ee80000100a00 */
[----:B---3--:R0:W-:Y:S04]  /*4bed0*/  STL.64 [R1+0x4090], R10 ;  /* 0x0040900a01007387 */ /* 0x0081e80000100a00 */
[----:B------:R-:W3:Y:S01]  /*4bee0*/  LDL.64 R14, [R1+0x68] ;  /* 0x00006800010e7983 */ /* 0x000ee20000100a00 */
[----:B0-----:R-:W-:-:S02]  /*4bef0*/  IMAD.MOV.U32 R11, RZ, RZ, R24 ;  /* 0x000000ffff0b7224 */ /* 0x001fc400078e0018 */
[----:B------:R-:W-:Y:S01]  /*4bf00*/  IMAD.MOV.U32 R10, RZ, RZ, R25 ;  /* 0x000000ffff0a7224 */ /* 0x000fe200078e0019 */
[----:B---3--:R0:W-:Y:S04]  /*4bf10*/  STL.64 [R1+0x4070], R14 ;  /* 0x0040700e01007387 */ /* 0x0081e80000100a00 */
[----:B------:R-:W3:Y:S04]  /*4bf20*/  LDL.LU R12, [R1+0x2e0] ;  /* 0x0002e000010c7983 */ /* 0x000ee80000300800 */
[----:B------:R-:W3:Y:S04]  /*4bf30*/  LDL.LU R13, [R1+0x2e4] ;  /* 0x0002e400010d7983 */ /* 0x000ee80000300800 */
        /* <DEDUP_REMOVED lines=10> */
[----:B--2---:R0:W-:Y:S04]  /*4bfe0*/  STL.64 [R1+0x40d8], R18 ;  /* 0x0040d81201007387 */ /* 0x0041e80000100a00 */
[----:B------:R-:W-:Y:S01]  /*4bff0*/  STL.64 [R1+0x40d0], R16 ;  /* 0x0040d01001007387 */ /* 0x000fe20000100a00 */
[----:B0-----:R-:W-:-:S02]  /*4c000*/  IMAD.MOV.U32 R18, RZ, RZ, R29 ;  /* 0x000000ffff127224 */ /* 0x001fc400078e001d */
[----:B------:R-:W-:-:S05]  /*4c010*/  IMAD.MOV.U32 R19, RZ, RZ, R28 ;  /* 0x000000ffff137224 */ /* 0x000fca00078e001c */
[----:B------:R-:W-:Y:S04]  /*4c020*/  STL.64 [R1+0x40e8], R18 ;  /* 0x0040e81201007387 */ /* 0x000fe80000100a00 */
[----:B------:R0:W-:Y:S04]  /*4c030*/  STL.64 [R1+0x40c0], R26 ;  /* 0x0040c01a01007387 */ /* 0x0001e80000100a00 */
[----:B------:R1:W-:Y:S04]  /*4c040*/  STL.64 [R1+0x40b8], R24 ;  /* 0x0040b81801007387 */ /* 0x0003e80000100a00 */
[----:B0-----:R-:W2:Y:S04]  /*4c050*/  LDL.64 R26, [R1+0xb8] ;  /* 0x0000b800011a7983 */ /* 0x001ea80000100a00 */
[----:B--2---:R0:W-:Y:S04]  /*4c060*/  STL.64 [R1+0x40e0], R26 ;  /* 0x0040e01a01007387 */ /* 0x0041e80000100a00 */
[----:B-1----:R-:W2:Y:S04]  /*4c070*/  LDL.LU R24, [R1+0x330] ;  /* 0x0003300001187983 */ /* 0x002ea80000300800 */
[----:B------:R-:W2:Y:S04]  /*4c080*/  LDL.LU R25, [R1+0x334] ;  /* 0x0003340001197983 */ /* 0x000ea80000300800 */
[----:B0-----:R-:W2:Y:S04]  /*4c090*/  LDL.LU R26, [R1+0x338] ;  /* 0x00033800011a7983 */ /* 0x001ea80000300800 */
[----:B------:R-:W2:Y:S01]  /*4c0a0*/  LDL.LU R27, [R1+0x33c] ;  /* 0x00033c00011b7983 */ /* 0x000ea20000300800 */
[----:B------:R-:W-:-:S03]  /*4c0b0*/  IMAD.MOV.U32 R18, RZ, RZ, R5 ;  /* 0x000000ffff127224 */ /* 0x000fc600078e0005 */
[----:B--2---:R-:W-:Y:S04]  /*4c0c0*/  STL.64 [R1+0x40f8], R26 ;  /* 0x0040f81a01007387 */ /* 0x004fe80000100a00 */
[----:B------:R0:W-:Y:S04]  /*4c0d0*/  STL.64 [R1+0x40f0], R24 ;  /* 0x0040f01801007387 */ /* 0x0001e80000100a00 */
[----:B------:R-:W2:Y:S04]  /*4c0e0*/  LDL.LU R5, [R1+0x4100] ;  /* 0x0041000001057983 */ /* 0x000ea80000300800 */
[----:B0-----:R-:W2:Y:S04]  /*4c0f0*/  LDL.LU R24, [R1+0x340] ;  /* 0x0003400001187983 */ /* 0x001ea80000300800 */
[----:B------:R-:W2:Y:S04]  /*4c100*/  LDL.LU R25, [R1+0x344] ;  /* 0x0003440001197983 */ /* 0x000ea80000300800 */
[----:B------:R-:W2:Y:S04]  /*4c110*/  LDL.LU R26, [R1+0x348] ;  /* 0x00034800011a7983 */ /* 0x000ea80000300800 */
[----:B------:R-:W2:Y:S04]  /*4c120*/  LDL.LU R27, [R1+0x34c] ;  /* 0x00034c00011b7983 */ /* 0x000ea80000300800 */
[----:B------:R0:W-:Y:S04]  /*4c130*/  STL.64 [R1+0x40a8], R10 ;  /* 0x0040a80a01007387 */ /* 0x0001e80000100a00 */
[----:B0-----:R-:W2:Y:S04]  /*4c140*/  LDL.64 R10, [R1+0xa8] ;  /* 0x0000a800010a7983 */ /* 0x001ea80000100a00 */
[----:B------:R-:W-:Y:S04]  /*4c150*/  STL.64 [R1+0x4088], R14 ;  /* 0x0040880e01007387 */ /* 0x000fe80000100a00 */
[----:B---3--:R0:W-:Y:S04]  /*4c160*/  STL.64 [R1+0x4080], R12 ;  /* 0x0040800c01007387 */ /* 0x0081e80000100a00 */
[----:B0-----:R-:W3:Y:S04]  /*4c170*/  LDL.LU R12, [R1+0x2f0] ;  /* 0x0002f000010c7983 */ /* 0x001ee80000300800 */
        /* <DEDUP_REMOVED lines=9> */
[----:B------:R-:W-:Y:S04]  /*4c210*/  STL.64 [R1+0x3fc8], R6 ;  /* 0x003fc80601007387 */ /* 0x000fe80000100a00 */
[----:B------:R0:W-:Y:S04]  /*4c220*/  STL.64 [R1+0x3fc0], R4 ;  /* 0x003fc00401007387 */ /* 0x0001e80000100a00 */
[----:B0-----:R-:W3:Y:S04]  /*4c230*/  LDL.LU R4, [R1+0x1e0] ;  /* 0x0001e00001047983 */ /* 0x001ee80000300800 */
[----:B------:R-:W3:Y:S04]  /*4c240*/  LDL.LU R5, [R1+0x1e4] ;  /* 0x0001e40001057983 */ /* 0x000ee80000300800 */
[----:B------:R-:W2:Y:S04]  /*4c250*/  LDL.LU R6, [R1+0x1e8] ;  /* 0x0001e80001067983 */ /* 0x000ea80000300800 */
[----:B------:R-:W2:Y:S01]  /*4c260*/  LDL.LU R7, [R1+0x1ec] ;  /* 0x0001ec0001077983 */ /* 0x000ea20000300800 */
[----:B------:R-:W-:-:S03]  /*4c270*/  IMAD.MOV.U32 R19, RZ, RZ, R0 ;  /* 0x000000ffff137224 */ /* 0x000fc600078e0000 */
[----:B--2---:R-:W-:Y:S04]  /*4c280*/  STL.64 [R1+0x3ff8], R6 ;  /* 0x003ff80601007387 */ /* 0x004fe80000100a00 */
[----:B---3--:R0:W-:Y:S04]  /*4c290*/  STL.64 [R1+0x3ff0], R4 ;  /* 0x003ff00401007387 */ /* 0x0081e80000100a00 */
[----:B0-----:R-:W2:Y:S04]  /*4c2a0*/  LDL.LU R4, [R1+0x200] ;  /* 0x0002000001047983 */ /* 0x001ea80000300800 */
[----:B------:R-:W2:Y:S04]  /*4c2b0*/  LDL.LU R5, [R1+0x204] ;  /* 0x0002040001057983 */ /* 0x000ea80000300800 */
[----:B------:R-:W3:Y:S04]  /*4c2c0*/  LDL.LU R6, [R1+0x208] ;  /* 0x0002080001067983 */ /* 0x000ee80000300800 */
[----:B------:R-:W3:Y:S01]  /*4c2d0*/  LDL.LU R7, [R1+0x20c] ;  /* 0x00020c0001077983 */ /* 0x000ee20000300800 */
[C---:B------:R-:W-:Y:S03]  /*4c2e0*/  HMMA.16816.F32 R16, R20.reuse, R18, R24 ;  /* 0x000000121410723c */ /* 0x040fe60000001818 */
[----:B---3--:R-:W-:Y:S04]  /*4c2f0*/  STL.64 [R1+0x4018], R6 ;  /* 0x0040180601007387 */ /* 0x008fe80000100a00 */
[----:B--2---:R0:W-:Y:S04]  /*4c300*/  STL.64 [R1+0x4010], R4 ;  /* 0x0040100401007387 */ /* 0x0041e80000100a00 */
[----:B0-----:R-:W2:Y:S04]  /*4c310*/  LDL.LU R4, [R1+0x220] ;  /* 0x0002200001047983 */ /* 0x001ea80000300800 */
[----:B------:R-:W2:Y:S04]  /*4c320*/  LDL.LU R5, [R1+0x224] ;  /* 0x0002240001057983 */ /* 0x000ea80000300800 */
[----:B------:R-:W2:Y:S04]  /*4c330*/  LDL.LU R6, [R1+0x228] ;  /* 0x0002280001067983 */ /* 0x000ea80000300800 */
[----:B------:R-:W2:Y:S04]  /*4c340*/  LDL.LU R7, [R1+0x22c] ;  /* 0x00022c0001077983 */ /* 0x000ea80000300800 */
[----:B------:R-:W3:Y:S04]  /*4c350*/  LDL.LU.64 R26, [R1+0x40f8] ;  /* 0x0040f800011a7983 */ /* 0x000ee80000300a00 */
[----:B------:R-:W3:Y:S04]  /*4c360*/  LDL.LU.64 R24, [R1+0x40f0] ;  /* 0x0040f00001187983 */ /* 0x000ee80000300a00 */
[----:B------:R-:W-:Y:S04]  /*4c370*/  STL.64 [R1+0x5b0], R16 ;  /* 0x0005b01001007387 */ /* 0x000fe80000100a00 */
[----:B------:R0:W-:Y:S04]  /*4c380*/  STL.64 [R1+0x5b8], R18 ;  /* 0x0005b81201007387 */ /* 0x0001e80000100a00 */
[----:B0-----:R-:W3:Y:S02]  /*4c390*/  LDL.LU.64 R18, [R1+0x40e8] ;  /* 0x0040e80001127983 */ /* 0x001ee40000300a00 */
[----:B---3--:R-:W-:Y:S02]  /*4c3a0*/  HMMA.16816.F32 R16, R20, R18, R24 ;  /* 0x000000121410723c */ /* 0x008fe40000001818 */
[----:B------:R-:W3:-:S15]  /*4c3b0*/  LDL.LU.64 R26, [R1+0x40e0] ;  /* 0x0040e000011a7983 */ /* 0x000ede0000300a00 */
[----:B------:R-:W-:Y:S02]  /*4c3c0*/  NOP ;  /* 0x0000000000007918 */ /* 0x000fe40000000000 */
        /* <DEDUP_REMOVED lines=11> */
[----:B------:R-:W3:Y:S04]  /*4c480*/  LDL.LU.64 R26, [R1+0x40c0] ;  /* 0x0040c000011a7983 */ /* 0x000ee80000300a00 */
[----:B------:R-:W3:Y:S01]  /*4c490*/  LDL.LU.64 R24, [R1+0x40b8] ;  /* 0x0040b80001187983 */ /* 0x000ee20000300a00 */
[----:B------:R-:W-:Y:S01]  /*4c4a0*/  IMAD.MOV.U32 R17, RZ, RZ, R11 ;  /* 0x000000ffff117224 */ /* 0x000fe200078e000b */
[----:B---3--:R-:W-:-:S15]  /*4c4b0*/  HMMA.16816.F32 R24, R20, R10, R24 ;  /* 0x0000000a1418723c */ /* 0x008fde0000001818 */
[----:B------:R-:W-:-:S04]  /*4c4c0*/  NOP ;  /* 0x0000000000007918 */ /* 0x000fc80000000000 */
[----:B------:R0:W-:Y:S04]  /*4c4d0*/  STL.64 [R1+0x320], R24 ;  /* 0x0003201801007387 */ /* 0x0001e80000100a00 */
[----:B------:R1:W-:Y:S01]  /*4c4e0*/  STL.64 [R1+0x328], R26 ;  /* 0x0003281a01007387 */ /* 0x0003e20000100a00 */
[----:B0-----:R-:W-:-:S03]  /*4c4f0*/  IMAD.MOV.U32 R24, RZ, RZ, R10 ;  /* 0x000000ffff187224 */ /* 0x001fc600078e000a */
[----:B-1----:R-:W3:Y:S04]  /*4c500*/  LDL.LU.64 R26, [R1+0x40b0] ;  /* 0x0040b000011a7983 */ /* 0x002ee80000300a00 */
[----:B------:R-:W2:Y:S02]  /*4c510*/  LDL.LU.64 R10, [R1+0x40a8] ;  /* 0x0040a800010a7983 */ /* 0x000ea40000300a00 */
[----:B--2---:R-:W-:Y:S02]  /*4c520*/  HMMA.16816.F32 R8, R20, R10, R12 ;  /* 0x0000000a1408723c */ /* 0x004fe4000000180c */
[----:B------:R-:W2:Y:S04]  /*4c530*/  LDL.LU.64 R14, [R1+0x40a0] ;  /* 0x0040a000010e7983 */ /* 0x000ea80000300a00 */
[----:B------:R-:W2:-:S13]  /*4c540*/  LDL.LU.64 R12, [R1+0x4098] ;  /* 0x00409800010c7983 */ /* 0x000e9a0000300a00 */
[----:B------:R-:W-:Y:S04]  /*4c550*/  STL.64 [R1+0x310], R8 ;  /* 0x0003100801007387 */ /* 0x000fe80000100a00 */
[----:B------:R0:W-:Y:S04]  /*4c560*/  STL.64 [R1+0x318], R10 ;  /* 0x0003180a01007387 */ /* 0x0001e80000100a00 */
[----:B0-----:R-:W2:Y:S02]  /*4c570*/  LDL.LU.64 R10, [R1+0x4090] ;  /* 0x00409000010a7983 */ /* 0x001ea40000300a00 */
[----:B--2---:R-:W-:Y:S01]  /*4c580*/  HMMA.16816.F32 R12, R20, R10, R12 ;  /* 0x0000000a140c723c */ /* 0x004fe2000000180c */
[----:B------:R-:W-:-:S02]  /*4c590*/  IMAD.MOV.U32 R28, RZ, RZ, R10 ;  /* 0x000000ffff1c7224 */ /* 0x000fc400078e000a */
[----:B------:R-:W-:-:S15]  /*4c5a0*/  IMAD.MOV.U32 R25, RZ, RZ, R11 ;  /* 0x000000ffff197224 */ /* 0x000fde00078e000b */
[----:B------:R-:W-:Y:S01]  /*4c5b0*/  NOP ;  /* 0x0000000000007918 */ /* 0x000fe20000000000 */
[----:B------:R-:W-:Y:S04]  /*4c5c0*/  STL.64 [R1+0x300], R12 ;  /* 0x0003000c01007387 */ /* 0x000fe80000100a00 */
[----:B------:R0:W-:Y:S04]  /*4c5d0*/  STL.64 [R1+0x308], R14 ;  /* 0x0003080e01007387 */ /* 0x0001e80000100a00 */
[----:B0-----:R-:W2:Y:S04]  /*4c5e0*/  LDL.LU.64 R14, [R1+0x4088] ;  /* 0x00408800010e7983 */ /* 0x001ea80000300a00 */
[----:B------:R-:W2:Y:S04]  /*4c5f0*/  LDL.LU.64 R12, [R1+0x4080] ;  /* 0x00408000010c7983 */ /* 0x000ea80000300a00 */
[----:B------:R-:W2:Y:S02]  /*4c600*/  LDL.LU.64 R10, [R1+0x4078] ;  /* 0x00407800010a7983 */ /* 0x000ea40000300a00 */
[----:B--2---:R-:W-:Y:S02]  /*4c610*/  HMMA.16816.F32 R8, R20, R10, R12 ;  /* 0x0000000a1408723c */ /* 0x004fe4000000180c */
[----:B------:R-:W2:-:S15]  /*4c620*/  LDL.LU.64 R14, [R1+0x4070] ;  /* 0x00407000010e7983 */ /* 0x000e9e0000300a00 */
[----:B------:R-:W-:Y:S02]  /*4c630*/  NOP ;  /* 0x0000000000007918 */ /* 0x000fe40000000000 */
[----:B------:R-:W-:Y:S04]  /*4c640*/  STL.64 [R1+0x2f0], R8 ;  /* 0x0002f00801007387 */ /* 0x000fe80000100a00 */
[----:B------:R0:W-:Y:S04]  /*4c650*/  STL.64 [R1+0x2f8], R10 ;  /* 0x0002f80a01007387 */ /* 0x0001e80000100a00 */
[----:B0-----:R-:W3:Y:S04]  /*4c660*/  LDL.LU.64 R10, [R1+0x4068] ;  /* 0x00406800010a7983 */ /* 0x001ee80000300a00 */
[----:B------:R-:W3:Y:S01]  /*4c670*/  LDL.LU.64 R8, [R1+0x4060] ;  /* 0x0040600001087983 */ /* 0x000ee20000300a00 */
[----:B--2---:R-:W-:-:S02]  /*4c680*/  IMAD.MOV.U32 R0, RZ, RZ, R14 ;  /* 0x000000ffff007224 */ /* 0x004fc400078e000e */
[----:B------:R-:W-:Y:S01]  /*4c690*/  IMAD.MOV.U32 R29, RZ, RZ, R15 ;  /* 0x000000ffff1d7224 */ /* 0x000fe200078e000f */
[----:B---3--:R-:W-:-:S15]  /*4c6a0*/  HMMA.16816.F32 R8, R20, R14, R8 ;  /* 0x0000000e1408723c */ /* 0x008fde0000001808 */
[----:B------:R-:W-:-:S04]  /*4c6b0*/  NOP ;  /* 0x0000000000007918 */ /* 0x000fc80000000000 */
        /* <DEDUP_REMOVED lines=11> */
[----:B------:R-:W3:Y:S02]  /*4c770*/  LDL.LU.64 R12, [R1+0x4030] ;  /* 0x00403000010c7983 */ /* 0x000ee40000300a00 */
[----:B---3--:R-:W-:Y:S02]  /*4c780*/  HMMA.16816.F32 R20, R20, R18, R12 ;  /* 0x000000121414723c */ /* 0x008fe4000000180c */
[----:B------:R-:W3:Y:S04]  /*4c790*/  LDL.LU.64 R14, [R1+0x4028] ;  /* 0x00402800010e7983 */ /* 0x000ee80000300a00 */
[----:B------:R-:W3:-:S13]  /*4c7a0*/  LDL.LU.64 R12, [R1+0x4020] ;  /* 0x00402000010c7983 */ /* 0x000eda0000300a00 */
[----:B------:R0:W-:Y:S04]  /*4c7b0*/  STL.64 [R1+0x230], R20 ;  /* 0x0002301401007387 */ /* 0x0001e80000100a00 */
[----:B------:R1:W-:Y:S04]  /*4c7c0*/  STL.64 [R1+0x238], R22 ;  /* 0x0002381601007387 */ /* 0x0003e80000100a00 */
[----:B0-----:R-:W4:Y:S04]  /*4c7d0*/  LDL.LU R20, [R1+0x210] ;  /* 0x0002100001147983 */ /* 0x001f280000300800 */
[----:B------:R-:W4:Y:S04]  /*4c7e0*/  LDL.LU R21, [R1+0x214] ;  /* 0x0002140001157983 */ /* 0x000f280000300800 */
[----:B-1----:R-:W4:Y:S04]  /*4c7f0*/  LDL.LU R22, [R1+0x218] ;  /* 0x0002180001167983 */ /* 0x002f280000300800 */
[----:B------:R-:W4:Y:S04]  /*4c800*/  LDL.LU R23, [R1+0x21c] ;  /* 0x00021c0001177983 */ /* 0x000f280000300800 */
[----:B------:R2:W-:Y:S02]  /*4c810*/  STL.64 [R1+0x3ef0], R18 ;  /* 0x003ef01201007387 */ /* 0x0005e40000100a00 */
        /* <DEDUP_REMOVED lines=8> */
[----:B------:R-:W4:Y:S02]  /*4c8a0*/  LDL.LU.64 R10, [R1+0x4008] ;  /* 0x00400800010a7983 */ /* 0x000f240000300a00 */
[----:B----4-:R-:W-:-:S15]  /*4c8b0*/  HMMA.16816.F32 R20, R12, R10, R20 ;  /* 0x0000000a0c14723c */ /* 0x010fde0000001814 */
[----:B------:R-:W-:-:S04]  /*4c8c0*/  NOP ;  /* 0x0000000000007918 */ /* 0x000fc80000000000 */
[----:B------:R0:W-:Y:S04]  /*4c8d0*/  STL.64 [R1+0x210], R20 ;  /* 0x0002101401007387 */ /* 0x0001e80000100a00 */
[----:B------:R1:W-:Y:S01]  /*4c8e0*/  STL.64 [R1+0x218], R22 ;  /* 0x0002181601007387 */ /* 0x0003e20000100a00 */
[----:B0-----:R-:W-:Y:S02]  /*4c8f0*/  IMAD.MOV.U32 R21, RZ, RZ, R10 ;  /* 0x000000ffff157224 */ /* 0x001fe400078e000a */
[----:B------:R-:W-:Y:S02]  /*4c900*/  IMAD.MOV.U32 R20, RZ, RZ, R11 ;  /* 0x000000ffff147224 */ /* 0x000fe400078e000b */
[----:B------:R-:W2:Y:S02]  /*4c910*/  LDL.LU.64 R10, [R1+0x4000] ;  /* 0x00400000010a7983 */ /* 0x000ea40000300a00 */
[----:B--2---:R-:W-:Y:S01]  /*4c920*/  HMMA.16816.F32 R4, R12, R10, R4 ;  /* 0x0000000a0c04723c */ /* 0x004fe20000001804 */
[----:B-1----:R-:W-:-:S02]  /*4c930*/  IMAD.MOV.U32 R23, RZ, RZ, R10 ;  /* 0x000000ffff177224 */ /* 0x002fc400078e000a */
[----:B------:R-:W-:-:S15]  /*4c940*/  IMAD.MOV.U32 R22, RZ, RZ, R11 ;  /* 0x000000ffff167224 */ /* 0x000fde00078e000b */
[----:B------:R-:W-:Y:S01]  /*4c950*/  NOP ;  /* 0x0000000000007918 */ /* 0x000fe20000000000 */
[----:B------:R-:W-:Y:S04]  /*4c960*/  STL.64 [R1+0x200], R4 ;  /* 0x0002000401007387 */ /* 0x000fe80000100a00 */
[----:B------:R0:W-:Y:S04]  /*4c970*/  STL.64 [R1+0x208], R6 ;  /* 0x0002080601007387 */ /* 0x0001e80000100a00 */
[----:B0-----:R-:W2:Y:S04]  /*4c980*/  LDL.LU.64 R6, [R1+0x3ff8] ;  /* 0x003ff80001067983 */ /* 0x001ea80000300a00 */
[----:B------:R-:W2:Y:S04]  /*4c990*/  LDL.LU.64 R4, [R1+0x3ff0] ;  /* 0x003ff00001047983 */ /* 0x000ea80000300a00 */
[----:B------:R-:W3:Y:S04]  /*4c9a0*/  LDL.LU.64 R10, [R1+0x3fe8] ;  /* 0x003fe800010a7983 */ /* 0x000ee80000300a00 */
[----:B------:R-:W3:Y:S02]  /*4c9b0*/  LDL.LU.64 R8, [R1+0x3fe0] ;  /* 0x003fe00001087983 */ /* 0x000ee40000300a00 */
[----:B---3--:R-:W-:-:S15]  /*4c9c0*/  HMMA.16816.F32 R8, R12, R26, R8 ;  /* 0x0000001a0c08723c */ /* 0x008fde0000001808 */
[----:B------:R-:W-:-:S04]  /*4c9d0*/  NOP ;  /* 0x0000000000007918 */ /* 0x000fc80000000000 */
[----:B------:R-:W-:Y:S04]  /*4c9e0*/  STL.64 [R1+0x1f0], R8 ;  /* 0x0001f00801007387 */ /* 0x000fe80000100a00 */
[----:B------:R0:W-:Y:S04]  /*4c9f0*/  STL.64 [R1+0x1f8], R10 ;  /* 0x0001f80a01007387 */ /* 0x0001e80000100a00 */
[----:B0-----:R-:W2:Y:S04]  /*4ca00*/  LDL.LU.64 R10, [R1+0x3fd8] ;  /* 0x003fd800010a7983 */ /* 0x001ea80000300a00 */
[----:B------:R-:W3:Y:S04]  /*4ca10*/  LDL.LU.64 R8, [R1+0x3fd0] ;  /* 0x003fd00001087983 */ /* 0x000ee80000300a00 */
[----:B------:R-:W-:Y:S01]  /*4ca20*/  STL.64 [R1+0x3fa0], R26 ;  /* 0x003fa01a01007387 */ /* 0x000fe20000100a00 */
[----:B--2---:R-:W-:-:S15]  /*4ca30*/  HMMA.16816.F32 R4, R12, R10, R4 ;  /* 0x0000000a0c04723c */ /* 0x004fde0000001804 */
[----:B------:R-:W-:-:S04]  /*4ca40*/  NOP ;  /* 0x0000000000007918 */ /* 0x000fc80000000000 */
[----:B------:R-:W-:Y:S04]  /*4ca50*/  STL.64 [R1+0x1e0], R4 ;  /* 0x0001e00401007387 */ /* 0x000fe80000100a00 */
[----:B------:R0:W-:Y:S04]  /*4ca60*/  STL.64 [R1+0x1e8], R6 ;  /* 0x0001e80601007387 */ /* 0x0001e80000100a00 */
[----:B0-----:R-:W2:Y:S04]  /*4ca70*/  LDL.LU.64 R6, [R1+0x3fc8] ;  /* 0x003fc80001067983 */ /* 0x001ea80000300a00 */
[----:B------:R-:W4:Y:S04]  /*4ca80*/  LDL.LU.64 R4, [R1+0x3fc0] ;  /* 0x003fc00001047983 */ /* 0x000f280000300a00 */
[----:B------:R-:W-:Y:S04]  /*4ca90*/  STL.64 [R1+0x3e80], R10 ;  /* 0x003e800a01007387 */ /* 0x000fe80000100a00 */
[----:B---3--:R0:W-:Y:S04]  /*4caa0*/  STL.64 [R1+0x3e78], R8 ;  /* 0x003e780801007387 */ /* 0x0081e80000100a00 */
[----:B0-----:R-:W2:Y:S04]  /*4cab0*/  LDL.LU R8, [R1+0x1d0] ;  /* 0x0001d00001087983 */ /* 0x001ea80000300800 */
[----:B------:R-:W2:Y:S04]  /*4cac0*/  LDL.LU R9, [R1+0x1d4] ;  /* 0x0001d40001097983 */ /* 0x000ea80000300800 */
[----:B------:R-:W2:Y:S04]  /*4cad0*/  LDL.LU R10, [R1+0x1d8] ;  /* 0x0001d800010a7983 */ /* 0x000ea80000300800 */
[----:B------:R-:W2:Y:S02]  /*4cae0*/  LDL.LU R11, [R1+0x1dc] ;  /* 0x0001dc00010b7983 */ /* 0x000ea40000300800 */
[----:B--2---:R-:W-:-:S15]  /*4caf0*/  HMMA.16816.F32 R8, R12, R6, R8 ;  /* 0x000000060c08723c */ /* 0x004fde0000001808 */
[----:B------:R-:W-:-:S04]  /*4cb00*/  NOP ;  /* 0x0000000000007918 */ /* 0x000fc80000000000 */
[----:B------:R0:W-:Y:S04]  /*4cb10*/  STL.64 [R1+0x1d0], R8 ;  /* 0x0001d00801007387 */ /* 0x0001e80000100a00 */
[----:B------:R1:W-:Y:S04]  /*4cb20*/  STL.64 [R1+0x1d8], R10 ;  /* 0x0001d80a01007387 */ /* 0x0003e80000100a00 */
[----:B0-----:R-:W2:Y:S04]  /*4cb30*/  LDL.LU R8, [R1+0xf0] ;  /* 0x0000f00001087983 */ /* 0x001ea80000300800 */
[----:B------:R-:W2:Y:S04]  /*4cb40*/  LDL.LU R9, [R1+0xf4] ;  /* 0x0000f40001097983 */ /* 0x000ea80000300800 */
[----:B-1----:R-:W3:Y:S04]  /*4cb50*/  LDL.LU R10, [R1+0xf8] ;  /* 0x0000f800010a7983 */ /* 0x002ee80000300800 */
[----:B------:R-:W3:Y:S04]  /*4cb60*/  LDL.LU R11, [R1+0xfc] ;  /* 0x0000fc00010b7983 */ /* 0x000ee80000300800 */
[----:B---3--:R0:W-:Y:S04]  /*4cb70*/  STL.64 [R1+0x3e90], R10 ;  /* 0x003e900a01007387 */ /* 0x0081e80000100a00 */
[----:B--2---:R-:W-:Y:S01]  /*4cb80*/  STL.64 [R1+0x3e88], R8 ;  /* 0x003e880801007387 */ /* 0x004fe20000100a00 */
[----:B0-----:R-:W-:-:S02]  /*4cb90*/  IMAD.MOV.U32 R10, RZ, RZ, R23 ;  /* 0x000000ffff0a7224 */ /* 0x001fc400078e0017 */
[----:B------:R-:W-:-:S05]  /*4cba0*/  IMAD.MOV.U32 R11, RZ, RZ, R22 ;  /* 0x000000ffff0b7224 */ /* 0x000fca00078e0016 */
[----:B------:R-:W-:Y:S04]  /*4cbb0*/  STL.64 [R1+0x3ea8], R10 ;  /* 0x003ea80a01007387 */ /* 0x000fe80000100a00 */
[----:B------:R-:W-:Y:S04]  /*4cbc0*/  STL.64 [R1+0x3e70], R6 ;  /* 0x003e700601007387 */ /* 0x000fe80000100a00 */
[----:B----4-:R0:W-:Y:S04]  /*4cbd0*/  STL.64 [R1+0x3e68], R4 ;  /* 0x003e680401007387 */ /* 0x0101e80000100a00 */
[----:B0-----:R-:W2:Y:S04]  /*4cbe0*/  LDL.LU R4, [R1+0xe0] ;  /* 0x0000e00001047983 */ /* 0x001ea80000300800 */
[----:B------:R-:W2:Y:S04]  /*4cbf0*/  LDL.LU R5, [R1+0xe4] ;  /* 0x0000e40001057983 */ /* 0x000ea80000300800 */
[----:B------:R-:W3:Y:S04]  /*4cc00*/  LDL.LU R6, [R1+0xe8] ;  /* 0x0000e80001067983 */ /* 0x000ee80000300800 */
[----:B------:R-:W3:Y:S01]  /*4cc10*/  LDL.LU R7, [R1+0xec] ;  /* 0x0000ec0001077983 */ /* 0x000ee20000300800 */
[----:B------:R-:W-:-:S02]  /*4cc20*/  IMAD.MOV.U32 R10, RZ, RZ, R21 ;  /* 0x000000ffff0a7224 */ /* 0x000fc400078e0015 */
[----:B------:R-:W-:-:S05]  /*4cc30*/  IMAD.MOV.U32 R11, RZ, RZ, R20 ;  /* 0x000000ffff0b7224 */ /* 0x000fca00078e0014 */
[----:B------:R0:W-:Y:S02]  /*4cc40*/  STL.64 [R1+0x3ec0], R10 ;  /* 0x003ec00a01007387 */ /* 0x0001e40000100a00 */
[----:B0-----:R-:W-:Y:S02]  /*4cc50*/  IMAD.MOV.U32 R10, RZ, RZ, R19 ;  /* 0x000000ffff0a7224 */ /* 0x001fe400078e0013 */
[----:B------:R-:W-:Y:S01]  /*4cc60*/  IMAD.MOV.U32 R11, RZ, RZ, R18 ;  /* 0x000000ffff0b7224 */ /* 0x000fe200078e0012 */
[----:B---3--:R-:W-:Y:S04]  /*4cc70*/  STL.64 [R1+0x3ea0], R6 ;  /* 0x003ea00601007387 */ /* 0x008fe80000100a00 */
[----:B--2---:R0:W-:Y:S04]  /*4cc80*/  STL.64 [R1+0x3e98], R4 ;  /* 0x003e980401007387 */ /* 0x0041e80000100a00 */
[----:B0-----:R-:W2:Y:S04]  /*4cc90*/  LDL.LU R4, [R1+0x100] ;  /* 0x0001000001047983 */ /* 0x001ea80000300800 */
[----:B------:R-:W2:Y:S04]  /*4cca0*/  LDL.LU R5, [R1+0x104] ;  /* 0x0001040001057983 */ /* 0x000ea80000300800 */
[----:B------:R-:W3:Y:S04]  /*4ccb0*/  LDL.LU R6, [R1+0x108] ;  /* 0x0001080001067983 */ /* 0x000ee80000300800 */
[----:B------:R-:W3:Y:S04]  /*4ccc0*/  LDL.LU R7, [R1+0x10c] ;  /* 0x00010c0001077983 */ /* 0x000ee80000300800 */
[----:B------:R-:W4:Y:S04]  /*4ccd0*/  LDL.64 R18, [R1+0x58] ;  /* 0x0000580001127983 */ /* 0x000f280000100a00 */
[----:B----4-:R-:W-:Y:S04]  /*4cce0*/  STL.64 [R1+0x3f08], R18 ;  /* 0x003f081201007387 */ /* 0x010fe80000100a00 */
[----:B------:R0:W-:Y:S04]  /*4ccf0*/  STL.64 [R1+0x3ee8], R10 ;  /* 0x003ee80a01007387 */ /* 0x0001e80000100a00 */
[----:B------:R-:W4:Y:S04]  /*4cd00*/  LDL.LU R8, [R1+0x130] ;  /* 0x0001300001087983 */ /* 0x000f280000300800 */
[----:B------:R-:W4:Y:S04]  /*4cd10*/  LDL.LU R9, [R1+0x134] ;  /* 0x0001340001097983 */ /* 0x000f280000300800 */
[----:B0-----:R-:W2:Y:S04]  /*4cd20*/  LDL.LU R10, [R1+0x138] ;  /* 0x00013800010a7983 */ /* 0x001ea80000300800 */
[----:B------:R-:W2:Y:S01]  /*4cd30*/  LDL.LU R11, [R1+0x13c] ;  /* 0x00013c00010b7983 */ /* 0x000ea20000300800 */
[----:B------:R-:W-:Y:S01]  /*4cd40*/  IMAD.MOV.U32 R18, RZ, RZ, R0 ;  /* 0x000000ffff127224 */ /* 0x000fe200078e0000 */
[----:B------:R-:W-:-:S02]  /*4cd50*/  MOV R19, R29 ;  /* 0x0000001d00137202 */ /* 0x000fc40000000f00 */
[----:B------:R-:W3:Y:S04]  /*4cd60*/  LDL.LU R0, [R1+0x3fb8] ;  /* 0x003fb80001007983 */ /* 0x000ee80000300800 */
[----:B------:R-:W-:Y:S04]  /*4cd70*/  STL.64 [R1+0x3f20], R18 ;  /* 0x003f201201007387 */ /* 0x000fe80000100a00 */
[----:B--2---:R-:W-:Y:S04]  /*4cd80*/  STL.64 [R1+0x3f00], R10 ;  /* 0x003f000a01007387 */ /* 0x004fe80000100a00 */
[----:B----4-:R0:W-:Y:S04]  /*4cd90*/  STL.64 [R1+0x3ef8], R8 ;  /* 0x003ef80801007387 */ /* 0x0101e80000100a00 */
[----:B0-----:R-:W2:Y:S04]  /*4cda0*/  LDL.LU R8, [R1+0x140] ;  /* 0x0001400001087983 */ /* 0x001ea80000300800 */
[----:B------:R-:W2:Y:S04]  /*4cdb0*/  LDL.LU R9, [R1+0x144] ;  /* 0x0001440001097983 */ /* 0x000ea80000300800 */
[----:B------:R-:W4:Y:S04]  /*4cdc0*/  LDL.LU R10, [R1+0x148] ;  /* 0x00014800010a7983 */ /* 0x000f280000300800 */
[----:B------:R-:W4:Y:S04]  /*4cdd0*/  LDL.LU R11, [R1+0x14c] ;  /* 0x00014c00010b7983 */ /* 0x000f280000300800 */
[----:B------:R-:W2:Y:S04]  /*4cde0*/  LDL.64 R18, [R1+0x78] ;  /* 0x0000780001127983 */ /* 0x000ea80000100a00 */
[----:B--2---:R0:W-:Y:S02]  /*4cdf0*/  STL.64 [R1+0x3f38], R18 ;  /* 0x003f381201007387 */ /* 0x0041e40000100a00 */
[----:B0-----:R-:W-:-:S02]  /*4ce00*/  IMAD.MOV.U32 R18, RZ, RZ, R28 ;  /* 0x000000ffff127224 */ /* 0x001fc400078e001c */
[----:B------:R-:W-:-:S05]  /*4ce10*/  IMAD.MOV.U32 R19, RZ, RZ, R25 ;  /* 0x000000ffff137224 */ /* 0x000fca00078e0019 */
[----:B------:R-:W-:Y:S04]  /*4ce20*/  STL.64 [R1+0x3f50], R18 ;  /* 0x003f501201007387 */ /* 0x000fe80000100a00 */
[----:B----4-:R-:W-:Y:S04]  /*4ce30*/  STL.64 [R1+0x3f18], R10 ;  /* 0x003f180a01007387 */ /* 0x010fe80000100a00 */
[----:B------:R0:W-:Y:S04]  /*4ce40*/  STL.64 [R1+0x3f10], R8 ;  /* 0x003f100801007387 */ /* 0x0001e80000100a00 */
[----:B0-----:R-:W2:Y:S04]  /*4ce50*/  LDL.LU R8, [R1+0x150] ;  /* 0x0001500001087983 */ /* 0x001ea80000300800 */
[----:B------:R-:W2:Y:S04]  /*4ce60*/  LDL.LU R9, [R1+0x154] ;  /* 0x0001540001097983 */ /* 0x000ea80000300800 */
[----:B------:R-:W4:Y:S04]  /*4ce70*/  LDL.LU R10, [R1+0x158] ;  /* 0x00015800010a7983 */ /* 0x000f280000300800 */
[----:B------:R-:W4:Y:S04]  /*4ce80*/  LDL.LU R11, [R1+0x15c] ;  /* 0x00015c00010b7983 */ /* 0x000f280000300800 */
[----:B------:R-:W2:Y:S04]  /*4ce90*/  LDL.64 R18, [R1+0x98] ;  /* 0x0000980001127983 */ /* 0x000ea80000100a00 */
[----:B--2---:R-:W-:Y:S04]  /*4cea0*/  STL.64 [R1+0x3f68], R18 ;  /* 0x003f681201007387 */ /* 0x004fe80000100a00 */
[----:B----4-:R-:W-:Y:S04]  /*4ceb0*/  STL.64 [R1+0x3f30], R10 ;  /* 0x003f300a01007387 */ /* 0x010fe80000100a00 */
[----:B------:R0:W-:Y:S04]  /*4cec0*/  STL.64 [R1+0x3f28], R8 ;  /* 0x003f280801007387 */ /* 0x0001e80000100a00 */
        /* <DEDUP_REMOVED lines=11> */
[----:B------:R-:W4:Y:S04]  /*4cf80*/  LDL.LU R10, [R1+0x178] ;  /* 0x00017800010a7983 */ /* 0x000f280000300800 */
[----:B------:R-:W4:Y:S04]  /*4cf90*/  LDL.LU R11, [R1+0x17c] ;  /* 0x00017c00010b7983 */ /* 0x000f280000300800 */
[----:B------:R-:W2:Y:S04]  /*4cfa0*/  LDL.LU R24, [R1+0x1b0] ;  /* 0x0001b00001187983 */ /* 0x000ea80000300800 */
[----:B------:R-:W2:Y:S04]  /*4cfb0*/  LDL.LU R25, [R1+0x1b4] ;  /* 0x0001b40001197983 */ /* 0x000ea80000300800 */
[----:B------:R-:W2:Y:S04]  /*4cfc0*/  LDL.LU R26, [R1+0x1b8] ;  /* 0x0001b800011a7983 */ /* 0x000ea80000300800 */
[----:B------:R-:W2:Y:S04]  /*4cfd0*/  LDL.LU R27, [R1+0x1bc] ;  /* 0x0001bc00011b7983 */ /* 0x000ea80000300800 */
[----:B------:R-:W3:Y:S04]  /*4cfe0*/  LDL.LU R20, [R1+0x1c0] ;  /* 0x0001c00001147983 */ /* 0x000ee80000300800 */
[----:B------:R-:W3:Y:S01]  /*4cff0*/  LDL.LU R21, [R1+0x1c4] ;  /* 0x0001c40001157983 */ /* 0x000ee20000300800 */
[----:B------:R-:W-:-:S02]  /*4d000*/  IMAD.MOV.U32 R18, RZ, RZ, R16 ;  /* 0x000000ffff127224 */ /* 0x000fc400078e0010 */
[----:B------:R-:W-:Y:S01]  /*4d010*/  IMAD.MOV.U32 R19, RZ, RZ, R3 ;  /* 0x000000ffff137224 */ /* 0x000fe200078e0003 */
[----:B------:R-:W3:Y:S04]  /*4d020*/  LDL.LU R22, [R1+0x1c8] ;  /* 0x0001c80001167983 */ /* 0x000ee80000300800 */
[----:B------:R-:W3:Y:S04]  /*4d030*/  LDL.LU R23, [R1+0x1cc] ;  /* 0x0001cc0001177983 */ /* 0x000ee80000300800 */
[----:B--2---:R0:W-:Y:S04]  /*4d040*/  STL.64 [R1+0x3fb0], R26 ;  /* 0x003fb01a01007387 */ /* 0x0041e80000100a00 */
[----:B------:R-:W-:Y:S04]  /*4d050*/  STL.64 [R1+0x3fa8], R24 ;  /* 0x003fa81801007387 */ /* 0x000fe80000100a00 */
[----:B0-----:R-:W3:Y:S04]  /*4d060*/  LDL.LU.64 R26, [R1+0x38] ;  /* 0x00003800011a7983 */ /* 0x001ee80000300a00 */
[----:B------:R0:W-:Y:S04]  /*4d070*/  STL.64 [R1+0x3f98], R18 ;  /* 0x003f981201007387 */ /* 0x0001e80000100a00 */
[----:B0-----:R-:W2:Y:S04]  /*4d080*/  LDL.LU.64 R18, [R1+0xc8] ;  /* 0x0000c80001127983 */ /* 0x001ea80000300a00 */
        /* <DEDUP_REMOVED lines=10> */
[----:B------:R-:W4:Y:S04]  /*4d130*/  LDL.LU R10, [R1+0x198] ;  /* 0x00019800010a7983 */ /* 0x000f280000300800 */
[----:B------:R-:W4:Y:S01]  /*4d140*/  LDL.LU R11, [R1+0x19c] ;  /* 0x00019c00010b7983 */ /* 0x000f220000300800 */
[----:B---3--:R-:W-:Y:S03]  /*4d150*/  HMMA.16816.F32 R20, R12, R26, R20 ;  /* 0x0000001a0c14723c */ /* 0x008fe60000001814 */
[----:B----4-:R-:W-:Y:S04]  /*4d160*/  STL.64 [R1+0x3f90], R10 ;  /* 0x003f900a01007387 */ /* 0x010fe80000100a00 */
[----:B--2---:R0:W-:Y:S04]  /*4d170*/  STL.64 [R1+0x3f88], R8 ;  /* 0x003f880801007387 */ /* 0x0041e80000100a00 */
        /* <DEDUP_REMOVED lines=8> */
[----:B------:R-:W4:Y:S04]  /*4d200*/  LDL.LU R6, [R1+0x118] ;  /* 0x0001180001067983 */ /* 0x000f280000300800 */
[----:B------:R-:W4:Y:S04]  /*4d210*/  LDL.LU R7, [R1+0x11c] ;  /* 0x00011c0001077983 */ /* 0x000f280000300800 */
[----:B----4-:R-:W-:Y:S04]  /*4d220*/  STL.64 [R1+0x3ed0], R6 ;  /* 0x003ed00601007387 */ /* 0x010fe80000100a00 */
[----:B---3--:R0:W-:Y:S04]  /*4d230*/  STL.64 [R1+0x3ec8], R4 ;  /* 0x003ec80401007387 */ /* 0x0081e80000100a00 */
[----:B0-----:R-:W3:Y:S04]  /*4d240*/  LDL.LU R4, [R1+0x120] ;  /* 0x0001200001047983 */ /* 0x001ee80000300800 */
[----:B------:R-:W3:Y:S04]  /*4d250*/  LDL.LU R5, [R1+0x124] ;  /* 0x0001240001057983 */ /* 0x000ee80000300800 */
[----:B------:R-:W3:Y:S01]  /*4d260*/  LDL.LU R6, [R1+0x128] ;  /* 0x0001280001067983 */ /* 0x000ee20000300800 */
[----:B------:R-:W-:-:S03]  /*4d270*/  IMAD.MOV.U32 R7, RZ, RZ, R0 ;  /* 0x000000ffff077224 */ /* 0x000fc600078e0000 */
[----:B------:R0:W-:Y:S04]  /*4d280*/  STL.64 [R1+0x1c0], R20 ;  /* 0x0001c01401007387 */ /* 0x0001e80000100a00 */
[----:B------:R-:W-:Y:S01]  /*4d290*/  STL.64 [R1+0x1c8], R22 ;  /* 0x0001c81601007387 */ /* 0x000fe20000100a00 */
[----:B------:R-:W-:Y:S02]  /*4d2a0*/  IMAD.MOV.U32 R0, RZ, RZ, R27 ;  /* 0x000000ffff007224 */ /* 0x000fe400078e001b */
[----:B0-----:R-:W-:Y:S02]  /*4d2b0*/  IMAD.MOV.U32 R20, RZ, RZ, R26 ;  /* 0x000000ffff147224 */ /* 0x001fe400078e001a */
[----:B------:R-:W4:Y:S04]  /*4d2c0*/  LDL.LU.64 R26, [R1+0x3fb0] ;  /* 0x003fb000011a7983 */ /* 0x000f280000300a00 */
[----:B------:R-:W4:Y:S02]  /*4d2d0*/  LDL.LU.64 R24, [R1+0x3fa8] ;  /* 0x003fa80001187983 */ /* 0x000f240000300a00 */
[----:B----4-:R-:W-:-:S15]  /*4d2e0*/  HMMA.16816.F32 R24, R12, R18, R24 ;  /* 0x000000120c18723c */ /* 0x010fde0000001818 */
[----:B------:R-:W-:-:S04]  /*4d2f0*/  NOP ;  /* 0x0000000000007918 */ /* 0x000fc80000000000 */
[----:B------:R0:W-:Y:S04]  /*4d300*/  STL.64 [R1+0x1b0], R24 ;  /* 0x0001b01801007387 */ /* 0x0001e80000100a00 */
[----:B------:R1:W-:Y:S01]  /*4d310*/  STL.64 [R1+0x1b8], R26 ;  /* 0x0001b81a01007387 */ /* 0x0003e20000100a00 */
[----:B0-----:R-:W-:-:S03]  /*4d320*/  IMAD.MOV.U32 R25, RZ, RZ, R18 ;  /* 0x000000ffff197224 */ /* 0x001fc600078e0012 */
[----:B-1----:R-:W4:Y:S01]  /*4d330*/  LDL.LU.64 R26, [R1+0x3fa0] ;  /* 0x003fa000011a7983 */ /* 0x002f220000300a00 */
[----:B------:R-:W-:-:S03]  /*4d340*/  IMAD.MOV.U32 R24, RZ, RZ, R19 ;  /* 0x000000ffff187224 */ /* 0x000fc600078e0013 */
[----:B------:R-:W2:Y:S02]  /*4d350*/  LDL.LU.64 R18, [R1+0x3f98] ;  /* 0x003f980001127983 */ /* 0x000ea40000300a00 */
[----:B--2---:R-:W-:Y:S02]  /*4d360*/  HMMA.16816.F32 R16, R12, R18, R8 ;  /* 0x000000120c10723c */ /* 0x004fe40000001808 */
[----:B------:R-:W2:Y:S04]  /*4d370*/  LDL.LU.64 R10, [R1+0x3f90] ;  /* 0x003f9000010a7983 */ /* 0x000ea80000300a00 */
[----:B------:R-:W2:-:S13]  /*4d380*/  LDL.LU.64 R8, [R1+0x3f88] ;  /* 0x003f880001087983 */ /* 0x000e9a0000300a00 */
[----:B------:R-:W-:Y:S04]  /*4d390*/  STL.64 [R1+0x1a0], R16 ;  /* 0x0001a01001007387 */ /* 0x000fe80000100a00 */
[----:B------:R0:W-:Y:S04]  /*4d3a0*/  STL.64 [R1+0x1a8], R18 ;  /* 0x0001a81201007387 */ /* 0x0001e80000100a00 */
[----:B0-----:R-:W2:Y:S02]  /*4d3b0*/  LDL.LU.64 R18, [R1+0x3f80] ;  /* 0x003f800001127983 */ /* 0x001ea40000300a00 */
[----:B--2---:R-:W-:Y:S02]  /*4d3c0*/  HMMA.16816.F32 R16, R12, R18, R8 ;  /* 0x000000120c10723c */ /* 0x004fe40000001808 */
[----:B------:R-:W2:Y:S04]  /*4d3d0*/  LDL.LU.64 R10, [R1+0x3f78] ;  /* 0x003f7800010a7983 */ /* 0x000ea80000300a00 */
[----:B------:R-:W2:-:S13]  /*4d3e0*/  LDL.LU.64 R8, [R1+0x3f70] ;  /* 0x003f700001087983 */ /* 0x000e9a0000300a00 */
[----:B------:R-:W-:Y:S04]  /*4d3f0*/  STL.64 [R1+0x190], R16 ;  /* 0x0001901001007387 */ /* 0x000fe80000100a00 */
[----:B------:R0:W-:Y:S04]  /*4d400*/  STL.64 [R1+0x198], R18 ;  /* 0x0001981201007387 */ /* 0x0001e80000100a00 */
[----:B0-----:R-:W2:Y:S02]  /*4d410*/  LDL.LU.64 R18, [R1+0x3f68] ;  /* 0x003f680001127983 */ /* 0x001ea40000300a00 */
[----:B--2---:R-:W-:Y:S01]  /*4d420*/  HMMA.16816.F32 R8, R12, R18, R8 ;  /* 0x000000120c08723c */ /* 0x004fe20000001808 */
[----:B------:R-:W-:-:S15]  /*4d430*/  IMAD.MOV.U32 R3, RZ, RZ, R19 ;  /* 0x000000ffff037224 */ /* 0x000fde00078e0013 */
[----:B------:R-:W-:-:S03]  /*4d440*/  NOP ;  /* 0x0000000000007918 */ /* 0x000fc60000000000 */
[----:B------:R-:W-:Y:S04]  /*4d450*/  STL.64 [R1+0x180], R8 ;  /* 0x0001800801007387 */ /* 0x000fe80000100a00 */
[----:B------:R0:W-:Y:S04]  /*4d460*/  STL.64 [R1+0x188], R10 ;  /* 0x0001880a01007387 */ /* 0x0001e80000100a00 */
[----:B0-----:R-:W2:Y:S04]  /*4d470*/  LDL.LU.64 R10, [R1+0x3f60] ;  /* 0x003f6000010a7983 */ /* 0x001ea80000300a00 */
[----:B------:R-:W2:Y:S04]  /*4d480*/  LDL.LU.64 R8, [R1+0x3f58] ;  /* 0x003f580001087983 */ /* 0x000ea80000300a00 */
[----:B------:R-:W2:Y:S04]  /*4d490*/  LDL.LU.64 R18, [R1+0x3f50] ;  /* 0x003f500001127983 */ /* 0x000ea80000300a00 */
[----:B------:R-:W-:Y:S01]  /*4d4a0*/  STL [R1+0x3e5c], R3 ;  /* 0x003e5c0301007387 */ /* 0x000fe20000100800 */
[----:B--2---:R-:W-:Y:S03]  /*4d4b0*/  HMMA.16816.F32 R16, R12, R18, R8 ;  /* 0x000000120c10723c */ /* 0x004fe60000001808 */
[----:B------:R-:W2:Y:S04]  /*4d4c0*/  LDL.LU.64 R10, [R1+0x3f48] ;  /* 0x003f4800010a7983 */ /* 0x000ea80000300a00 */
[----:B------:R-:W2:-:S12]  /*4d4d0*/  LDL.LU.64 R8, [R1+0x3f40] ;  /* 0x003f400001087983 */ /* 0x000e980000300a00 */
        /* <DEDUP_REMOVED lines=25> */
[----:B------:R-:W2:Y:S02]  /*4d670*/  LDL.LU.64 R18, [R1+0x3ef0] ;  /* 0x003ef00001127983 */ /* 0x000ea40000300a00 */
[----:B--2---:R-:W-:Y:S02]  /*4d680*/  HMMA.16816.F32 R12, R12, R18, R8 ;  /* 0x000000120c0c723c */ /* 0x004fe40000001808 */
[----:B------:R-:W3:Y:S01]  /*4d690*/  LDL.LU.64 R10, [R1+0x3ee8] ;  /* 0x003ee800010a7983 */ /* 0x000ee20000300a00 */
[----:B------:R-:W-:-:S02]  /*4d6a0*/  IMAD.MOV.U32 R28, RZ, RZ, R18 ;  /* 0x000000ffff1c7224 */ /* 0x000fc400078e0012 */
[----:B------:R-:W-:-:S14]  /*4d6b0*/  IMAD.MOV.U32 R29, RZ, RZ, R19 ;  /* 0x000000ffff1d7224 */ /* 0x000fdc00078e0013 */
[----:B------:R0:W-:Y:S04]  /*4d6c0*/  STL.64 [R1+0x560], R12 ;  /* 0x0005600c01007387 */ /* 0x0001e80000100a00 */
[----:B------:R1:W-:Y:S04]  /*4d6d0*/  STL.64 [R1+0x568], R14 ;  /* 0x0005680e01007387 */ /* 0x0003e80000100a00 */
[----:B------:R-:W3:Y:S04]  /*4d6e0*/  LDL.LU.64 R18, [R1+0x3ee0] ;  /* 0x003ee00001127983 */ /* 0x000ee80000300a00 */
[----:B------:R-:W3:Y:S04]  /*4d6f0*/  LDL.LU.64 R16, [R1+0x3ed8] ;  /* 0x003ed80001107983 */ /* 0x000ee80000300a00 */
[----:B0-----:R-:W2:Y:S04]  /*4d700*/  LDL.LU R12, [R1+0xd0] ;  /* 0x0000d000010c7983 */ /* 0x001ea80000300800 */
[----:B------:R-:W2:Y:S04]  /*4d710*/  LDL.LU R13, [R1+0xd4] ;  /* 0x0000d400010d7983 */ /* 0x000ea80000300800 */
[----:B-1----:R-:W2:Y:S04]  /*4d720*/  LDL.LU R14, [R1+0xd8] ;  /* 0x0000d800010e7983 */ /* 0x002ea80000300800 */
[----:B------:R-:W2:Y:S01]  /*4d730*/  LDL.LU R15, [R1+0xdc] ;  /* 0x0000dc00010f7983 */ /* 0x000ea20000300800 */
[----:B---3--:R-:W-:Y:S03]  /*4d740*/  HMMA.16816.F32 R8, R16, R10, R4 ;  /* 0x0000000a1008723c */ /* 0x008fe60000001804 */
[----:B------:R-:W3:Y:S04]  /*4d750*/  LDL.LU.64 R6, [R1+0x3ed0] ;  /* 0x003ed00001067983 */ /* 0x000ee80000300a00 */
[----:B------:R-:W3:-:S12]  /*4d760*/  LDL.LU.64 R4, [R1+0x3ec8] ;  /* 0x003ec80001047983 */ /* 0x000ed80000300a00 */
        /* <DEDUP_REMOVED lines=14> */
[----:B0-----:R-:W4:Y:S04]  /*4d850*/  LDL.LU.64 R10, [R1+0x3e90] ;  /* 0x003e9000010a7983 */ /* 0x001f280000300a00 */
[----:B------:R-:W4:Y:S02]  /*4d860*/  LDL.LU.64 R8, [R1+0x3e88] ;  /* 0x003e880001087983 */ /* 0x000f240000300a00 */
[----:B----4-:R-:W-:-:S15]  /*4d870*/  HMMA.16816.F32 R8, R16, R26, R8 ;  /* 0x0000001a1008723c */ /* 0x010fde0000001808 */
[----:B------:R-:W-:-:S04]  /*4d880*/  NOP ;  /* 0x0000000000007918 */ /* 0x000fc80000000000 */
[----:B------:R-:W-:Y:S04]  /*4d890*/  STL.64 [R1+0x4f0], R8 ;  /* 0x0004f00801007387 */ /* 0x000fe80000100a00 */
[----:B------:R0:W-:Y:S04]  /*4d8a0*/  STL.64 [R1+0x4f8], R10 ;  /* 0x0004f80a01007387 */ /* 0x0001e80000100a00 */
[----:B0-----:R-:W3:Y:S04]  /*4d8b0*/  LDL.LU.64 R10, [R1+0x3e80] ;  /* 0x003e8000010a7983 */ /* 0x001ee80000300a00 */
[----:B------:R-:W4:Y:S01]  /*4d8c0*/  LDL.LU.64 R8, [R1+0x3e78] ;  /* 0x003e780001087983 */ /* 0x000f220000300a00 */
[----:B------:R-:W0:Y:S01]  /*4d8d0*/  S2R R23, SR_TID.X ;  /* 0x0000000000177919 */ /* 0x000e220000002100 */
[----:B---3--:R-:W-:-:S15]  /*4d8e0*/  HMMA.16816.F32 R4, R16, R10, R4 ;  /* 0x0000000a1004723c */ /* 0x008fde0000001804 */
[----:B------:R-:W-:-:S04]  /*4d8f0*/  NOP ;  /* 0x0000000000007918 */ /* 0x000fc80000000000 */
[----:B------:R-:W-:Y:S04]  /*4d900*/  STL.64 [R1+0x4e0], R4 ;  /* 0x0004e00401007387 */ /* 0x000fe80000100a00 */
[----:B------:R1:W-:Y:S04]  /*4d910*/  STL.64 [R1+0x4e8], R6 ;  /* 0x0004e80601007387 */ /* 0x0003e80000100a00 */
[----:B-1----:R-:W2:Y:S04]  /*4d920*/  LDL.LU.64 R6, [R1+0x3e70] ;  /* 0x003e700001067983 */ /* 0x002ea80000300a00 */
[----:B------:R-:W3:Y:S01]  /*4d930*/  LDL.LU.64 R4, [R1+0x3e68] ;  /* 0x003e680001047983 */ /* 0x000ee20000300a00 */
[C---:B0-----:R-:W-:Y:S01]  /*4d940*/  IMAD.SHL.U32 R22, R23.reuse, 0x40, RZ ;  /* 0x0000004017167824 */ /* 0x041fe200078e00ff */
[----:B------:R-:W-:-:S05]  /*4d950*/  LOP3.LUT R21, R23, 0x7, RZ, 0xc0, !PT ;  /* 0x0000000717157812 */ /* 0x000fca00078ec0ff */
[----:B------:R-:W-:Y:S01]  /*4d960*/  IMAD R21, R21, 0x110, RZ ;  /* 0x0000011015157824 */ /* 0x000fe200078e02ff */
[----:B--2---:R-:W-:Y:S01]  /*4d970*/  HMMA.16816.F32 R12, R16, R6, R12 ;  /* 0x00000006100c723c */ /* 0x004fe2000000180c */
[----:B------:R-:W-:Y:S01]  /*4d980*/  IMAD.MOV.U32 R6, RZ, RZ, R20 ;  /* 0x000000ffff067224 */ /* 0x000fe200078e0014 */
[C---:B------:R-:W-:Y:S01]  /*4d990*/  LOP3.LUT R20, R23.reuse, 0x7, RZ, 0xc0, !PT ;  /* 0x0000000717147812 */ /* 0x040fe200078ec0ff */
[----:B------:R-:W-:Y:S02]  /*4d9a0*/  IMAD.MOV.U32 R7, RZ, RZ, R0 ;  /* 0x000000ffff077224 */ /* 0x000fe400078e0000 */
[C---:B------:R-:W-:Y:S02]  /*4d9b0*/  IMAD.SHL.U32 R0, R23.reuse, 0x2, RZ ;  /* 0x0000000217007824 */ /* 0x040fe400078e00ff */
[----:B------:R-:W-:Y:S02]  /*4d9c0*/  IMAD.SHL.U32 R23, R23, 0x2, RZ ;  /* 0x0000000217177824 */ /* 0x000fe400078e00ff */
[----:B------:R-:W-:-:S05]  /*4d9d0*/  IMAD R20, R20, 0x90, RZ ;  /* 0x0000009014147824 */ /* 0x000fca00078e02ff */
[----:B------:R-:W-:Y:S02]  /*4d9e0*/  LOP3.LUT R23, R20, 0x10, R23, 0x78, !PT ;  /* 0x0000001014177812 */ /* 0x000fe400078e7817 */
[----:B------:R-:W-:Y:S02]  /*4d9f0*/  LOP3.LUT R0, R21, 0x30, R0, 0x78, !PT ;  /* 0x0000003015007812 */ /* 0x000fe400078e7800 */
[--C-:B------:R-:W-:Y:S02]  /*4da00*/  LOP3.LUT R23, R23, 0x400, R22.reuse, 0xf8, !PT ;  /* 0x0000040017177812 */ /* 0x100fe400078ef816 */
[----:B------:R-:W-:-:S04]  /*4da10*/  LOP3.LUT R0, R0, 0x800, R22, 0xf8, !PT ;  /* 0x0000080000007812 */ /* 0x000fc800078ef816 */
[----:B------:R-:W0:Y:S01]  /*4da20*/  LDSM.16.MT88.4 R20, [R23+UR5+0x11000] ;  /* 0x011000051714783b */ /* 0x000e220008004200 */
[----:B------:R-:W-:-:S03]  /*4da30*/  LOP3.LUT R0, R0, 0x40, RZ, 0x3c, !PT ;  /* 0x0000004000007812 */ /* 0x000fc600078e3cff */
[----:B------:R-:W-:Y:S04]  /*4da40*/  STL.64 [R1+0x4d0], R12 ;  /* 0x0004d00c01007387 */ /* 0x000fe80000100a00 */
[----:B------:R-:W-:Y:S04]  /*4da50*/  STL.64 [R1+0x4d8], R14 ;  /* 0x0004d80e01007387 */ /* 0x000fe80000100a00 */
[----:B------:R-:W1:Y:S04]  /*4da60*/  LDSM.16.M88.4 R12, [R0+UR5] ;  /* 0x00000005000c783b */ /* 0x000e680008000200 */
[----:B0-----:R-:W-:Y:S04]  /*4da70*/  STL.64 [R1+0x3dd0], R22 ;  /* 0x003dd01601007387 */ /* 0x001fe80000100a00 */
[----:B------:R-:W-:Y:S04]  /*4da80*/  STL.64 [R1+0x3dc8], R20 ;  /* 0x003dc81401007387 */ /* 0x000fe80000100a00 */
[----:B------:R-:W0:Y:S04]  /*4da90*/  LDSM.16.M88.4 R20, [R0+UR5+0x1000] ;  /* 0x001000050014783b */ /* 0x000e280008000200 */
[----:B-1----:R-:W-:Y:S04]  /*4daa0*/  STL.64 [R1+0x20], R12 ;  /* 0x0000200c01007387 */ /* 0x002fe80000100a00 */
[----:B------:R-:W-:Y:S04]  /*4dab0*/  STL.64 [R1+0x28], R14 ;  /* 0x0000280e01007387 */ /* 0x000fe80000100a00 */
[----:B------:R-:W1:Y:S04]  /*4dac0*/  LDSM.16.M88.4 R12, [R0+UR5+0x2000] ;  /* 0x00200005000c783b */ /* 0x000e680008000200 */
[----:B0-----:R-:W-:Y:S04]  /*4dad0*/  STL.64 [R1+0x10], R20 ;  /* 0x0000101401007387 */ /* 0x001fe80000100a00 */
[----:B------:R0:W-:Y:S02]  /*4dae0*/  STL.64 [R1+0x18], R22 ;  /* 0x0000181601007387 */ /* 0x0001e40000100a00 */
[----:B0-----:R-:W-:-:S02]  /*4daf0*/  IMAD.MOV.U32 R22, RZ, RZ, R25 ;  /* 0x000000ffff167224 */ /* 0x001fc400078e0019 */
[----:B------:R-:W-:Y:S02]  /*4db00*/  IMAD.MOV.U32 R23, RZ, RZ, R24 ;  /* 0x000000ffff177224 */ /* 0x000fe400078e0018 */
[----:B------:R-:W0:Y:S04]  /*4db10*/  LDSM.16.M88.4 R24, [R0+UR5+0x3000] ;  /* 0x003000050018783b */ /* 0x000e280008000200 */
[----:B-1----:R-:W-:Y:S04]  /*4db20*/  STL.64 [R1], R12 ;  /* 0x0000000c01007387 */ /* 0x002fe80000100a00 */
[----:B------:R-:W-:Y:S04]  /*4db30*/  STL.64 [R1+0x8], R14 ;  /* 0x0000080e01007387 */ /* 0x000fe80000100a00 */
[----:B------:R-:W1:Y:S04]  /*4db40*/  LDSM.16.M88.4 R12, [R0+UR5+0x4000] ;  /* 0x00400005000c783b */ /* 0x000e680008000200 */
[----:B0-----:R-:W-:Y:S04]  /*4db50*/  STL [R1+0x38d8], R26 ;  /* 0x0038d81a01007387 */ /* 0x001fe80000100800 */
[----:B------:R-:W-:Y:S04]  /*4db60*/  STL [R1+0x38d4], R27 ;  /* 0x0038d41b01007387 */ /* 0x000fe80000100800 */
[----:B------:R0:W-:Y:S04]  /*4db70*/  STL.64 [R1+0x3da0], R24 ;  /* 0x003da01801007387 */ /* 0x0001e80000100a00 */
[----:B0-----:R-:W2:Y:S04]  /*4db80*/  LDL.LU R24, [R1+0x440] ;  /* 0x0004400001187983 */ /* 0x001ea80000300800 */
[----:B------:R-:W2:Y:S04]  /*4db90*/  LDL.LU R25, [R1+0x444] ;  /* 0x0004440001197983 */ /* 0x000ea80000300800 */
[----:B------:R-:W2:Y:S04]  /*4dba0*/  LDL.LU R26, [R1+0x448] ;  /* 0x00044800011a7983 */ /* 0x000ea80000300800 */
[----:B------:R-:W2:Y:S04]  /*4dbb0*/  LDL.LU R27, [R1+0x44c] ;  /* 0x00044c00011b7983 */ /* 0x000ea80000300800 */
[----:B-1----:R3:W-:Y:S04]  /*4dbc0*/  STL [R1+0x38ac], R14 ;  /* 0x0038ac0e01007387 */ /* 0x0027e80000100800 */
[----:B------:R0:W-:Y:S04]  /*4dbd0*/  STL [R1+0x38a8], R15 ;  /* 0x0038a80f01007387 */ /* 0x0001e80000100800 */
[----:B------:R4:W-:Y:S01]  /*4dbe0*/  STL.64 [R1+0x3d88], R12 ;  /* 0x003d880c01007387 */ /* 0x0009e20000100a00 */
[----:B---3--:R-:W-:-:S02]  /*4dbf0*/  IMAD.MOV.U32 R14, RZ, RZ, R5 ;  /* 0x000000ffff0e7224 */ /* 0x008fc400078e0005 */
[----:B0-----:R-:W-:Y:S02]  /*4dc00*/  IMAD.MOV.U32 R15, RZ, RZ, R4 ;  /* 0x000000ffff0f7224 */ /* 0x001fe400078e0004 */
[----:B----4-:R-:W-:Y:S02]  /*4dc10*/  IMAD.MOV.U32 R12, RZ, RZ, R9 ;  /* 0x000000ffff0c7224 */ /* 0x010fe400078e0009 */
[----:B------:R-:W-:Y:S02]  /*4dc20*/  IMAD.MOV.U32 R13, RZ, RZ, R8 ;  /* 0x000000ffff0d7224 */ /* 0x000fe400078e0008 */
[----:B------:R-:W0:Y:S05]  /*4dc30*/  LDSM.16.M88.4 R8, [R0+UR5+0x5000] ;  /* 0x005000050008783b */ /* 0x000e2a0008000200 */
[----:B------:R-:W-:Y:S01]  /*4dc40*/  HMMA.16816.F32 R12, R16, R6, R12 ;  /* 0x00000006100c723c */ /* 0x000fe2000000180c */
[----:B------:R-:W1:Y:S04]  /*4dc50*/  LDSM.16.M88.4 R4, [R0+UR5+0x6000] ;  /* 0x006000050004783b */ /* 0x000e680008000200 */
[----:B0-----:R0:W-:Y:S04]  /*4dc60*/  STL [R1+0x391c], R10 ;  /* 0x00391c0a01007387 */ /* 0x0011e80000100800 */
[----:B------:R3:W-:Y:S10]  /*4dc70*/  STL [R1+0x3918], R11 ;  /* 0x0039180b01007387 */ /* 0x0007f40000100800 */
[----:B------:R-:W-:Y:S04]  /*4dc80*/  STL.64 [R1+0x490], R12 ;  /* 0x0004900c01007387 */ /* 0x000fe80000100a00 */
[----:B------:R-:W-:Y:S04]  /*4dc90*/  STL.64 [R1+0x498], R14 ;  /* 0x0004980e01007387 */ /* 0x000fe80000100a00 */
[----:B------:R-:W-:Y:S04]  /*4dca0*/  LDSM.16.M88.4 R12, [R0+UR5+0x8000] ;  /* 0x00800005000c783b */ /* 0x000fe80008000200 */
[----:B-1----:R-:W-:Y:S04]  /*4dcb0*/  STL.64 [R1+0x30], R4 ;  /* 0x0000300401007387 */ /* 0x002fe80000100a00 */
[----:B------:R-:W-:Y:S01]  /*4dcc0*/  STL.64 [R1+0x38], R6 ;  /* 0x0000380601007387 */ /* 0x000fe20000100a00 */
[----:B0-----:R-:W-:-:S02]  /*4dcd0*/  IMAD.MOV.U32 R10, RZ, RZ, R5 ;  /* 0x000000ffff0a7224 */ /* 0x001fc400078e0005 */
[----:B---3--:R-:W-:Y:S02]  /*4dce0*/  IMAD.MOV.U32 R11, RZ, RZ, R4 ;  /* 0x000000ffff0b7224 */ /* 0x008fe400078e0004 */
[----:B------:R-:W0:Y:S04]  /*4dcf0*/  LDSM.16.M88.4 R4, [R0+UR5+0x7000] ;  /* 0x007000050004783b */ /* 0x000e280008000200 */
[----:B------:R-:W-:Y:S04]  /*4dd00*/  STL.64 [R1+0x3d98], R10 ;  /* 0x003d980a01007387 */ /* 0x000fe80000100a00 */
[----:B------:R-:W-:Y:S04]  /*4dd10*/  STL.64 [R1+0x3d90], R8 ;  /* 0x003d900801007387 */ /* 0x000fe80000100a00 */
[----:B------:R-:W1:Y:S04]  /*4dd20*/  LDSM.16.M88.4 R8, [R0+UR5+0x9000] ;  /* 0x009000050008783b */ /* 0x000e680008000200 */
[----:B0-----:R-:W-:Y:S04]  /*4dd30*/  STL.64 [R1+0x150], R4 ;  /* 0x0001500401007387 */ /* 0x001fe80000100a00 */
[----:B------:R-:W-:Y:S04]  /*4dd40*/  STL.64 [R1+0x158], R6 ;  /* 0x0001580601007387 */ /* 0x000fe80000100a00 */
[----:B------:R-:W0:Y:S04]  /*4dd50*/  LDSM.16.M88.4 R4, [R0+UR5+0xa000] ;  /* 0x00a000050004783b */ /* 0x000e280008000200 */
[----:B------:R-:W-:Y:S04]  /*4dd60*/  STL.64 [R1+0x140], R12 ;  /* 0x0001400c01007387 */ /* 0x000fe80000100a00 */
[----:B------:R-:W-:Y:S04]  /*4dd70*/  STL.64 [R1+0x148], R14 ;  /* 0x0001480e01007387 */ /* 0x000fe80000100a00 */
[----:B------:R-:W3:Y:S04]  /*4dd80*/  LDSM.16.M88.4 R12, [R0+UR5+0xb000] ;  /* 0x00b00005000c783b */ /* 0x000ee80008000200 */
[----:B-1----:R-:W-:Y:S04]  /*4dd90*/  STL.64 [R1+0x130], R8 ;  /* 0x0001300801007387 */ /* 0x002fe80000100a00 */
[----:B------:R-:W-:Y:S04]  /*4dda0*/  STL.64 [R1+0x138], R10 ;  /* 0x0001380a01007387 */ /* 0x000fe80000100a00 */
[----:B------:R-:W1:Y:S04]  /*4ddb0*/  LDSM.16.M88.4 R8, [R0+UR5+0xc000] ;  /* 0x00c000050008783b */ /* 0x000e680008000200 */
[----:B0-----:R-:W-:Y:S04]  /*4ddc0*/  STL.64 [R1+0x120], R4 ;  /* 0x0001200401007387 */ /* 0x001fe80000100a00 */
[----:B------:R-:W-:Y:S04]  /*4ddd0*/  STL.64 [R1+0x128], R6 ;  /* 0x0001280601007387 */ /* 0x000fe80000100a00 */
[----:B------:R-:W0:Y:S04]  /*4dde0*/  LDSM.16.M88.4 R4, [R0+UR5+0xd000] ;  /* 0x00d000050004783b */ /* 0x000e280008000200 */
[----:B---3--:R-:W-:Y:S04]  /*4ddf0*/  STL.64 [R1+0x110], R12 ;  /* 0x0001100c01007387 */ /* 0x008fe80000100a00 */
[----:B------:R-:W-:Y:S04]  /*4de00*/  STL.64 [R1+0x118], R14 ;  /* 0x0001180e01007387 */ /* 0x000fe80000100a00 */
[----:B-1----:R-:W-:Y:S04]  /*4de10*/  STL.64 [R1+0x100], R8 ;  /* 0x0001000801007387 */ /* 0x002fe80000100a00 */
[----:B------:R-:W-:Y:S04]  /*4de20*/  STL.64 [R1+0x108], R10 ;  /* 0x0001080a01007387 */ /* 0x000fe80000100a00 */
[----:B------:R-:W1:Y:S04]  /*4de30*/  LDSM.16.M88.4 R12, [R0+UR5+0xe000] ;  /* 0x00e00005000c783b */ /* 0x000e680008000200 */
[----:B------:R-:W-:Y:S04]  /*4de40*/  LDSM.16.M88.4 R8, [R0+UR5+0xf000] ;  /* 0x00f000050008783b */ /* 0x000fe80008000200 */
[----:B0-----:R-:W-:Y:S04]  /*4de50*/  STL.64 [R1+0xf0], R4 ;  /* 0x0000f00401007387 */ /* 0x001fe80000100a00 */
[----:B------:R-:W-:Y:S04]  /*4de60*/  STL.64 [R1+0xf8], R6 ;  /* 0x0000f80601007387 */ /* 0x000fe80000100a00 */
[----:B------:R-:W0:Y:S04]  /*4de70*/  LDSM.16.MT88.4 R4, [R2+UR5+0x11000] ;  /* 0x011000050204783b */ /* 0x000e280008004200 */
[----:B-1----:R-:W-:Y:S04]  /*4de80*/  STL.64 [R1+0xe0], R12 ;  /* 0x0000e00c01007387 */ /* 0x002fe80000100a00 */
[----:B------:R-:W-:Y:S04]  /*4de90*/  STL.64 [R1+0xe8], R14 ;  /* 0x0000e80e01007387 */ /* 0x000fe80000100a00 */
[----:B0-----:R-:W-:Y:S04]  /*4dea0*/  STL.64 [R1+0x3cc8], R6 ;  /* 0x003cc80601007387 */ /* 0x001fe80000100a00 */
[----:B------:R-:W-:Y:S04]  /*4deb0*/  STL.64 [R1+0xd0], R8 ;  /* 0x0000d00801007387 */ /* 0x000fe80000100a00 */
[----:B------:R2:W-:Y:S04]  /*4dec0*/  STL.64 [R1+0xd8], R10 ;  /* 0x0000d80a01007387 */ /* 0x0005e80000100a00 */
[----:B------:R-:W-:Y:S04]  /*4ded0*/  STL.64 [R1+0x3cc0], R4 ;  /* 0x003cc00401007387 */ /* 0x000fe80000100a00 */
[----:B------:R-:W-:Y:S01]  /*4dee0*/  STL [R1+0x39e8], R2 ;  /* 0x0039e80201007387 */ /* 0x000fe20000100800 */
[----:B--2---:R-:W-:-:S15]  /*4def0*/  HMMA.16816.F32 R8, R16, R22, R24 ;  /* 0x000000161008723c */ /* 0x004fde0000001818 */
[----:B------:R-:W-:-:S04]  /*4df00*/  NOP ;  /* 0x0000000000007918 */ /* 0x000fc80000000000 */
[----:B------:R-:W-:Y:S04]  /*4df10*/  STL.64 [R1+0x4c0], R8 ;  /* 0x0004c00801007387 */ /* 0x000fe80000100a00 */
[----:B------:R-:W-:Y:S04]  /*4df20*/  STL [R1+0x4c8], R10 ;  /* 0x0004c80a01007387 */ /* 0x000fe80000100800 */
[----:B------:R-:W2:Y:S01]  /*4df30*/  LDL.LU R14, [R1+0x58] ;  /* 0x00005800010e7983 */ /* 0x000ea20000300800 */
[----:B------:R-:W-:-:S03]  /*4df40*/  IMAD.MOV.U32 R15, RZ, RZ, R3 ;  /* 0x000000ffff0f7224 */ /* 0x000fc600078e0003 */
[----:B------:R-:W3:Y:S04]  /*4df50*/  LDL.LU R3, [R1+0x3e60] ;  /* 0x003e600001037983 */ /* 0x000ee80000300800 */
[----:B--2---:R0:W-:Y:S04]  /*4df60*/  STL.64 [R1+0x3de8], R14 ;  /* 0x003de80e01007387 */ /* 0x0041e80000100a00 */
[----:B------:R-:W2:Y:S04]  /*4df70*/  LDL.LU R20, [R1+0x570] ;  /* 0x0005700001147983 */ /* 0x000ea80000300800 */
[----:B------:R-:W2:Y:S04]  /*4df80*/  LDL.LU R21, [R1+0x574] ;  /* 0x0005740001157983 */ /* 0x000ea80000300800 */
[----:B------:R-:W4:Y:S04]  /*4df90*/  LDL.LU R22, [R1+0x578] ;  /* 0x0005780001167983 */ /* 0x000f280000300800 */
[----:B------:R-:W4:Y:S04]  /*4dfa0*/  LDL.LU R23, [R1+0x57c] ;  /* 0x00057c0001177983 */ /* 0x000f280000300800 */
[----:B0-----:R-:W2:Y:S04]  /*4dfb0*/  LDL.LU R14, [R1+0x68] ;  /* 0x00006800010e7983 */ /* 0x001ea80000300800 */
[----:B------:R-:W2:Y:S04]  /*4dfc0*/  LDL.LU R15, [R1+0x6c] ;  /* 0x00006c00010f7983 */ /* 0x000ea80000300800 */
[----:B--2---:R-:W-:Y:S04]  /*4dfd0*/  STL.64 [R1+0x3e00], R14 ;  /* 0x003e000e01007387 */ /* 0x004fe80000100a00 */
[----:B----4-:R-:W-:Y:S04]  /*4dfe0*/  STL.64 [R1+0x3de0], R22 ;  /* 0x003de01601007387 */ /* 0x010fe80000100a00 */
[----:B------:R0:W-:Y:S04]  /*4dff0*/  STL.64 [R1+0x3dd8], R20 ;  /* 0x003dd81401007387 */ /* 0x0001e80000100a00 */
[----:B0-----:R-:W2:Y:S04]  /*4e000*/  LDL.LU R20, [R1+0x580] ;  /* 0x0005800001147983 */ /* 0x001ea80000300800 */
[----:B------:R-:W2:Y:S04]  /*4e010*/  LDL.LU R21, [R1+0x584] ;  /* 0x0005840001157983 */ /* 0x000ea80000300800 */
[----:B------:R-:W4:Y:S04]  /*4e020*/  LDL.LU R22, [R1+0x588] ;  /* 0x0005880001167983 */ /* 0x000f280000300800 */
[----:B------:R-:W4:Y:S04]  /*4e030*/  LDL.LU R23, [R1+0x58c] ;  /* 0x00058c0001177983 */ /* 0x000f280000300800 */
[----:B------:R-:W2:Y:S01]  /*4e040*/  LDL.LU R14, [R1+0x78] ;  /* 0x00007800010e7983 */ /* 0x000ea20000300800 */
[----:B---3--:R-:W-:-:S03]  /*4e050*/  IMAD.MOV.U32 R15, RZ, RZ, R3 ;  /* 0x000000ffff0f7224 */ /* 0x008fc600078e0003 */
[----:B------:R-:W3:Y:S04]  /*4e060*/  LDL.LU R3, [R1+0x3e5c] ;  /* 0x003e5c0001037983 */ /* 0x000ee80000300800 */
[----:B------:R-:W2:Y:S04]  /*4e070*/  LDL.LU R26, [R1+0xa8] ;  /* 0x0000a800011a7983 */ /* 0x000ea80000300800 */
[----:B------:R-:W2:Y:S01]  /*4e080*/  LDL.LU R27, [R1+0xac] ;  /* 0x0000ac00011b7983 */ /* 0x000ea20000300800 */
[----:B------:R-:W-:-:S03]  /*4e090*/  IMAD.MOV.U32 R0, RZ, RZ, R11 ;  /* 0x000000ffff007224 */ /* 0x000fc600078e000b */
[----:B--2---:R0:W-:Y:S04]  /*4e0a0*/  STL.64 [R1+0x3e50], R26 ;  /* 0x003e501a01007387 */ /* 0x0041e80000100a00 */
        /* <DEDUP_REMOVED lines=8> */
[----:B0-----:R-:W2:Y:S04]  /*4e130*/  LDL.LU R26, [R1+0x458] ;  /* 0x00045800011a7983 */ /* 0x001ea80000300800 */
[----:B------:R-:W2:Y:S04]  /*4e140*/  LDL.LU R27, [R1+0x45c] ;  /* 0x00045c00011b7983 */ /* 0x000ea80000300800 */
[----:B------:R0:W-:Y:S04]  /*4e150*/  STL.64 [R1+0x3e18], R14 ;  /* 0x003e180e01007387 */ /* 0x0001e80000100a00 */
        /* <DEDUP_REMOVED lines=22> */
[----:B------:R-:W4:Y:S04]  /*4e2c0*/  LDL.LU R22, [R1+0x518] ;  /* 0x0005180001167983 */ /* 0x000f280000300800 */
[----:B------:R-:W4:Y:S01]  /*4e2d0*/  LDL.LU R23, [R1+0x51c] ;  /* 0x00051c0001177983 */ /* 0x000f220000300800 */
[C---:B------:R-:W-:Y:S03]  /*4e2e0*/  HMMA.16816.F32 R4, R16.reuse, R6, R24 ;  /* 0x000000061004723c */ /* 0x040fe60000001818 */
[----:B----4-:R-:W-:Y:S04]  /*4e2f0*/  STL.64 [R1+0x3e40], R22 ;  /* 0x003e401601007387 */ /* 0x010fe80000100a00 */
[----:B--2---:R0:W-:Y:S04]  /*4e300*/  STL.64 [R1+0x3e38], R20 ;  /* 0x003e381401007387 */ /* 0x0041e80000100a00 */
[----:B0-----:R-:W2:Y:S04]  /*4e310*/  LDL.LU R20, [R1+0x470] ;  /* 0x0004700001147983 */ /* 0x001ea80000300800 */
[----:B------:R-:W2:Y:S04]  /*4e320*/  LDL.LU R21, [R1+0x474] ;  /* 0x0004740001157983 */ /* 0x000ea80000300800 */
[----:B------:R-:W2:Y:S04]  /*4e330*/  LDL.LU R22, [R1+0x478] ;  /* 0x0004780001167983 */ /* 0x000ea80000300800 */
[----:B------:R-:W2:Y:S04]  /*4e340*/  LDL.LU R23, [R1+0x47c] ;  /* 0x00047c0001177983 */ /* 0x000ea80000300800 */
[----:B------:R-:W-:Y:S04]  /*4e350*/  STL [R1+0x39ec], R0 ;  /* 0x0039ec0001007387 */ /* 0x000fe80000100800 */
[----:B------:R-:W4:Y:S04]  /*4e360*/  LDL.LU.64 R26, [R1+0x3e50] ;  /* 0x003e5000011a7983 */ /* 0x000f280000300a00 */
[----:B------:R-:W-:Y:S04]  /*4e370*/  STL.64 [R1+0x4b0], R4 ;  /* 0x0004b00401007387 */ /* 0x000fe80000100a00 */
[----:B------:R4:W-:Y:S02]  /*4e380*/  STL.64 [R1+0x4b8], R6 ;  /* 0x0004b80601007387 */ /* 0x0009e40000100a00 */
[----:B----4-:R-:W-:-:S15]  /*4e390*/  HMMA.16816.F32 R4, R16, R26, R8 ;  /* 0x0000001a1004723c */ /* 0x010fde0000001808 */
[----:B------:R-:W-:-:S04]  /*4e3a0*/  NOP ;  /* 0x0000000000007918 */ /* 0x000fc80000000000 */
[----:B------:R0:W-:Y:S04]  /*4e3b0*/  STL.64 [R1+0x4a0], R4 ;  /* 0x0004a00401007387 */ /* 0x0001e80000100a00 */
[----:B------:R1:W-:Y:S01]  /*4e3c0*/  STL [R1+0x4a8], R6 ;  /* 0x0004a80601007387 */ /* 0x0003e20000100800 */
[----:B------:R-:W-:-:S03]  /*4e3d0*/  MOV R0, R7 ;  /* 0x0000000700007202 */ /* 0x000fc60000000f00 */
[----:B0-----:R-:W4:Y:S04]  /*4e3e0*/  LDL.LU R4, [R1+0x2b0] ;  /* 0x0002b00001047983 */ /* 0x001f280000300800 */
[----:B------:R-:W4:Y:S04]  /*4e3f0*/  LDL.LU R5, [R1+0x2b4] ;  /* 0x0002b40001057983 */ /* 0x000f280000300800 */
[----:B-1----:R-:W4:Y:S04]  /*4e400*/  LDL.LU R6, [R1+0x2b8] ;  /* 0x0002b80001067983 */ /* 0x002f280000300800 */
[----:B------:R-:W4:Y:S04]  /*4e410*/  LDL.LU R7, [R1+0x2bc] ;  /* 0x0002bc0001077983 */ /* 0x000f280000300800 */
[----:B------:R-:W2:Y:S04]  /*4e420*/  LDL.LU R8, [R1+0x290] ;  /* 0x0002900001087983 */ /* 0x000ea80000300800 */
[----:B------:R-:W2:Y:S04]  /*4e430*/  LDL.LU R9, [R1+0x294] ;  /* 0x0002940001097983 */ /* 0x000ea80000300800 */
[----:B------:R-:W2:Y:S04]  /*4e440*/  LDL.LU R10, [R1+0x298] ;  /* 0x00029800010a7983 */ /* 0x000ea80000300800 */
[----:B------:R-:W2:Y:S04]  /*4e450*/  LDL.LU R11, [R1+0x29c] ;  /* 0x00029c00010b7983 */ /* 0x000ea80000300800 */
[----:B--2---:R-:W-:Y:S04]  /*4e460*/  STL.64 [R1+0x3db0], R10 ;  /* 0x003db00a01007387 */ /* 0x004fe80000100a00 */
[----:B------:R0:W-:Y:S04]  /*4e470*/  STL.64 [R1+0x3da8], R8 ;  /* 0x003da80801007387 */ /* 0x0001e80000100a00 */
[----:B0-----:R-:W2:Y:S01]  /*4e480*/  LDL.64 R8, [R1+0x10] ;  /* 0x0000100001087983 */ /* 0x001ea20000100a00 */
[----:B------:R-:W-:-:S02]  /*4e490*/  IMAD.MOV.U32 R10, RZ, RZ, R28 ;  /* 0x000000ffff0a7224 */ /* 0x000fc400078e001c */
[----:B------:R-:W-:Y:S01]  /*4e4a0*/  IMAD.MOV.U32 R11, RZ, RZ, R29 ;  /* 0x000000ffff0b7224 */ /* 0x000fe200078e001d */
[C---:B------:R-:W-:Y:S01]  /*4e4b0*/  HMMA.16816.F32 R12, R16.reuse, R14, R20 ;  /* 0x0000000e100c723c */ /* 0x040fe20000001814 */
[----:B--2---:R-:W-:Y:S04]  /*4e4c0*/  STL.64 [R1+0x3db8], R8 ;  /* 0x003db80801007387 */ /* 0x004fe80000100a00 */
[----:B------:R-:W2:Y:S04]  /*4e4d0*/  LDL.LU R28, [R1+0x3e4c] ;  /* 0x003e4c00011c7983 */ /* 0x000ea80000300800 */
[----:B------:R-:W2:Y:S04]  /*4e4e0*/  LDL.LU R29, [R1+0x3e48] ;  /* 0x003e4800011d7983 */ /* 0x000ea80000300800 */
[----:B------:R-:W2:Y:S04]  /*4e4f0*/  LDL.64 R24, [R1] ;  /* 0x0000000001187983 */ /* 0x000ea80000100a00 */
[----:B--2---:R0:W-:Y:S04]  /*4e500*/  STL.64 [R1+0x3dc0], R24 ;  /* 0x003dc01801007387 */ /* 0x0041e80000100a00 */
[----:B0-----:R-:W4:Y:S04]  /*4e510*/  LDL.64 R24, [R1+0x20] ;  /* 0x0000200001187983 */ /* 0x001f280000100a00 */
[----:B------:R-:W-:Y:S04]  /*4e520*/  STL [R1+0x39f4], R0 ;  /* 0x0039f40001007387 */ /* 0x000fe80000100800 */
[----:B------:R-:W2:Y:S04]  /*4e530*/  LDL.LU.64 R22, [R1+0x3e40] ;  /* 0x003e400001167983 */ /* 0x000ea80000300a00 */
[----:B------:R-:W2:Y:S04]  /*4e540*/  LDL.LU.64 R20, [R1+0x3e38] ;  /* 0x003e380001147983 */ /* 0x000ea80000300a00 */
        /* <DEDUP_REMOVED lines=24> */
[----:B------:R0:W-:Y:S04]  /*4e6d0*/  STL.64 [R1+0x440], R12 ;  /* 0x0004400c01007387 */ /* 0x0001e80000100a00 */
[----:B------:R1:W-:Y:S04]  /*4e6e0*/  STL.64 [R1+0x448], R14 ;  /* 0x0004480e01007387 */ /* 0x0003e80000100a00 */
[----:B0-----:R-:W3:Y:S04]  /*4e6f0*/  LDL.LU R12, [R1+0x280] ;  /* 0x00028000010c7983 */ /* 0x001ee80000300800 */
[----:B------:R-:W3:Y:S04]  /*4e700*/  LDL.LU R13, [R1+0x284] ;  /* 0x00028400010d7983 */ /* 0x000ee80000300800 */
[----:B-1----:R-:W3:Y:S04]  /*4e710*/  LDL.LU R14, [R1+0x288] ;  /* 0x00028800010e7983 */ /* 0x002ee80000300800 */
[----:B------:R-:W3:Y:S01]  /*4e720*/  LDL.LU R15, [R1+0x28c] ;  /* 0x00028c00010f7983 */ /* 0x000ee20000300800 */
[----:B--2---:R-:W-:Y:S03]  /*4e730*/  HMMA.16816.F32 R8, R16, R10, R20 ;  /* 0x0000000a1008723c */ /* 0x004fe60000001814 */
[----:B------:R-:W4:Y:S04]  /*4e740*/  LDL.LU.64 R22, [R1+0x3dd0] ;  /* 0x003dd00001167983 */ /* 0x000f280000300a00 */
[----:B------:R-:W4:Y:S04]  /*4e750*/  LDL.LU.64 R20, [R1+0x3dc8] ;  /* 0x003dc80001147983 */ /* 0x000f280000300a00 */
[----:B------:R-:W2:Y:S08]  /*4e760*/  LDL.LU R16, [R1+0x260] ;  /* 0x0002600001107983 */ /* 0x000eb00000300800 */
[----:B------:R-:W-:Y:S04]  /*4e770*/  STL.64 [R1+0x2c0], R8 ;  /* 0x0002c00801007387 */ /* 0x000fe80000100a00 */
[----:B------:R4:W-:Y:S04]  /*4e780*/  STL.64 [R1+0x2c8], R10 ;  /* 0x0002c80a01007387 */ /* 0x0009e80000100a00 */
[----:B------:R-:W2:Y:S04]  /*4e790*/  LDL.LU R17, [R1+0x264] ;  /* 0x0002640001117983 */ /* 0x000ea80000300800 */
[----:B------:R-:W2:Y:S04]  /*4e7a0*/  LDL.LU R18, [R1+0x268] ;  /* 0x0002680001127983 */ /* 0x000ea80000300800 */
[----:B------:R-:W2:Y:S01]  /*4e7b0*/  LDL.LU R19, [R1+0x26c] ;  /* 0x00026c0001137983 */ /* 0x000ea20000300800 */
[----:B----4-:R-:W-:Y:S01]  /*4e7c0*/  HMMA.16816.F32 R8, R20, R24, R4 ;  /* 0x000000181408723c */ /* 0x010fe20000001804 */
[----:B------:R-:W-:-:S02]  /*4e7d0*/  IMAD.MOV.U32 R7, RZ, RZ, R24 ;  /* 0x000000ffff077224 */ /* 0x000fc400078e0018 */
[----:B------:R-:W-:Y:S01]  /*4e7e0*/  IMAD.MOV.U32 R6, RZ, RZ, R25 ;  /* 0x000000ffff067224 */ /* 0x000fe200078e0019 */
[----:B--2---:R-:W-:Y:S04]  /*4e7f0*/  STL.64 [R1+0x3d80], R18 ;  /* 0x003d801201007387 */ /* 0x004fe80000100a00 */
[----:B------:R0:W-:Y:S04]  /*4e800*/  STL.64 [R1+0x3d78], R16 ;  /* 0x003d781001007387 */ /* 0x0001e80000100a00 */
[----:B0-----:R-:W2:Y:S04]  /*4e810*/  LDL.LU R16, [R1+0x270] ;  /* 0x0002700001107983 */ /* 0x001ea80000300800 */
[----:B------:R-:W2:Y:S04]  /*4e820*/  LDL.LU R17, [R1+0x274] ;  /* 0x0002740001117983 */ /* 0x000ea80000300800 */
[----:B------:R-:W2:Y:S04]  /*4e830*/  LDL.LU R18, [R1+0x278] ;  /* 0x0002780001127983 */ /* 0x000ea80000300800 */
[----:B------:R-:W2:Y:S04]  /*4e840*/  LDL.LU R19, [R1+0x27c] ;  /* 0x00027c0001137983 */ /* 0x000ea80000300800 */
[----:B------:R-:W4:Y:S04]  /*4e850*/  LDL.LU.64 R24, [R1+0x3dc0] ;  /* 0x003dc00001187983 */ /* 0x000f280000300a00 */
[----:B------:R0:W-:Y:S04]  /*4e860*/  STL.64 [R1+0x2b0], R8 ;  /* 0x0002b00801007387 */ /* 0x0001e80000100a00 */
[----:B------:R-:W-:Y:S04]  /*4e870*/  STL [R1+0x2b8], R10 ;  /* 0x0002b80a01007387 */ /* 0x000fe80000100800 */
[----:B0-----:R-:W2:Y:S04]  /*4e880*/  LDL.LU.64 R8, [R1+0x3db8] ;  /* 0x003db80001087983 */ /* 0x001ea80000300a00 */
[----:B------:R0:W-:Y:S04]  /*4e890*/  STL [R1+0x3d24], R6 ;  /* 0x003d240601007387 */ /* 0x0001e80000100800 */
[----:B------:R1:W-:Y:S04]  /*4e8a0*/  STL [R1+0x3d20], R7 ;  /* 0x003d200701007387 */ /* 0x0003e80000100800 */
[----:B------:R-:W2:Y:S04]  /*4e8b0*/  LDL.LU R4, [R1+0x2a0] ;  /* 0x0002a00001047983 */ /* 0x000ea80000300800 */
[----:B------:R-:W2:Y:S04]  /*4e8c0*/  LDL.LU R5, [R1+0x2a4] ;  /* 0x0002a40001057983 */ /* 0x000ea80000300800 */
[----:B0-----:R-:W2:Y:S04]  /*4e8d0*/  LDL.LU R6, [R1+0x2a8] ;  /* 0x0002a80001067983 */ /* 0x001ea80000300800 */
[----:B-1----:R-:W2:Y:S01]  /*4e8e0*/  LDL.LU R7, [R1+0x2ac] ;  /* 0x0002ac0001077983 */ /* 0x002ea20000300800 */
[----:B------:R-:W-:-:S05]  /*4e8f0*/  IMAD.MOV.U32 R2, RZ, RZ, R11 ;  /* 0x000000ffff027224 */ /* 0x000fca00078e000b */
[----:B------:R-:W-:Y:S01]  /*4e900*/  STL [R1+0x39f0], R2 ;  /* 0x0039f00201007387 */ /* 0x000fe20000100800 */
[----:B--2---:R-:W-:-:S15]  /*4e910*/  HMMA.16816.F32 R4, R20, R8, R4 ;  /* 0x000000081404723c */ /* 0x004fde0000001804 */
[----:B------:R-:W-:-:S04]  /*4e920*/  NOP ;  /* 0x0000000000007918 */ /* 0x000fc80000000000 */
[----:B------:R0:W-:Y:S04]  /*4e930*/  STL.64 [R1+0x2a0], R4 ;  /* 0x0002a00401007387 */ /* 0x0001e80000100a00 */
[----:B------:R4:W-:Y:S04]  /*4e940*/  STL.64 [R1+0x2a8], R6 ;  /* 0x0002a80601007387 */ /* 0x0009e80000100a00 */
[----:B------:R-:W2:Y:S01]  /*4e950*/  LDL.LU.64 R10, [R1+0x3db0] ;  /* 0x003db000010a7983 */ /* 0x000ea20000300a00 */
[----:B0-----:R-:W-:Y:S02]  /*4e960*/  IMAD.MOV.U32 R5, RZ, RZ, R8 ;  /* 0x000000ffff057224 */ /* 0x001fe400078e0008 */
[----:B------:R-:W-:-:S02]  /*4e970*/  IMAD.MOV.U32 R4, RZ, RZ, R9 ;  /* 0x000000ffff047224 */ /* 0x000fc400078e0009 */
[----:B------:R-:W2:Y:S01]  /*4e980*/  LDL.LU.64 R8, [R1+0x3da8] ;  /* 0x003da80001087983 */ /* 0x000ea20000300a00 */
[----:B----4-:R-:W-:Y:S02]  /*4e990*/  IMAD.MOV.U32 R6, RZ, RZ, R24 ;  /* 0x000000ffff067224 */ /* 0x010fe400078e0018 */
[----:B------:R-:W-:Y:S01]  /*4e9a0*/  IMAD.MOV.U32 R7, RZ, RZ, R25 ;  /* 0x000000ffff077224 */ /* 0x000fe200078e0019 */
[----:B--2---:R-:W-:Y:S01]  /*4e9b0*/  HMMA.16816.F32 R8, R20, R24, R8 ;  /* 0x000000181408723c */ /* 0x004fe20000001808 */
[----:B------:R-:W3:-:S15]  /*4e9c0*/  LDL.LU.64 R24, [R1+0x3da0] ;  /* 0x003da00001187983 */ /* 0x000ede0000300a00 */
[----:B------:R-:W-:-:S03]  /*4e9d0*/  NOP ;  /* 0x0000000000007918 */ /* 0x000fc60000000000 */
[----:B------:R-:W-:Y:S01]  /*4e9e0*/  IMAD.MOV.U32 R26, RZ, RZ, R10 ;  /* 0x000000ffff1a7224 */ /* 0x000fe200078e000a */
[----:B------:R0:W-:Y:S01]  /*4e9f0*/  STL.64 [R1+0x290], R8 ;  /* 0x0002900801007387 */ /* 0x0001e20000100a00 */
[----:B------:R-:W-:-:S03]  /*4ea00*/  IMAD.MOV.U32 R27, RZ, RZ, R11 ;  /* 0x000000ffff1b7224 */ /* 0x000fc600078e000b */
[----:B------:R-:W2:Y:S04]  /*4ea10*/  LDL.LU.64 R10, [R1+0x3d98] ;  /* 0x003d9800010a7983 */ /* 0x000ea80000300a00 */
[----:B0-----:R-:W4:Y:S04]  /*4ea20*/  LDL.LU.64 R8, [R1+0x3d90] ;  /* 0x003d900001087983 */ /* 0x001f280000300a00 */
[----:B------:R-:W-:Y:S04]  /*4ea30*/  STL.64 [R1+0x3d30], R6 ;  /* 0x003d300601007387 */ /* 0x000fe80000100a00 */
[----:B------:R-:W-:Y:S01]  /*4ea40*/  STL.64 [R1+0x3d28], R4 ;  /* 0x003d280401007387 */ /* 0x000fe20000100a00 */
[----:B---3--:R-:W-:-:S15]  /*4ea50*/  HMMA.16816.F32 R12, R20, R24, R12 ;  /* 0x00000018140c723c */ /* 0x008fde000000180c */
[----:B------:R-:W-:-:S04]  /*4ea60*/  NOP ;  /* 0x0000000000007918 */ /* 0x000fc80000000000 */
[----:B------:R0:W-:Y:S04]  /*4ea70*/  STL.64 [R1+0x280], R12 ;  /* 0x0002800c01007387 */ /* 0x0001e80000100a00 */
[----:B0-----:R-:W3:Y:S01]  /*4ea80*/  LDL.LU.64 R12, [R1+0x3d88] ;  /* 0x003d8800010c7983 */ /* 0x001ee20000300a00 */
[----:B--2---:R-:W-:Y:S02]  /*4ea90*/  IMAD.MOV.U32 R4, RZ, RZ, R11 ;  /* 0x000000ffff047224 */ /* 0x004fe400078e000b */
[----:B------:R-:W-:Y:S02]  /*4eaa0*/  IMAD.MOV.U32 R5, RZ, RZ, R10 ;  /* 0x000000ffff057224 */ /* 0x000fe400078e000a */
[----:B------:R-:W-:Y:S02]  /*4eab0*/  IMAD.MOV.U32 R11, RZ, RZ, R15 ;  /* 0x000000ffff0b7224 */ /* 0x000fe400078e000f */
[----:B------:R-:W-:Y:S01]  /*4eac0*/  IMAD.MOV.U32 R10, RZ, RZ, R14 ;  /* 0x000000ffff0a7224 */ /* 0x000fe200078e000e */
[----:B------:R-:W-:Y:S04]  /*4ead0*/  STL.64 [R1+0x3c88], R26 ;  /* 0x003c881a01007387 */ /* 0x000fe80000100a00 */
[----:B------:R0:W-:Y:S04]  /*4eae0*/  STL.64 [R1+0x3c80], R24 ;  /* 0x003c801801007387 */ /* 0x0001e80000100a00 */
[----:B0-----:R-:W2:Y:S04]  /*4eaf0*/  LDL.64 R24, [R1+0x150] ;  /* 0x0001500001187983 */ /* 0x001ea80000100a00 */
[----:B------:R-:W-:Y:S04]  /*4eb00*/  STL [R1+0x3934], R11 ;  /* 0x0039340b01007387 */ /* 0x000fe80000100800 */
[----:B------:R-:W-:Y:S01]  /*4eb10*/  STL [R1+0x3930], R10 ;  /* 0x0039300a01007387 */ /* 0x000fe20000100800 */
[----:B---3--:R-:W-:-:S15]  /*4eb20*/  HMMA.16816.F32 R16, R20, R12, R16 ;  /* 0x0000000c1410723c */ /* 0x008fde0000001810 */
[----:B------:R-:W-:-:S04]  /*4eb30*/  NOP ;  /* 0x0000000000007918 */ /* 0x000fc80000000000 */
[----:B------:R-:W-:Y:S04]  /*4eb40*/  STL.64 [R1+0x270], R16 ;  /* 0x0002701001007387 */ /* 0x000fe80000100a00 */
[----:B------:R0:W-:Y:S04]  /*4eb50*/  STL.64 [R1+0x278], R18 ;  /* 0x0002781201007387 */ /* 0x0001e80000100a00 */
[----:B0-----:R-:W4:Y:S04]  /*4eb60*/  LDL.LU.64 R18, [R1+0x3d80] ;  /* 0x003d800001127983 */ /* 0x001f280000300a00 */
[----:B------:R-:W4:Y:S04]  /*4eb70*/  LDL.LU.64 R16, [R1+0x3d78] ;  /* 0x003d780001107983 */ /* 0x000f280000300a00 */
[----:B------:R0:W-:Y:S04]  /*4eb80*/  STL.64 [R1+0x3d68], R12 ;  /* 0x003d680c01007387 */ /* 0x0001e80000100a00 */
[----:B0-----:R-:W3:Y:S04]  /*4eb90*/  LDL.LU R12, [R1+0x250] ;  /* 0x00025000010c7983 */ /* 0x001ee80000300800 */
[----:B------:R-:W3:Y:S04]  /*4eba0*/  LDL.LU R13, [R1+0x254] ;  /* 0x00025400010d7983 */ /* 0x000ee80000300800 */
[----:B------:R-:W3:Y:S01]  /*4ebb0*/  LDL.LU R14, [R1+0x258] ;  /* 0x00025800010e7983 */ /* 0x000ee20000300800 */
[----:B------:R-:W-:Y:S01]  /*4ebc0*/  IMAD.MOV.U32 R15, RZ, RZ, R29 ;  /* 0x000000ffff0f7224 */ /* 0x000fe200078e001d */
[----:B----4-:R-:W-:-:S15]  /*4ebd0*/  HMMA.16816.F32 R16, R20, R8, R16 ;  /* 0x000000081410723c */ /* 0x010fde0000001810 */
[----:B------:R-:W-:-:S04]  /*4ebe0*/  NOP ;  /* 0x0000000000007918 */ /* 0x000fc80000000000 */
[----:B------:R-:W-:Y:S04]  /*4ebf0*/  STL.64 [R1+0x260], R16 ;  /* 0x0002601001007387 */ /* 0x000fe80000100a00 */
[----:B------:R-:W-:Y:S01]  /*4ec00*/  STL [R1+0x268], R18 ;  /* 0x0002681201007387 */ /* 0x000fe20000100800 */
[----:B------:R-:W-:-:S03]  /*4ec10*/  IMAD.MOV.U32 R29, RZ, RZ, R19 ;  /* 0x000000ffff1d7224 */ /* 0x000fc600078e0013 */
[----:B------:R-:W0:Y:S01]  /*4ec20*/  LDSM.16.MT88.4 R16, [R28+UR5+0x11000] ;  /* 0x011000051c10783b */ /* 0x000e220008004200 */
[----:B---3--:R-:W-:Y:S03]  /*4ec30*/  HMMA.16816.F32 R4, R20, R4, R12 ;  /* 0x000000041404723c */ /* 0x008fe6000000180c */
[----:B------:R-:W-:Y:S04]  /*4ec40*/  STL [R1+0x38a0], R29 ;  /* 0x0038a01d01007387 */ /* 0x000fe80000100800 */
[----:B0-----:R-:W-:Y:S04]  /*4ec50*/  STL.64 [R1+0x3b80], R18 ;  /* 0x003b801201007387 */ /* 0x001fe80000100a00 */
[----:B------:R0:W-:Y:S04]  /*4ec60*/  STL.64 [R1+0x3b78], R16 ;  /* 0x003b781001007387 */ /* 0x0001e80000100a00 */
[----:B0-----:R-:W2:Y:S04]  /*4ec70*/  LDL.LU R16, [R1+0x420] ;  /* 0x0004200001107983 */ /* 0x001ea80000300800 */
[----:B------:R-:W2:Y:S04]  /*4ec80*/  LDL.LU R17, [R1+0x424] ;  /* 0x0004240001117983 */ /* 0x000ea80000300800 */
[----:B------:R-:W2:Y:S04]  /*4ec90*/  LDL.LU R18, [R1+0x428] ;  /* 0x0004280001127983 */ /* 0x000ea80000300800 */
[----:B------:R-:W2:Y:S04]  /*4eca0*/  LDL.LU R19, [R1+0x42c] ;  /* 0x00042c0001137983 */ /* 0x000ea80000300800 */
[----:B------:R-:W-:Y:S04]  /*4ecb0*/  STL [R1+0x38a4], R28 ;  /* 0x0038a41c01007387 */ /* 0x000fe80000100800 */
[----:B------:R-:W3:Y:S04]  /*4ecc0*/  LDL.64 R12, [R1+0x140] ;  /* 0x00014000010c7983 */ /* 0x000ee80000100a00 */
[----:B------:R0:W-:Y:S04]  /*4ecd0*/  STL.64 [R1+0x250], R4 ;  /* 0x0002500401007387 */ /* 0x0001e80000100a00 */
[----:B------:R1:W-:Y:S04]  /*4ece0*/  STL.64 [R1+0x258], R6 ;  /* 0x0002580601007387 */ /* 0x0003e80000100a00 */
[----:B0-----:R-:W4:Y:S04]  /*4ecf0*/  LDL.LU R4, [R1+0x3f0] ;  /* 0x0003f00001047983 */ /* 0x001f280000300800 */
[----:B------:R-:W4:Y:S04]  /*4ed00*/  LDL.LU R5, [R1+0x3f4] ;  /* 0x0003f40001057983 */ /* 0x000f280000300800 */
[----:B-1----:R-:W2:Y:S01]  /*4ed10*/  LDL.LU R6, [R1+0x3f8] ;  /* 0x0003f80001067983 */ /* 0x002ea20000300800 */
[----:B------:R-:W-:-:S03]  /*4ed20*/  IMAD.MOV.U32 R7, RZ, RZ, R3 ;  /* 0x000000ffff077224 */ /* 0x000fc600078e0003 */
[----:B------:R-:W3:Y:S04]  /*4ed30*/  LDL.LU R3, [R1+0x3d70] ;  /* 0x003d700001037983 */ /* 0x000ee80000300800 */
[----:B--2---:R-:W-:Y:S04]  /*4ed40*/  STL.64 [R1+0x3d50], R6 ;  /* 0x003d500601007387 */ /* 0x004fe80000100a00 */
[----:B----4-:R0:W-:Y:S04]  /*4ed50*/  STL.64 [R1+0x3d48], R4 ;  /* 0x003d480401007387 */ /* 0x0101e80000100a00 */
[----:B0-----:R-:W2:Y:S01]  /*4ed60*/  LDL.64 R4, [R1+0x130] ;  /* 0x0001300001047983 */ /* 0x001ea20000100a00 */
[----:B------:R-:W-:Y:S01]  /*4ed70*/  HMMA.16816.F32 R16, R20, R24, R16 ;  /* 0x000000181410723c */ /* 0x000fe20000001810 */
[----:B---3--:R-:W-:-:S15]  /*4ed80*/  IMAD.MOV.U32 R7, RZ, RZ, R3 ;  /* 0x000000ffff077224 */ /* 0x008fde00078e0003 */
[----:B------:R-:W-:-:S03]  /*4ed90*/  NOP ;  /* 0x0000000000007918 */ /* 0x000fc60000000000 */
[----:B------:R-:W-:Y:S02]  /*4eda0*/  IMAD.MOV.U32 R28, RZ, RZ, R17 ;  /* 0x000000ffff1c7224 */ /* 0x000fe400078e0011 */
[----:B------:R-:W-:Y:S02]  /*4edb0*/  IMAD.MOV.U32 R29, RZ, RZ, R18 ;  /* 0x000000ffff1d7224 */ /* 0x000fe400078e0012 */
[----:B------:R-:W-:Y:S01]  /*4edc0*/  IMAD.MOV.U32 R3, RZ, RZ, R19 ;  /* 0x000000ffff037224 */ /* 0x000fe200078e0013 */
[----:B--2---:R0:W-:Y:S04]  /*4edd0*/  STL.64 [R1+0x3d60], R4 ;  /* 0x003d600401007387 */ /* 0x0041e80000100a00 */
[----:B0-----:R-:W2:Y:S04]  /*4ede0*/  LDL.LU R4, [R1+0x410] ;  /* 0x0004100001047983 */ /* 0x001ea80000300800 */
[----:B------:R-:W2:Y:S04]  /*4edf0*/  LDL.LU R5, [R1+0x414] ;  /* 0x0004140001057983 */ /* 0x000ea80000300800 */
[----:B------:R-:W2:Y:S04]  /*4ee00*/  LDL.LU R6, [R1+0x418] ;  /* 0x0004180001067983 */ /* 0x000ea80000300800 */
[----:B------:R0:W-:Y:S04]  /*4ee10*/  STL [R1+0x430], R16 ;  /* 0x0004301001007387 */ /* 0x0001e80000100800 */
[----:B0-----:R-:W3:Y:S04]  /*4ee20*/  LDL.LU R16, [R1+0x3e0] ;  /* 0x0003e00001107983 */ /* 0x001ee80000300800 */
[----:B------:R-:W3:Y:S04]  /*4ee30*/  LDL.LU R17, [R1+0x3e4] ;  /* 0x0003e40001117983 */ /* 0x000ee80000300800 */
[----:B------:R-:W4:Y:S04]  /*4ee40*/  LDL.LU R18, [R1+0x3e8] ;  /* 0x0003e80001127983 */ /* 0x000f280000300800 */
[----:B------:R-:W4:Y:S04]  /*4ee50*/  LDL.LU R19, [R1+0x3ec] ;  /* 0x0003ec0001137983 */ /* 0x000f280000300800 */
[----:B----4-:R-:W-:Y:S04]  /*4ee60*/  STL.64 [R1+0x3d40], R18 ;  /* 0x003d401201007387 */ /* 0x010fe80000100a00 */
[----:B---3--:R0:W-:Y:S04]  /*4ee70*/  STL.64 [R1+0x3d38], R16 ;  /* 0x003d381001007387 */ /* 0x0081e80000100a00 */
[----:B0-----:R-:W3:Y:S01]  /*4ee80*/  LDL.64 R16, [R1+0x120] ;  /* 0x0001200001107983 */ /* 0x001ee20000100a00 */
[----:B--2---:R-:W-:Y:S01]  /*4ee90*/  HMMA.16816.F32 R4, R20, R12, R4 ;  /* 0x0000000c1404723c */ /* 0x004fe20000001804 */
[----:B------:R-:W-:-:S02]  /*4eea0*/  IMAD.MOV.U32 R0, RZ, RZ, R25 ;  /* 0x000000ffff007224 */ /* 0x000fc400078e0019 */
[----:B------:R-:W-:Y:S02]  /*4eeb0*/  IMAD.MOV.U32 R2, RZ, RZ, R24 ;  /* 0x000000ffff027224 */ /* 0x000fe400078e0018 */
[----:B------:R-:W-:Y:S02]  /*4eec0*/  IMAD.MOV.U32 R11, RZ, RZ, R12 ;  /* 0x000000ffff0b7224 */ /* 0x000fe400078e000c */
[----:B------:R-:W-:-:S12]  /*4eed0*/  IMAD.MOV.U32 R10, RZ, RZ, R13 ;  /* 0x000000ffff0a7224 */ /* 0x000fd800078e000d */
[----:B------:R-:W-:Y:S01]  /*4eee0*/  IMAD.MOV.U32 R14, RZ, RZ, R5 ;  /* 0x000000ffff0e7224 */ /* 0x000fe200078e0005 */
[----:B---3--:R0:W-:Y:S04]  /*4eef0*/  STL.64 [R1+0x3d58], R16 ;  /* 0x003d581001007387 */ /* 0x0081e80000100a00 */
[----:B0-----:R-:W2:Y:S04]  /*4ef00*/  LDL.LU R16, [R1+0x400] ;  /* 0x0004000001107983 */ /* 0x001ea80000300800 */
[----:B------:R-:W2:Y:S04]  /*4ef10*/  LDL.LU R17, [R1+0x404] ;  /* 0x0004040001117983 */ /* 0x000ea80000300800 */
[----:B------:R-:W2:Y:S04]  /*4ef20*/  LDL.LU R18, [R1+0x408] ;  /* 0x0004080001127983 */ /* 0x000ea80000300800 */
[----:B------:R-:W2:Y:S04]  /*4ef30*/  LDL.LU R19, [R1+0x40c] ;  /* 0x00040c0001137983 */ /* 0x000ea80000300800 */
[----:B------:R-:W3:Y:S04]  /*4ef40*/  LDL.64 R24, [R1+0x110] ;  /* 0x0001100001187983 */ /* 0x000ee80000100a00 */
[----:B------:R-:W-:Y:S04]  /*4ef50*/  STL [R1+0x3c4c], R0 ;  /* 0x003c4c0001007387 */ /* 0x000fe80000100800 */
[----:B------:R-:W-:Y:S04]  /*4ef60*/  STL [R1+0x3c48], R2 ;  /* 0x003c480201007387 */ /* 0x000fe80000100800 */
[----:B------:R-:W-:Y:S04]  /*4ef70*/  STL [R1+0x38b8], R3 ;  /* 0x0038b80301007387 */ /* 0x000fe80000100800 */
[----:B------:R-:W-:Y:S04]  /*4ef80*/  STL [R1+0x38b4], R29 ;  /* 0x0038b41d01007387 */ /* 0x000fe80000100800 */
[----:B------:R-:W-:Y:S04]  /*4ef90*/  STL [R1+0x38b0], R28 ;  /* 0x0038b01c01007387 */ /* 0x000fe80000100800 */
[----:B------:R-:W4:Y:S04]  /*4efa0*/  LDL.LU.64 R12, [R1+0x3d68] ;  /* 0x003d6800010c7983 */ /* 0x000f280000300a00 */
[----:B------:R0:W-:Y:S04]  /*4efb0*/  STL [R1+0x420], R4 ;  /* 0x0004200401007387 */ /* 0x0001e80000100800 */
[----:B------:R-:W-:Y:S04]  /*4efc0*/  STL [R1+0x42c], R7 ;  /* 0x00042c0701007387 */ /* 0x000fe80000100800 */
[----:B0-----:R-:W2:Y:S01]  /*4efd0*/  LDL.LU.64 R4, [R1+0x3d60] ;  /* 0x003d600001047983 */ /* 0x001ea20000300a00 */
[----:B------:R-:W-:-:S03]  /*4efe0*/  IMAD.MOV.U32 R15, RZ, RZ, R6 ;  /* 0x000000ffff0f7224 */ /* 0x000fc600078e0006 */
[----:B------:R-:W-:Y:S04]  /*4eff0*/  STL [R1+0x3c54], R10 ;  /* 0x003c540a01007387 */ /* 0x000fe80000100800 */
[----:B------:R-:W-:Y:S04]  /*4f000*/  STL [R1+0x3c50], R11 ;  /* 0x003c500b01007387 */ /* 0x000fe80000100800 */
[----:B------:R-:W-:Y:S04]  /*4f010*/  STL [R1+0x38c0], R15 ;  /* 0x0038c00f01007387 */ /* 0x000fe80000100800 */
[----:B------:R-:W-:Y:S01]  /*4f020*/  STL [R1+0x38bc], R14 ;  /* 0x0038bc0e01007387 */ /* 0x000fe20000100800 */
[----:B--2---:R-:W-:Y:S01]  /*4f030*/  HMMA.16816.F32 R16, R20, R4, R16 ;  /* 0x000000041410723c */ /* 0x004fe20000001810 */
[----:B------:R-:W-:-:S02]  /*4f040*/  IMAD.MOV.U32 R0, RZ, RZ, R4 ;  /* 0x000000ffff007224 */ /* 0x000fc400078e0004 */
[----:B------:R-:W-:-:S15]  /*4f050*/  IMAD.MOV.U32 R2, RZ, RZ, R5 ;  /* 0x000000ffff027224 */ /* 0x000fde00078e0005 */
[----:B------:R-:W-:Y:S01]  /*4f060*/  NOP ;  /* 0x0000000000007918 */ /* 0x000fe20000000000 */
[----:B------:R0:W-:Y:S04]  /*4f070*/  STL.64 [R1+0x410], R16 ;  /* 0x0004101001007387 */ /* 0x0001e80000100a00 */
[----:B------:R1:W-:Y:S04]  /*4f080*/  STL.64 [R1+0x418], R18 ;  /* 0x0004181201007387 */ /* 0x0003e80000100a00 */
[----:B0-----:R-:W2:Y:S04]  /*4f090*/  LDL.LU.64 R16, [R1+0x3d58] ;  /* 0x003d580001107983 */ /* 0x001ea80000300a00 */
[----:B------:R-:W3:Y:S04]  /*4f0a0*/  LDL.LU.64 R6, [R1+0x3d50] ;  /* 0x003d500001067983 */ /* 0x000ee80000300a00 */
[----:B------:R-:W3:Y:S04]  /*4f0b0*/  LDL.LU.64 R4, [R1+0x3d48] ;  /* 0x003d480001047983 */ /* 0x000ee80000300a00 */
[----:B------:R0:W-:Y:S04]  /*4f0c0*/  STL [R1+0x3c5c], R2 ;  /* 0x003c5c0201007387 */ /* 0x0001e80000100800 */
[----:B------:R0:W-:Y:S04]  /*4f0d0*/  STL [R1+0x3c58], R0 ;  /* 0x003c580001007387 */ /* 0x0001e80000100800 */
[----:B-1----:R-:W4:Y:S01]  /*4f0e0*/  LDL.LU.64 R18, [R1+0x3d40] ;  /* 0x003d400001127983 */ /* 0x002f220000300a00 */
[----:B--2---:R-:W-:-:S02]  /*4f0f0*/  IMAD.MOV.U32 R10, RZ, RZ, R16 ;  /* 0x000000ffff0a7224 */ /* 0x004fc400078e0010 */
[----:B------:R-:W-:Y:S01]  /*4f100*/  IMAD.MOV.U32 R11, RZ, RZ, R17 ;  /* 0x000000ffff0b7224 */ /* 0x000fe200078e0011 */
[----:B---3--:R-:W-:Y:S01]  /*4f110*/  HMMA.16816.F32 R4, R20, R16, R4 ;  /* 0x000000101404723c */ /* 0x008fe20000001804 */
[----:B------:R-:W4:-:S15]  /*4f120*/  LDL.LU.64 R16, [R1+0x3d38] ;  /* 0x003d380001107983 */ /* 0x000f1e0000300a00 */
[----:B------:R-:W-:-:S03]  /*4f130*/  NOP ;  /* 0x0000000000007918 */ /* 0x000fc60000000000 */
[----:B------:R-:W-:Y:S02]  /*4f140*/  IMAD.MOV.U32 R29, RZ, RZ, R6 ;  /* 0x000000ffff1d7224 */ /* 0x000fe400078e0006 */
[----:B------:R-:W-:Y:S02]  /*4f150*/  IMAD.MOV.U32 R28, RZ, RZ, R7 ;  /* 0x000000ffff1c7224 */ /* 0x000fe400078e0007 */
[----:B------:R-:W2:Y:S01]  /*4f160*/  LDL.LU.64 R6, [R1+0x3d30] ;  /* 0x003d300001067983 */ /* 0x000ea20000300a00 */
[----:B------:R-:W-:Y:S01]  /*4f170*/  IMAD.MOV.U32 R14, RZ, RZ, R4 ;  /* 0x000000ffff0e7224 */ /* 0x000fe200078e0004 */
[----:B------:R-:W-:Y:S02]  /*4f180*/  MOV R3, R5 ;  /* 0x0000000500037202 */ /* 0x000fe40000000f00 */
[----:B------:R-:W3:Y:S04]  /*4f190*/  LDL.LU.64 R4, [R1+0x3d28] ;  /* 0x003d280001047983 */ /* 0x000ee80000300a00 */
[----:B------:R-:W-:Y:S04]  /*4f1a0*/  STL [R1+0x3c64], R11 ;  /* 0x003c640b01007387 */ /* 0x000fe80000100800 */
[----:B------:R-:W-:Y:S04]  /*4f1b0*/  STL [R1+0x3c60], R10 ;  /* 0x003c600a01007387 */ /* 0x000fe80000100800 */
[----:B------:R-:W-:Y:S04]  /*4f1c0*/  STL.64 [R1+0x3d18], R8 ;  /* 0x003d180801007387 */ /* 0x000fe80000100a00 */
[----:B------:R-:W-:Y:S04]  /*4f1d0*/  STL [R1+0x38d0], R28 ;  /* 0x0038d01c01007387 */ /* 0x000fe80000100800 */
[----:B------:R-:W-:Y:S04]  /*4f1e0*/  STL [R1+0x38cc], R29 ;  /* 0x0038cc1d01007387 */ /* 0x000fe80000100800 */
[----:B------:R-:W-:Y:S04]  /*4f1f0*/  STL [R1+0x38c8], R3 ;  /* 0x0038c80301007387 */ /* 0x000fe80000100800 */
[----:B------:R-:W-:Y:S01]  /*4f200*/  STL [R1+0x38c4], R14 ;  /* 0x0038c40e01007387 */ /* 0x000fe20000100800 */
[----:B0-----:R-:W-:-:S02]  /*4f210*/  IMAD.MOV.U32 R2, RZ, RZ, R24 ;  /* 0x000000ffff027224 */ /* 0x001fc400078e0018 */
[----:B------:R-:W-:Y:S01]  /*4f220*/  IMAD.MOV.U32 R0, RZ, RZ, R25 ;  /* 0x000000ffff007224 */ /* 0x000fe200078e0019 */
[----:B----4-:R-:W-:-:S15]  /*4f230*/  HMMA.16816.F32 R16, R20, R24, R16 ;  /* 0x000000181410723c */ /* 0x010fde0000001810 */
[----:B------:R-:W-:-:S04]  /*4f240*/  NOP ;  /* 0x0000000000007918 */ /* 0x000fc80000000000 */
[----:B------:R2:W-:Y:S04]  /*4f250*/  STL.64 [R1+0x3f0], R16 ;  /* 0x0003f01001007387 */ /* 0x0005e80000100a00 */
[----:B------:R-:W-:Y:S01]  /*4f260*/  STL [R1+0x3f8], R18 ;  /* 0x0003f81201007387 */ /* 0x000fe20000100800 */
[----:B--2---:R-:W-:Y:S02]  /*4f270*/  IMAD.MOV.U32 R16, RZ, RZ, R6 ;  /* 0x000000ffff107224 */ /* 0x004fe400078e0006 */
[----:B------:R-:W-:Y:S01]  /*4f280*/  IMAD.MOV.U32 R17, RZ, RZ, R7 ;  /* 0x000000ffff117224 */ /* 0x000fe200078e0007 */
[----:B------:R-:W2:Y:S04]  /*4f290*/  LDL.LU R6, [R1+0x3d24] ;  /* 0x003d240001067983 */ /* 0x000ea80000300800 */
[----:B------:R-:W4:Y:S04]  /*4f2a0*/  LDL.LU R7, [R1+0x3d20] ;  /* 0x003d200001077983 */ /* 0x000f280000300800 */
[----:B------:R3:W-:Y:S04]  /*4f2b0*/  STL.64 [R1+0x3c90], R16 ;  /* 0x003c901001007387 */ /* 0x0007e80000100a00 */
[----:B------:R-:W2:Y:S04]  /*4f2c0*/  LDL.LU R24, [R1+0x380] ;  /* 0x0003800001187983 */ /* 0x000ea80000300800 */
[----:B------:R-:W2:Y:S04]  /*4f2d0*/  LDL.LU R25, [R1+0x384] ;  /* 0x0003840001197983 */ /* 0x000ea80000300800 */
[----:B------:R-:W2:Y:S04]  /*4f2e0*/  LDL.LU R26, [R1+0x388] ;  /* 0x00038800011a7983 */ /* 0x000ea80000300800 */
[----:B------:R-:W2:Y:S01]  /*4f2f0*/  LDL.LU R27, [R1+0x38c] ;  /* 0x00038c00011b7983 */ /* 0x000ea20000300800 */
[----:B---3--:R-:W-:-:S02]  /*4f300*/  IMAD.MOV.U32 R16, RZ, RZ, R5 ;  /* 0x000000ffff107224 */ /* 0x008fc400078e0005 */
[----:B------:R-:W-:Y:S01]  /*4f310*/  IMAD.MOV.U32 R17, RZ, RZ, R4 ;  /* 0x000000ffff117224 */ /* 0x000fe200078e0004 */
[----:B--2---:R-:W-:Y:S04]  /*4f320*/  STL.64 [R1+0x3ca0], R26 ;  /* 0x003ca01a01007387 */ /* 0x004fe80000100a00 */
[----:B------:R0:W-:Y:S04]  /*4f330*/  STL.64 [R1+0x3c98], R24 ;  /* 0x003c981801007387 */ /* 0x0001e80000100a00 */
[----:B------:R-:W-:Y:S04]  /*4f340*/  STL.64 [R1+0x3ca8], R16 ;  /* 0x003ca81001007387 */ /* 0x000fe80000100a00 */
[----:B0-----:R-:W2:Y:S04]  /*4f350*/  LDL.LU R24, [R1+0x390] ;  /* 0x0003900001187983 */ /* 0x001ea80000300800 */
[----:B------:R-:W2:Y:S04]  /*4f360*/  LDL.LU R25, [R1+0x394] ;  /* 0x0003940001197983 */ /* 0x000ea80000300800 */
[----:B------:R-:W3:Y:S04]  /*4f370*/  LDL.LU R26, [R1+0x398] ;  /* 0x00039800011a7983 */ /* 0x000ee80000300800 */
[----:B------:R-:W3:Y:S04]  /*4f380*/  LDL.LU R27, [R1+0x39c] ;  /* 0x00039c00011b7983 */ /* 0x000ee80000300800 */
[----:B------:R-:W2:Y:S04]  /*4f390*/  LDL R4, [R1+0xd0] ;  /* 0x0000d00001047983 */ /* 0x000ea80000100800 */
[----:B------:R-:W2:Y:S04]  /*4f3a0*/  LDL R5, [R1+0xd4] ;  /* 0x0000d40001057983 */ /* 0x000ea80000100800 */
[----:B------:R-:W3:Y:S04]  /*4f3b0*/  LDL.LU R8, [R1+0x3d0] ;  /* 0x0003d00001087983 */ /* 0x000ee80000300800 */
[----:B------:R-:W4:Y:S04]  /*4f3c0*/  LDL.LU R9, [R1+0x3d4] ;  /* 0x0003d40001097983 */ /* 0x000f280000300800 */
[----:B------:R-:W4:Y:S04]  /*4f3d0*/  LDL.LU R10, [R1+0x3d8] ;  /* 0x0003d800010a7983 */ /* 0x000f280000300800 */
[----:B------:R-:W4:Y:S04]  /*4f3e0*/  LDL.LU R11, [R1+0x3dc] ;  /* 0x0003dc00010b7983 */ /* 0x000f280000300800 */
[----:B--2---:R0:W-:Y:S04]  /*4f3f0*/  STL.64 [R1+0x3cd8], R4 ;  /* 0x003cd80401007387 */ /* 0x0041e80000100a00 */
[----:B---3--:R-:W-:Y:S04]  /*4f400*/  STL.64 [R1+0x3cb8], R26 ;  /* 0x003cb81a01007387 */ /* 0x008fe80000100a00 */
[----:B------:R-:W-:Y:S04]  /*4f410*/  STL.64 [R1+0x3cb0], R24 ;  /* 0x003cb01801007387 */ /* 0x000fe80000100a00 */
[----:B0-----:R-:W2:Y:S01]  /*4f420*/  LDL.64 R4, [R1+0xe0] ;  /* 0x0000e00001047983 */ /* 0x001ea20000100a00 */
[----:B------:R-:W-:-:S02]  /*4f430*/  IMAD.MOV.U32 R17, RZ, RZ, R6 ;  /* 0x000000ffff117224 */ /* 0x000fc400078e0006 */
[----:B----4-:R-:W-:Y:S01]  /*4f440*/  IMAD.MOV.U32 R16, RZ, RZ, R7 ;  /* 0x000000ffff107224 */ /* 0x010fe200078e0007 */
[----:B--2---:R0:W-:Y:S04]  /*4f450*/  STL.64 [R1+0x3cf0], R4 ;  /* 0x003cf00401007387 */ /* 0x0041e80000100a00 */
[----:B0-----:R-:W2:Y:S04]  /*4f460*/  LDL.LU R4, [R1+0x3c0] ;  /* 0x0003c00001047983 */ /* 0x001ea80000300800 */
[----:B------:R-:W2:Y:S04]  /*4f470*/  LDL.LU R5, [R1+0x3c4] ;  /* 0x0003c40001057983 */ /* 0x000ea80000300800 */
[----:B------:R-:W3:Y:S04]  /*4f480*/  LDL.LU R6, [R1+0x3c8] ;  /* 0x0003c80001067983 */ /* 0x000ee80000300800 */
[----:B------:R-:W3:Y:S01]  /*4f490*/  LDL.LU R7, [R1+0x3cc] ;  /* 0x0003cc0001077983 */ /* 0x000ee20000300800 */
[----:B------:R-:W-:-:S03]  /*4f4a0*/  IMAD.MOV.U32 R15, RZ, RZ, R19 ;  /* 0x000000ffff0f7224 */ /* 0x000fc600078e0013 */
[----:B---3--:R-:W-:Y:S04]  /*4f4b0*/  STL.64 [R1+0x3d10], R6 ;  /* 0x003d100601007387 */ /* 0x008fe80000100a00 */
[----:B--2---:R0:W-:Y:S04]  /*4f4c0*/  STL.64 [R1+0x3d08], R4 ;  /* 0x003d080401007387 */ /* 0x0041e80000100a00 */
[----:B0-----:R-:W2:Y:S04]  /*4f4d0*/  LDL.64 R4, [R1+0x100] ;  /* 0x0001000001047983 */ /* 0x001ea80000100a00 */
        /* <DEDUP_REMOVED lines=9> */
[----:B------:R-:W4:Y:S04]  /*4f570*/  LDL.LU R18, [R1+0x3b8] ;  /* 0x0003b80001127983 */ /* 0x000f280000300800 */
[----:B------:R-:W4:Y:S01]  /*4f580*/  LDL.LU R19, [R1+0x3bc] ;  /* 0x0003bc0001137983 */ /* 0x000f220000300800 */
[----:B--2---:R-:W-:Y:S03]  /*4f590*/  HMMA.16816.F32 R8, R20, R4, R8 ;  /* 0x000000041408723c */ /* 0x004fe60000001808 */
[----:B----4-:R-:W-:Y:S04]  /*4f5a0*/  STL.64 [R1+0x3d00], R18 ;  /* 0x003d001201007387 */ /* 0x010fe80000100a00 */
[----:B---3--:R0:W-:Y:S04]  /*4f5b0*/  STL.64 [R1+0x3cf8], R16 ;  /* 0x003cf81001007387 */ /* 0x0081e80000100a00 */
[----:B0-----:R-:W2:Y:S04]  /*4f5c0*/  LDL.64 R16, [R1+0xf0] ;  /* 0x0000f00001107983 */ /* 0x001ea80000100a00 */
[----:B------:R-:W3:Y:S04]  /*4f5d0*/  LDL.LU R24, [R1+0x3a0] ;  /* 0x0003a00001187983 */ /* 0x000ee80000300800 */
[----:B------:R-:W3:Y:S04]  /*4f5e0*/  LDL.LU R25, [R1+0x3a4] ;  /* 0x0003a40001197983 */ /* 0x000ee80000300800 */
[----:B------:R-:W3:Y:S04]  /*4f5f0*/  LDL.LU R26, [R1+0x3a8] ;  /* 0x0003a800011a7983 */ /* 0x000ee80000300800 */
[----:B------:R-:W3:Y:S04]  /*4f600*/  LDL.LU R27, [R1+0x3ac] ;  /* 0x0003ac00011b7983 */ /* 0x000ee80000300800 */
[----:B------:R-:W-:Y:S04]  /*4f610*/  STL [R1+0x3c68], R2 ;  /* 0x003c680201007387 */ /* 0x000fe80000100800 */
[----:B------:R0:W-:Y:S04]  /*4f620*/  STL [R1+0x39f8], R15 ;  /* 0x0039f80f01007387 */ /* 0x0001e80000100800 */
[----:B------:R1:W-:Y:S04]  /*4f630*/  STL.64 [R1+0x3e0], R8 ;  /* 0x0003e00801007387 */ /* 0x0003e80000100a00 */
[----:B------:R4:W-:Y:S01]  /*4f640*/  STL.64 [R1+0x3e8], R10 ;  /* 0x0003e80a01007387 */ /* 0x0009e20000100a00 */
[----:B0-----:R-:W-:-:S03]  /*4f650*/  IMAD.MOV.U32 R15, RZ, RZ, R5 ;  /* 0x000000ffff0f7224 */ /* 0x001fc600078e0005 */
[----:B-1----:R-:W3:Y:S01]  /*4f660*/  LDL.LU.64 R8, [R1+0x3d18] ;  /* 0x003d180001087983 */ /* 0x002ee20000300a00 */
[----:B----4-:R-:W-:-:S03]  /*4f670*/  IMAD.MOV.U32 R10, RZ, RZ, R4 ;  /* 0x000000ffff0a7224 */ /* 0x010fc600078e0004 */
[----:B------:R-:W4:Y:S04]  /*4f680*/  LDL.LU.64 R6, [R1+0x3d10] ;  /* 0x003d100001067983 */ /* 0x000f280000300a00 */
[----:B------:R-:W4:Y:S04]  /*4f690*/  LDL.LU.64 R4, [R1+0x3d08] ;  /* 0x003d080001047983 */ /* 0x000f280000300a00 */
[----:B------:R-:W3:Y:S01]  /*4f6a0*/  LDL.LU.64 R18, [R1+0x3d00] ;  /* 0x003d000001127983 */ /* 0x000ee20000300a00 */
[----:B--2---:R-:W-:Y:S02]  /*4f6b0*/  IMAD.MOV.U32 R2, RZ, RZ, R16 ;  /* 0x000000ffff027224 */ /* 0x004fe400078e0010 */
[----:B------:R-:W-:Y:S01]  /*4f6c0*/  IMAD.MOV.U32 R11, RZ, RZ, R17 ;  /* 0x000000ffff0b7224 */ /* 0x000fe200078e0011 */
[----:B----4-:R-:W-:Y:S01]  /*4f6d0*/  HMMA.16816.F32 R4, R20, R16, R4 ;  /* 0x000000101404723c */ /* 0x010fe20000001804 */
[----:B------:R-:W2:-:S15]  /*4f6e0*/  LDL.LU.64 R16, [R1+0x3cf8] ;  /* 0x003cf80001107983 */ /* 0x000e9e0000300a00 */
[----:B------:R-:W-:-:S03]  /*4f6f0*/  NOP ;  /* 0x0000000000007918 */ /* 0x000fc60000000000 */
[----:B------:R-:W-:Y:S02]  /*4f700*/  IMAD.MOV.U32 R28, RZ, RZ, R4 ;  /* 0x000000ffff1c7224 */ /* 0x000fe400078e0004 */
[----:B------:R-:W-:Y:S02]  /*4f710*/  IMAD.MOV.U32 R29, RZ, RZ, R5 ;  /* 0x000000ffff1d7224 */ /* 0x000fe400078e0005 */
[----:B------:R-:W2:Y:S04]  /*4f720*/  LDL.LU.64 R4, [R1+0x3cf0] ;  /* 0x003cf00001047983 */ /* 0x000ea80000300a00 */
[----:B------:R-:W-:Y:S01]  /*4f730*/  STL.64 [R1+0x3c78], R10 ;  /* 0x003c780a01007387 */ /* 0x000fe20000100a00 */
[----:B------:R-:W-:-:S03]  /*4f740*/  IMAD.MOV.U32 R14, RZ, RZ, R7 ;  /* 0x000000ffff0e7224 */ /* 0x000fc600078e0007 */
[----:B---3--:R0:W-:Y:S01]  /*4f750*/  STL.64 [R1+0x3c70], R8 ;  /* 0x003c700801007387 */ /* 0x0081e20000100a00 */
[----:B------:R-:W-:-:S03]  /*4f760*/  IMAD.MOV.U32 R3, RZ, RZ, R6 ;  /* 0x000000ffff037224 */ /* 0x000fc600078e0006 */
[----:B0-----:R-:W3:Y:S04]  /*4f770*/  LDL.LU R8, [R1+0x370] ;  /* 0x0003700001087983 */ /* 0x001ee80000300800 */
[----:B------:R-:W3:Y:S04]  /*4f780*/  LDL.LU R9, [R1+0x374] ;  /* 0x0003740001097983 */ /* 0x000ee80000300800 */
[----:B------:R-:W3:Y:S04]  /*4f790*/  LDL.LU R10, [R1+0x378] ;  /* 0x00037800010a7983 */ /* 0x000ee80000300800 */
[----:B------:R-:W3:Y:S04]  /*4f7a0*/  LDL.LU R11, [R1+0x37c] ;  /* 0x00037c00010b7983 */ /* 0x000ee80000300800 */
[----:B------:R0:W-:Y:S04]  /*4f7b0*/  STL [R1+0x3a08], R14 ;  /* 0x003a080e01007387 */ /* 0x0001e80000100800 */
[----:B------:R1:W-:Y:S04]  /*4f7c0*/  STL [R1+0x3a04], R3 ;  /* 0x003a040301007387 */ /* 0x0003e80000100800 */
[----:B------:R-:W-:Y:S04]  /*4f7d0*/  STL [R1+0x3a00], R29 ;  /* 0x003a001d01007387 */ /* 0x000fe80000100800 */
[----:B------:R-:W-:Y:S01]  /*4f7e0*/  STL [R1+0x39fc], R28 ;  /* 0x0039fc1c01007387 */ /* 0x000fe20000100800 */
[----:B--2---:R-:W-:Y:S01]  /*4f7f0*/  HMMA.16816.F32 R16, R20, R4, R16 ;  /* 0x000000041410723c */ /* 0x004fe20000001810 */
[----:B0-----:R-:W-:-:S02]  /*4f800*/  IMAD.MOV.U32 R14, RZ, RZ, R4 ;  /* 0x000000ffff0e7224 */ /* 0x001fc400078e0004 */
[----:B-1----:R-:W-:-:S15]  /*4f810*/  IMAD.MOV.U32 R3, RZ, RZ, R5 ;  /* 0x000000ffff037224 */ /* 0x002fde00078e0005 */
[----:B------:R-:W-:Y:S01]  /*4f820*/  NOP ;  /* 0x0000000000007918 */ /* 0x000fe20000000000 */
[----:B------:R-:W-:Y:S04]  /*4f830*/  STL.64 [R1+0x3c0], R16 ;  /* 0x0003c01001007387 */ /* 0x000fe80000100a00 */
[----:B------:R0:W-:Y:S04]  /*4f840*/  STL.64 [R1+0x3c8], R18 ;  /* 0x0003c81201007387 */ /* 0x0001e80000100a00 */
[----:B0-----:R-:W2:Y:S04]  /*4f850*/  LDL.LU.64 R18, [R1+0x3ce8] ;  /* 0x003ce80001127983 */ /* 0x001ea80000300a00 */
[----:B------:R-:W2:Y:S04]  /*4f860*/  LDL.LU.64 R16, [R1+0x3ce0] ;  /* 0x003ce00001107983 */ /* 0x000ea80000300a00 */
[----:B------:R-:W2:Y:S02]  /*4f870*/  LDL.LU.64 R4, [R1+0x3cd8] ;  /* 0x003cd80001047983 */ /* 0x000ea40000300a00 */
[----:B--2---:R-:W-:Y:S02]  /*4f880*/  HMMA.16816.F32 R20, R20, R4, R16 ;  /* 0x000000041414723c */ /* 0x004fe40000001810 */
[----:B------:R-:W2:Y:S04]  /*4f890*/  LDL.LU.64 R16, [R1+0x3cd0] ;  /* 0x003cd00001107983 */ /* 0x000ea80000300a00 */
[----:B------:R-:W2:Y:S04]  /*4f8a0*/  LDL.LU.64 R6, [R1+0x3cc8] ;  /* 0x003cc80001067983 */ /* 0x000ea80000300a00 */
[----:B------:R-:W2:Y:S09]  /*4f8b0*/  LDL.LU.64 R4, [R1+0x3cc0] ;  /* 0x003cc00001047983 */ /* 0x000eb20000300a00 */
[----:B------:R0:W-:Y:S04]  /*4f8c0*/  STL.64 [R1+0x240], R20 ;  /* 0x0002401401007387 */ /* 0x0001e80000100a00 */
[----:B------:R1:W-:Y:S04]  /*4f8d0*/  STL.64 [R1+0x248], R22 ;  /* 0x0002481601007387 */ /* 0x0003e80000100a00 */
[----:B0-----:R-:W4:Y:S04]  /*4f8e0*/  LDL.LU R20, [R1+0x350] ;  /* 0x0003500001147983 */ /* 0x001f280000300800 */
[----:B------:R-:W4:Y:S04]  /*4f8f0*/  LDL.LU R21, [R1+0x354] ;  /* 0x0003540001157983 */ /* 0x000f280000300800 */
[----:B-1----:R-:W4:Y:S04]  /*4f900*/  LDL.LU R22, [R1+0x358] ;  /* 0x0003580001167983 */ /* 0x002f280000300800 */
[----:B------:R-:W4:Y:S01]  /*4f910*/  LDL.LU R23, [R1+0x35c] ;  /* 0x00035c0001177983 */ /* 0x000f220000300800 */
        /* <DEDUP_REMOVED lines=14> */
[----:B------:R-:W3:-:S13]  /*4fa00*/  LDL.LU.64 R24, [R1+0x3c80] ;  /* 0x003c800001187983 */ /* 0x000eda0000300a00 */
[----:B------:R-:W-:Y:S04]  /*4fa10*/  STL.64 [R1+0x390], R16 ;  /* 0x0003901001007387 */ /* 0x000fe80000100a00 */
[----:B------:R-:W-:Y:S01]  /*4fa20*/  STL.64 [R1+0x398], R18 ;  /* 0x0003981201007387 */ /* 0x000fe20000100a00 */
[----:B---3--:R-:W-:-:S15]  /*4fa30*/  HMMA.16816.F32 R8, R4, R24, R8 ;  /* 0x000000180408723c */ /* 0x008fde0000001808 */
[----:B------:R-:W-:-:S04]  /*4fa40*/  NOP ;  /* 0x0000000000007918 */ /* 0x000fc80000000000 */
[----:B------:R-:W-:Y:S04]  /*4fa50*/  STL.64 [R1+0x380], R8 ;  /* 0x0003800801007387 */ /* 0x000fe80000100a00 */
[----:B------:R0:W-:Y:S04]  /*4fa60*/  STL.64 [R1+0x388], R10 ;  /* 0x0003880a01007387 */ /* 0x0001e80000100a00 */
[----:B0-----:R-:W3:Y:S04]  /*4fa70*/  LDL.LU.64 R10, [R1+0x3c78] ;  /* 0x003c7800010a7983 */ /* 0x001ee80000300a00 */
[----:B------:R-:W4:Y:S04]  /*4fa80*/  LDL.LU.64 R8, [R1+0x3c70] ;  /* 0x003c700001087983 */ /* 0x000f280000300a00 */
[----:B--2---:R-:W-:Y:S04]  /*4fa90*/  STL.64 [R1+0x3b48], R26 ;  /* 0x003b481a01007387 */ /* 0x004fe80000100a00 */
[----:B------:R0:W-:Y:S04]  /*4faa0*/  STL.64 [R1+0x3b40], R24 ;  /* 0x003b401801007387 */ /* 0x0001e80000100a00 */
[----:B0-----:R-:W2:Y:S04]  /*4fab0*/  LDL.LU R24, [R1+0x360] ;  /* 0x0003600001187983 */ /* 0x001ea80000300800 */
[----:B------:R-:W2:Y:S04]  /*4fac0*/  LDL.LU R25, [R1+0x364] ;  /* 0x0003640001197983 */ /* 0x000ea80000300800 */
[----:B------:R-:W2:Y:S04]  /*4fad0*/  LDL.LU R26, [R1+0x368] ;  /* 0x00036800011a7983 */ /* 0x000ea80000300800 */
[----:B------:R-:W2:Y:S01]  /*4fae0*/  LDL.LU R27, [R1+0x36c] ;  /* 0x00036c00011b7983 */ /* 0x000ea20000300800 */
[----:B------:R-:W0:Y:S02]  /*4faf0*/  S2R R19, SR_TID.X ;  /* 0x0000000000137919 */ /* 0x000e240000002100 */
[C---:B0-----:R-:W-:Y:S01]  /*4fb00*/  LOP3.LUT R17, R19.reuse, 0x7, RZ, 0xc0, !PT ;  /* 0x0000000713117812 */ /* 0x041fe200078ec0ff */
[----:B------:R-:W-:-:S02]  /*4fb10*/  IMAD.SHL.U32 R18, R19, 0x40, RZ ;  /* 0x0000004013127824 */ /* 0x000fc400078e00ff */
[----:B------:R-:W-:Y:S02]  /*4fb20*/  IMAD.SHL.U32 R19, R19, 0x2, RZ ;  /* 0x0000000213137824 */ /* 0x000fe400078e00ff */
[----:B------:R-:W-:-:S05]  /*4fb30*/  IMAD R17, R17, 0x90, RZ ;  /* 0x0000009011117824 */ /* 0x000fca00078e02ff */
[----:B------:R-:W-:-:S04]  /*4fb40*/  LOP3.LUT R19, R17, 0x10, R19, 0x78, !PT ;  /* 0x0000001011137812 */ /* 0x000fc800078e7813 */
[----:B------:R-:W-:-:S04]  /*4fb50*/  LOP3.LUT R19, R19, 0x400, R18, 0xf8, !PT ;  /* 0x0000040013137812 */ /* 0x000fc800078ef812 */
[----:B------:R-:W-:Y:S01]  /*4fb60*/  LOP3.LUT R19, R19, 0x60, RZ, 0x3c, !PT ;  /* 0x0000006013137812 */ /* 0x000fe200078e3cff */
[----:B--2---:R-:W-:-:S15]  /*4fb70*/  HMMA.16816.F32 R24, R4, R12, R24 ;  /* 0x0000000c0418723c */ /* 0x004fde0000001818 */
[----:B------:R-:W-:-:S04]  /*4fb80*/  NOP ;  /* 0x0000000000007918 */ /* 0x000fc80000000000 */
[----:B------:R-:W-:Y:S04]  /*4fb90*/  STL.64 [R1+0x370], R24 ;  /* 0x0003701801007387 */ /* 0x000fe80000100a00 */
[----:B------:R4:W-:Y:S02]  /*4fba0*/  STL.64 [R1+0x378], R26 ;  /* 0x0003781a01007387 */ /* 0x0009e40000100a00 */
[----:B----4-:R-:W-:Y:S02]  /*4fbb0*/  HMMA.16816.F32 R24, R4, R8, R20 ;  /* 0x000000080418723c */ /* 0x010fe40000001814 */
[----:B------:R-:W-:Y:S04]  /*4fbc0*/  STL.64 [R1+0x3b38], R12 ;  /* 0x003b380c01007387 */ /* 0x000fe80000100a00 */
[----:B------:R-:W-:Y:S04]  /*4fbd0*/  STL.64 [R1+0x3b70], R8 ;  /* 0x003b700801007387 */ /* 0x000fe80000100a00 */
[----:B------:R0:W1:Y:S09]  /*4fbe0*/  LDSM.16.MT88.4 R20, [R19+UR5+0x11000] ;  /* 0x011000051314783b */ /* 0x0000720008004200 */
[----:B------:R-:W-:Y:S04]  /*4fbf0*/  STL.64 [R1+0x360], R24 ;  /* 0x0003601801007387 */ /* 0x000fe80000100a00 */
[----:B------:R-:W-:Y:S04]  /*4fc00*/  STL.64 [R1+0x368], R26 ;  /* 0x0003681a01007387 */ /* 0x000fe80000100a00 */
[----:B------:R-:W2:Y:S04]  /*4fc10*/  LDL.LU R16, [R1+0x230] ;  /* 0x0002300001107983 */ /* 0x000ea80000300800 */
[----:B------:R-:W2:Y:S04]  /*4fc20*/  LDL.LU R17, [R1+0x234] ;  /* 0x0002340001117983 */ /* 0x000ea80000300800 */
[----:B------:R-:W4:Y:S04]  /*4fc30*/  LDL.LU R18, [R1+0x238] ;  /* 0x0002380001127983 */ /* 0x000f280000300800 */
[----:B0-----:R-:W4:Y:S04]  /*4fc40*/  LDL.LU R19, [R1+0x23c] ;  /* 0x00023c0001137983 */ /* 0x001f280000300800 */
[----:B----4-:R-:W-:Y:S04]  /*4fc50*/  STL.64 [R1+0x3b90], R18 ;  /* 0x003b901201007387 */ /* 0x010fe80000100a00 */
[----:B--2---:R0:W-:Y:S02]  /*4fc60*/  STL.64 [R1+0x3b88], R16 ;  /* 0x003b881001007387 */ /* 0x0041e40000100a00 */
[----:B0-----:R-:W-:-:S02]  /*4fc70*/  IMAD.MOV.U32 R16, RZ, RZ, R14 ;  /* 0x000000ffff107224 */ /* 0x001fc400078e000e */
[----:B------:R-:W-:-:S05]  /*4fc80*/  IMAD.MOV.U32 R17, RZ, RZ, R3 ;  /* 0x000000ffff117224 */ /* 0x000fca00078e0003 */
[----:B------:R0:W-:Y:S02]  /*4fc90*/  STL.64 [R1+0x3ba0], R16 ;  /* 0x003ba01001007387 */ /* 0x0001e40000100a00 */
[----:B0-----:R-:W-:Y:S02]  /*4fca0*/  IMAD.MOV.U32 R16, RZ, RZ, R2 ;  /* 0x000000ffff107224 */ /* 0x001fe400078e0002 */
[----:B---3--:R-:W-:Y:S01]  /*4fcb0*/  IMAD.MOV.U32 R17, RZ, RZ, R11 ;  /* 0x000000ffff117224 */ /* 0x008fe200078e000b */
[----:B------:R-:W2:Y:S04]  /*4fcc0*/  LDL.LU R2, [R1+0x3c68] ;  /* 0x003c680001027983 */ /* 0x000ea80000300800 */
[----:B------:R-:W3:Y:S04]  /*4fcd0*/  LDL.LU R11, [R1+0x3c64] ;  /* 0x003c6400010b7983 */ /* 0x000ee80000300800 */
[----:B------:R-:W-:Y:S04]  /*4fce0*/  STL.64 [R1+0x3bb8], R16 ;  /* 0x003bb81001007387 */ /* 0x000fe80000100a00 */
[----:B-1----:R-:W-:Y:S04]  /*4fcf0*/  STL.64 [R1+0x3aa0], R22 ;  /* 0x003aa01601007387 */ /* 0x002fe80000100a00 */
[----:B------:R0:W-:Y:S04]  /*4fd00*/  STL.64 [R1+0x3a98], R20 ;  /* 0x003a981401007387 */ /* 0x0001e80000100a00 */
[----:B0-----:R-:W4:Y:S01]  /*4fd10*/  LDL.LU.64 R20, [R1+0xd0] ;  /* 0x0000d00001147983 */ /* 0x001f220000300a00 */
[----:B------:R-:W-:-:S02]  /*4fd20*/  IMAD.MOV.U32 R16, RZ, RZ, R10 ;  /* 0x000000ffff107224 */ /* 0x000fc400078e000a */
[----:B------:R-:W-:Y:S01]  /*4fd30*/  IMAD.MOV.U32 R17, RZ, RZ, R15 ;  /* 0x000000ffff117224 */ /* 0x000fe200078e000f */
[----:B----4-:R0:W-:Y:S04]  /*4fd40*/  STL.64 [R1+0x3b98], R20 ;  /* 0x003b981401007387 */ /* 0x0101e80000100a00 */
[----:B0-----:R-:W4:Y:S04]  /*4fd50*/  LDL.LU R20, [R1+0x2d0] ;  /* 0x0002d00001147983 */ /* 0x001f280000300800 */
[----:B------:R-:W4:Y:S04]  /*4fd60*/  LDL.LU R21, [R1+0x2d4] ;  /* 0x0002d40001157983 */ /* 0x000f280000300800 */
[----:B------:R-:W2:Y:S04]  /*4fd70*/  LDL.LU R22, [R1+0x2d8] ;  /* 0x0002d80001167983 */ /* 0x000ea80000300800 */
[----:B------:R-:W2:Y:S04]  /*4fd80*/  LDL.LU R23, [R1+0x2dc] ;  /* 0x0002dc0001177983 */ /* 0x000ea80000300800 */
[----:B------:R-:W3:Y:S04]  /*4fd90*/  LDL.LU R10, [R1+0x3c60] ;  /* 0x003c6000010a7983 */ /* 0x000ee80000300800 */
[----:B------:R-:W-:Y:S04]  /*4fda0*/  STL.64 [R1+0x3bd0], R16 ;  /* 0x003bd01001007387 */ /* 0x000fe80000100a00 */
[----:B--2---:R-:W-:Y:S04]  /*4fdb0*/  STL.64 [R1+0x3bb0], R22 ;  /* 0x003bb01601007387 */ /* 0x004fe80000100a00 */
[----:B----4-:R0:W-:Y:S04]  /*4fdc0*/  STL.64 [R1+0x3ba8], R20 ;  /* 0x003ba81401007387 */ /* 0x0101e80000100a00 */
[----:B0-----:R-:W2:Y:S04]  /*4fdd0*/  LDL.LU R20, [R1+0x2e0] ;  /* 0x0002e00001147983 */ /* 0x001ea80000300800 */
[----:B------:R-:W2:Y:S04]  /*4fde0*/  LDL.LU R21, [R1+0x2e4] ;  /* 0x0002e40001157983 */ /* 0x000ea80000300800 */
[----:B------:R-:W4:Y:S04]  /*4fdf0*/  LDL.LU R22, [R1+0x2e8] ;  /* 0x0002e80001167983 */ /* 0x000f280000300800 */
[----:B------:R-:W4:Y:S01]  /*4fe00*/  LDL.LU R23, [R1+0x2ec] ;  /* 0x0002ec0001177983 */ /* 0x000f220000300800 */
[----:B------:R-:W-:-:S02]  /*4fe10*/  IMAD.MOV.U32 R16, RZ, RZ, R2 ;  /* 0x000000ffff107224 */ /* 0x000fc400078e0002 */
[----:B------:R-:W-:Y:S01]  /*4fe20*/  IMAD.MOV.U32 R17, RZ, RZ, R0 ;  /* 0x000000ffff117224 */ /* 0x000fe200078e0000 */
[----:B------:R-:W2:Y:S04]  /*4fe30*/  LDL.LU R2, [R1+0x3c5c] ;  /* 0x003c5c0001027983 */ /* 0x000ea80000300800 */
[----:B------:R-:W2:Y:S04]  /*4fe40*/  LDL.LU R0, [R1+0x3c58] ;  /* 0x003c580001007983 */ /* 0x000ea80000300800 */
[----:B------:R3:W-:Y:S02]  /*4fe50*/  STL.64 [R1+0x3be8], R16 ;  /* 0x003be81001007387 */ /* 0x0007e40000100a00 */
[----:B---3--:R-:W-:-:S02]  /*4fe60*/  IMAD.MOV.U32 R16, RZ, RZ, R10 ;  /* 0x000000ffff107224 */ /* 0x008fc400078e000a */
[----:B------:R-:W-:Y:S01]  /*4fe70*/  IMAD.MOV.U32 R17, RZ, RZ, R11 ;  /* 0x000000ffff117224 */ /* 0x000fe200078e000b */
[----:B------:R-:W3:Y:S04]  /*4fe80*/  LDL.LU R10, [R1+0x3c54] ;  /* 0x003c5400010a7983 */ /* 0x000ee80000300800 */
[----:B------:R-:W3:Y:S04]  /*4fe90*/  LDL.LU R11, [R1+0x3c50] ;  /* 0x003c5000010b7983 */ /* 0x000ee80000300800 */
[----:B------:R-:W-:Y:S04]  /*4fea0*/  STL.64 [R1+0x3c00], R16 ;  /* 0x003c001001007387 */ /* 0x000fe80000100a00 */
[----:B----4-:R-:W-:Y:S04]  /*4feb0*/  STL.64 [R1+0x3bc8], R22 ;  /* 0x003bc81601007387 */ /* 0x010fe80000100a00 */
[----:B--2---:R0:W-:Y:S04]  /*4fec0*/  STL.64 [R1+0x3bc0], R20 ;  /* 0x003bc01401007387 */ /* 0x0041e80000100a00 */
[----:B0-----:R-:W2:Y:S04]  /*4fed0*/  LDL.LU R20, [R1+0x2f0] ;  /* 0x0002f00001147983 */ /* 0x001ea80000300800 */
[----:B------:R-:W2:Y:S04]  /*4fee0*/  LDL.LU R21, [R1+0x2f4] ;  /* 0x0002f40001157983 */ /* 0x000ea80000300800 */
[----:B------:R-:W4:Y:S04]  /*4fef0*/  LDL.LU R22, [R1+0x2f8] ;  /* 0x0002f80001167983 */ /* 0x000f280000300800 */
[----:B------:R-:W4:Y:S01]  /*4ff00*/  LDL.LU R23, [R1+0x2fc] ;  /* 0x0002fc0001177983 */ /* 0x000f220000300800 */
[----:B------:R-:W-:Y:S01]  /*4ff10*/  MOV R16, R0 ;  /* 0x0000000000107202 */ /* 0x000fe20000000f00 */
[----:B------:R-:W-:-:S02]  /*4ff20*/  IMAD.MOV.U32 R17, RZ, RZ, R2 ;  /* 0x000000ffff117224 */ /* 0x000fc400078e0002 */
[----:B------:R-:W2:Y:S04]  /*4ff30*/  LDL.LU R0, [R1+0x3c4c] ;  /* 0x003c4c0001007983 */ /* 0x000ea80000300800 */
[----:B------:R-:W3:Y:S04]  /*4ff40*/  LDL.LU R2, [R1+0x3c48] ;  /* 0x003c480001027983 */ /* 0x000ee80000300800 */
[----:B------:R-:W3:Y:S04]  /*4ff50*/  LDL R24, [R1+0x30] ;  /* 0x0000300001187983 */ /* 0x000ee80000100800 */
[----:B------:R-:W3:Y:S04]  /*4ff60*/  LDL R25, [R1+0x34] ;  /* 0x0000340001197983 */ /* 0x000ee80000100800 */
[----:B------:R-:W3:Y:S04]  /*4ff70*/  LDL.LU R12, [R1+0x5b0] ;  /* 0x0005b000010c7983 */ /* 0x000ee80000300800 */
[----:B------:R-:W3:Y:S04]  /*4ff80*/  LDL.LU R13, [R1+0x5b4] ;  /* 0x0005b400010d7983 */ /* 0x000ee80000300800 */
        /* <DEDUP_REMOVED lines=9> */
[----:B---3--:R-:W-:-:S02]  /*50020*/  IMAD.MOV.U32 R16, RZ, RZ, R11 ;  /* 0x000000ffff107224 */ /* 0x008fc400078e000b */
[----:B------:R-:W-:-:S05]  /*50030*/  IMAD.MOV.U32 R17, RZ, RZ, R10 ;  /* 0x000000ffff117224 */ /* 0x000fca00078e000a */
[----:B------:R-:W-:Y:S04]  /*50040*/  STL.64 [R1+0x3c30], R16 ;  /* 0x003c301001007387 */ /* 0x000fe80000100a00 */
[----:B----4-:R-:W-:Y:S04]  /*50050*/  STL.64 [R1+0x3bf8], R22 ;  /* 0x003bf81601007387 */ /* 0x010fe80000100a00 */
[----:B--2---:R0:W-:Y:S04]  /*50060*/  STL.64 [R1+0x3bf0], R20 ;  /* 0x003bf01401007387 */ /* 0x0041e80000100a00 */
[----:B0-----:R-:W2:Y:S04]  /*50070*/  LDL.LU R20, [R1+0x310] ;  /* 0x0003100001147983 */ /* 0x001ea80000300800 */
[----:B------:R-:W2:Y:S04]  /*50080*/  LDL.LU R21, [R1+0x314] ;  /* 0x0003140001157983 */ /* 0x000ea80000300800 */
[----:B------:R-:W3:Y:S04]  /*50090*/  LDL.LU R22, [R1+0x318] ;  /* 0x0003180001167983 */ /* 0x000ee80000300800 */
[----:B------:R-:W3:Y:S04]  /*500a0*/  LDL.LU R23, [R1+0x31c] ;  /* 0x00031c0001177983 */ /* 0x000ee80000300800 */
[----:B---3--:R-:W-:Y:S04]  /*500b0*/  STL.64 [R1+0x3c10], R22 ;  /* 0x003c101601007387 */ /* 0x008fe80000100a00 */
[----:B--2---:R0:W-:Y:S04]  /*500c0*/  STL.64 [R1+0x3c08], R20 ;  /* 0x003c081401007387 */ /* 0x0041e80000100a00 */
[----:B0-----:R-:W2:Y:S04]  /*500d0*/  LDL.LU R20, [R1+0x320] ;  /* 0x0003200001147983 */ /* 0x001ea80000300800 */
[----:B------:R-:W2:Y:S04]  /*500e0*/  LDL.LU R21, [R1+0x324] ;  /* 0x0003240001157983 */ /* 0x000ea80000300800 */
[----:B------:R-:W3:Y:S04]  /*500f0*/  LDL.LU R22, [R1+0x328] ;  /* 0x0003280001167983 */ /* 0x000ee80000300800 */
[----:B------:R-:W3:Y:S01]  /*50100*/  LDL.LU R23, [R1+0x32c] ;  /* 0x00032c0001177983 */ /* 0x000ee20000300800 */
[----:B------:R-:W-:Y:S03]  /*50110*/  HMMA.16816.F32 R12, R4, R24, R12 ;  /* 0x00000018040c723c */ /* 0x000fe6000000180c */
[----:B---3--:R-:W-:Y:S04]  /*50120*/  STL.64 [R1+0x3c28], R22 ;  /* 0x003c281601007387 */ /* 0x008fe80000100a00 */
        /* <DEDUP_REMOVED lines=9> */
[----:B------:R-:W2:Y:S04]  /*501c0*/  LDL.LU R22, [R1+0x348] ;  /* 0x0003480001167983 */ /* 0x000ea80000300800 */
[----:B------:R-:W2:Y:S04]  /*501d0*/  LDL.LU R23, [R1+0x34c] ;  /* 0x00034c0001177983 */ /* 0x000ea80000300800 */
[----:B------:R-:W3:Y:S04]  /*501e0*/  LDL.LU R8, [R1+0x220] ;  /* 0x0002200001087983 */ /* 0x000ee80000300800 */
[----:B------:R-:W-:Y:S04]  /*501f0*/  STL.64 [R1+0x350], R12 ;  /* 0x0003500c01007387 */ /* 0x000fe80000100a00 */
[----:B------:R-:W-:Y:S04]  /*50200*/  STL.64 [R1+0x358], R14 ;  /* 0x0003580e01007387 */ /* 0x000fe80000100a00 */
[----:B------:R-:W3:Y:S04]  /*50210*/  LDL.LU R9, [R1+0x224] ;  /* 0x0002240001097983 */ /* 0x000ee80000300800 */
[----:B------:R-:W3:Y:S04]  /*50220*/  LDL.LU R10, [R1+0x228] ;  /* 0x00022800010a7983 */ /* 0x000ee80000300800 */
[----:B------:R-:W3:Y:S04]  /*50230*/  LDL.LU R11, [R1+0x22c] ;  /* 0x00022c00010b7983 */ /* 0x000ee80000300800 */
[----:B------:R-:W4:Y:S04]  /*50240*/  LDL.LU.64 R24, [R1] ;  /* 0x0000000001187983 */ /* 0x000f280000300a00 */
[----:B----4-:R0:W-:Y:S04]  /*50250*/  STL.64 [R1+0x3b60], R24 ;  /* 0x003b601801007387 */ /* 0x0101e80000100a00 */
[----:B0-----:R-:W4:Y:S01]  /*50260*/  LDL.LU.64 R24, [R1+0x10] ;  /* 0x0000100001187983 */ /* 0x001f220000300a00 */
[----:B------:R-:W-:-:S02]  /*50270*/  IMAD.MOV.U32 R16, RZ, RZ, R2 ;  /* 0x000000ffff107224 */ /* 0x000fc400078e0002 */
[----:B------:R-:W-:Y:S01]  /*50280*/  IMAD.MOV.U32 R17, RZ, RZ, R0 ;  /* 0x000000ffff117224 */ /* 0x000fe200078e0000 */
[----:B----4-:R0:W-:Y:S04]  /*50290*/  STL.64 [R1+0x3b68], R24 ;  /* 0x003b681801007387 */ /* 0x0101e80000100a00 */
[----:B0-----:R-:W3:Y:S04]  /*502a0*/  LDL.LU.64 R24, [R1+0x20] ;  /* 0x0000200001187983 */ /* 0x001ee80000300a00 */
[----:B------:R-:W4:Y:S04]  /*502b0*/  LDL.LU R12, [R1+0x1f0] ;  /* 0x0001f000010c7983 */ /* 0x000f280000300800 */
[----:B------:R-:W4:Y:S04]  /*502c0*/  LDL.LU R13, [R1+0x1f4] ;  /* 0x0001f400010d7983 */ /* 0x000f280000300800 */
[----:B------:R-:W3:Y:S04]  /*502d0*/  LDL.LU R14, [R1+0x1f8] ;  /* 0x0001f800010e7983 */ /* 0x000ee80000300800 */
[----:B------:R-:W3:Y:S01]  /*502e0*/  LDL.LU R15, [R1+0x1fc] ;  /* 0x0001fc00010f7983 */ /* 0x000ee20000300800 */
[C---:B--2---:R-:W-:Y:S03]  /*502f0*/  HMMA.16816.F32 R16, R4.reuse, R16, R20 ;  /* 0x000000100410723c */ /* 0x044fe60000001814 */
[----:B---3--:R-:W-:Y:S04]  /*50300*/  STL.64 [R1+0x3b58], R14 ;  /* 0x003b580e01007387 */ /* 0x008fe80000100a00 */
[----:B----4-:R0:W-:Y:S04]  /*50310*/  STL.64 [R1+0x3b50], R12 ;  /* 0x003b500c01007387 */ /* 0x0101e80000100a00 */
[----:B0-----:R-:W2:Y:S04]  /*50320*/  LDL.LU R12, [R1+0x200] ;  /* 0x00020000010c7983 */ /* 0x001ea80000300800 */
[----:B------:R-:W2:Y:S04]  /*50330*/  LDL.LU R13, [R1+0x204] ;  /* 0x00020400010d7983 */ /* 0x000ea80000300800 */
[----:B------:R-:W2:Y:S04]  /*50340*/  LDL.LU R14, [R1+0x208] ;  /* 0x00020800010e7983 */ /* 0x000ea80000300800 */
[----:B------:R-:W2:Y:S04]  /*50350*/  LDL.LU R15, [R1+0x20c] ;  /* 0x00020c00010f7983 */ /* 0x000ea80000300800 */
[----:B------:R-:W3:Y:S04]  /*50360*/  LDL.LU.64 R22, [R1+0x3c40] ;  /* 0x003c400001167983 */ /* 0x000ee80000300a00 */
[----:B------:R-:W3:Y:S04]  /*50370*/  LDL.LU.64 R20, [R1+0x3c38] ;  /* 0x003c380001147983 */ /* 0x000ee80000300a00 */
[----:B------:R0:W-:Y:S04]  /*50380*/  STL.64 [R1+0x340], R16 ;  /* 0x0003401001007387 */ /* 0x0001e80000100a00 */
[----:B------:R3:W-:Y:S04]  /*50390*/  STL.64 [R1+0x348], R18 ;  /* 0x0003481201007387 */ /* 0x0007e80000100a00 */
[----:B0-----:R-:W3:Y:S02]  /*503a0*/  LDL.LU.64 R16, [R1+0x3c30] ;  /* 0x003c300001107983 */ /* 0x001ee40000300a00 */
[----:B---3--:R-:W-:Y:S02]  /*503b0*/  HMMA.16816.F32 R16, R4, R16, R20 ;  /* 0x000000100410723c */ /* 0x008fe40000001814 */
[----:B------:R-:W3:Y:S04]  /*503c0*/  LDL.LU.64 R22, [R1+0x3c28] ;  /* 0x003c280001167983 */ /* 0x000ee80000300a00 */
[----:B------:R-:W3:-:S13]  /*503d0*/  LDL.LU.64 R20, [R1+0x3c20] ;  /* 0x003c200001147983 */ /* 0x000eda0000300a00 */
        /* <DEDUP_REMOVED lines=34> */
[----:B------:R-:W3:-:S15]  /*50600*/  LDL.LU.64 R20, [R1+0x3b98] ;  /* 0x003b980001147983 */ /* 0x000ede0000300a00 */
        /* <DEDUP_REMOVED lines=14> */
[----:B------:R0:W-:Y:S04]  /*506f0*/  STL.64 [R1+0x3ab0], R20 ;  /* 0x003ab01401007387 */ /* 0x0001e80000100a00 */
[----:B0-----:R-:W2:Y:S04]  /*50700*/  LDL.LU R20, [R1+0x210] ;  /* 0x0002100001147983 */ /* 0x001ea80000300800 */
[----:B------:R-:W2:Y:S04]  /*50710*/  LDL.LU R21, [R1+0x214] ;  /* 0x0002140001157983 */ /* 0x000ea80000300800 */
[----:B------:R-:W2:Y:S04]  /*50720*/  LDL.LU R22, [R1+0x218] ;  /* 0x0002180001167983 */ /* 0x000ea80000300800 */
[----:B------:R-:W2:Y:S01]  /*50730*/  LDL.LU R23, [R1+0x21c] ;  /* 0x00021c0001177983 */ /* 0x000ea20000300800 */
[----:B---3--:R-:W-:-:S15]  /*50740*/  HMMA.16816.F32 R8, R16, R24, R8 ;  /* 0x000000181008723c */ /* 0x008fde0000001808 */
[----:B------:R-:W-:-:S04]  /*50750*/  NOP ;  /* 0x0000000000007918 */ /* 0x000fc80000000000 */
[----:B------:R0:W-:Y:S04]  /*50760*/  STL.64 [R1+0x220], R8 ;  /* 0x0002200801007387 */ /* 0x0001e80000100a00 */
[----:B------:R1:W-:Y:S04]  /*50770*/  STL.64 [R1+0x228], R10 ;  /* 0x0002280a01007387 */ /* 0x0003e80000100a00 */
[----:B0-----:R-:W4:Y:S01]  /*50780*/  LDL.LU.64 R8, [R1+0x3b70] ;  /* 0x003b700001087983 */ /* 0x001f220000300a00 */
[----:B-1----:R-:W-:Y:S02]  /*50790*/  IMAD.MOV.U32 R11, RZ, RZ, R24 ;  /* 0x000000ffff0b7224 */ /* 0x002fe400078e0018 */
[----:B------:R-:W-:-:S02]  /*507a0*/  IMAD.MOV.U32 R10, RZ, RZ, R25 ;  /* 0x000000ffff0a7224 */ /* 0x000fc400078e0019 */
[----:B------:R-:W2:Y:S04]  /*507b0*/  LDL.LU.64 R24, [R1+0x3b68] ;  /* 0x003b680001187983 */ /* 0x000ea80000300a00 */
[----:B------:R-:W-:Y:S04]  /*507c0*/  STL [R1+0x3adc], R10 ;  /* 0x003adc0a01007387 */ /* 0x000fe80000100800 */
[----:B------:R-:W-:Y:S01]  /*507d0*/  STL [R1+0x3ad8], R11 ;  /* 0x003ad80b01007387 */ /* 0x000fe20000100800 */
[----:B--2---:R-:W-:-:S15]  /*507e0*/  HMMA.16816.F32 R20, R16, R24, R20 ;  /* 0x000000181014723c */ /* 0x004fde0000001814 */
[----:B------:R-:W-:-:S04]  /*507f0*/  NOP ;  /* 0x0000000000007918 */ /* 0x000fc80000000000 */
[----:B------:R0:W-:Y:S04]  /*50800*/  STL.64 [R1+0x210], R20 ;  /* 0x0002101401007387 */ /* 0x0001e80000100a00 */
[----:B------:R-:W-:Y:S01]  /*50810*/  STL.64 [R1+0x218], R22 ;  /* 0x0002181601007387 */ /* 0x000fe20000100a00 */
[----:B0-----:R-:W-:Y:S02]  /*50820*/  IMAD.MOV.U32 R21, RZ, RZ, R24 ;  /* 0x000000ffff157224 */ /* 0x001fe400078e0018 */
[----:B------:R-:W-:Y:S02]  /*50830*/  IMAD.MOV.U32 R20, RZ, RZ, R25 ;  /* 0x000000ffff147224 */ /* 0x000fe400078e0019 */
[----:B------:R-:W2:Y:S04]  /*50840*/  LDL.LU.64 R24, [R1+0x3b60] ;  /* 0x003b600001187983 */ /* 0x000ea80000300a00 */
[----:B------:R0:W-:Y:S04]  /*50850*/  STL.64 [R1+0x3ad0], R20 ;  /* 0x003ad01401007387 */ /* 0x0001e80000100a00 */
[----:B0-----:R-:W3:Y:S04]  /*50860*/  LDL.LU R20, [R1+0x1e0] ;  /* 0x0001e00001147983 */ /* 0x001ee80000300800 */
[----:B------:R-:W3:Y:S04]  /*50870*/  LDL.LU R21, [R1+0x1e4] ;  /* 0x0001e40001157983 */ /* 0x000ee80000300800 */
[----:B------:R-:W3:Y:S04]  /*50880*/  LDL.LU R22, [R1+0x1e8] ;  /* 0x0001e80001167983 */ /* 0x000ee80000300800 */
[----:B------:R-:W3:Y:S01]  /*50890*/  LDL.LU R23, [R1+0x1ec] ;  /* 0x0001ec0001177983 */ /* 0x000ee20000300800 */
        /* <DEDUP_REMOVED lines=8> */
[----:B------:R-:W2:Y:S04]  /*50920*/  LDL.LU.64 R26, [R1+0x3b48] ;  /* 0x003b4800011a7983 */ /* 0x000ea80000300a00 */
[----:B------:R-:W2:Y:S02]  /*50930*/  LDL.LU.64 R24, [R1+0x3b40] ;  /* 0x003b400001187983 */ /* 0x000ea40000300a00 */
[----:B--2---:R-:W-:-:S15]  /*50940*/  HMMA.16816.F32 R12, R16, R24, R12 ;  /* 0x00000018100c723c */ /* 0x004fde000000180c */
[----:B------:R-:W-:-:S04]  /*50950*/  NOP ;  /* 0x0000000000007918 */ /* 0x000fc80000000000 */
[----:B------:R0:W-:Y:S04]  /*50960*/  STL.64 [R1+0x1f0], R12 ;  /* 0x0001f00c01007387 */ /* 0x0001e80000100a00 */
[----:B------:R-:W-:Y:S04]  /*50970*/  STL.64 [R1+0x1f8], R14 ;  /* 0x0001f80e01007387 */ /* 0x000fe80000100a00 */
[----:B0-----:R-:W3:Y:S01]  /*50980*/  LDL.LU.64 R12, [R1+0x3b38] ;  /* 0x003b3800010c7983 */ /* 0x001ee20000300a00 */
[C---:B----4-:R-:W-:Y:S03]  /*50990*/  HMMA.16816.F32 R4, R16.reuse, R8, R4 ;  /* 0x000000081004723c */ /* 0x050fe60000001804 */
[----:B------:R-:W-:Y:S04]  /*509a0*/  STL.64 [R1+0x3a50], R26 ;  /* 0x003a501a01007387 */ /* 0x000fe80000100a00 */
[----:B------:R-:W-:Y:S01]  /*509b0*/  STL.64 [R1+0x3a48], R24 ;  /* 0x003a481801007387 */ /* 0x000fe20000100a00 */
[----:B---3--:R-:W-:Y:S03]  /*509c0*/  HMMA.16816.F32 R20, R16, R12, R20 ;  /* 0x0000000c1014723c */ /* 0x008fe60000001814 */
[----:B------:R0:W-:-:S15]  /*509d0*/  STL.64 [R1+0x3b30], R12 ;  /* 0x003b300c01007387 */ /* 0x0001de0000100a00 */
[----:B------:R-:W-:Y:S01]  /*509e0*/  NOP ;  /* 0x0000000000007918 */ /* 0x000fe20000000000 */
[----:B------:R-:W-:Y:S04]  /*509f0*/  STL.64 [R1+0x1e0], R20 ;  /* 0x0001e01401007387 */ /* 0x000fe80000100a00 */
[----:B------:R-:W-:Y:S04]  /*50a00*/  STL.64 [R1+0x1e8], R22 ;  /* 0x0001e81601007387 */ /* 0x000fe80000100a00 */
[----:B0-----:R-:W2:Y:S04]  /*50a10*/  LDL.LU R12, [R1+0x1c0] ;  /* 0x0001c000010c7983 */ /* 0x001ea80000300800 */
[----:B------:R0:W-:Y:S04]  /*50a20*/  STL.64 [R1+0x1d0], R4 ;  /* 0x0001d00401007387 */ /* 0x0001e80000100a00 */
[----:B------:R-:W-:Y:S04]  /*50a30*/  STL.64 [R1+0x1d8], R6 ;  /* 0x0001d80601007387 */ /* 0x000fe80000100a00 */
[----:B------:R-:W2:Y:S04]  /*50a40*/  LDL.LU R13, [R1+0x1c4] ;  /* 0x0001c400010d7983 */ /* 0x000ea80000300800 */
[----:B------:R-:W2:Y:S04]  /*50a50*/  LDL.LU R14, [R1+0x1c8] ;  /* 0x0001c800010e7983 */ /* 0x000ea80000300800 */
[----:B------:R-:W2:Y:S04]  /*50a60*/  LDL.LU R15, [R1+0x1cc] ;  /* 0x0001cc00010f7983 */ /* 0x000ea80000300800 */
[----:B0-----:R-:W2:Y:S04]  /*50a70*/  LDL.LU.64 R4, [R1+0x30] ;  /* 0x0000300001047983 */ /* 0x001ea80000300a00 */
[----:B------:R-:W3:Y:S04]  /*50a80*/  LDL.LU.64 R24, [R1+0x110] ;  /* 0x0001100001187983 */ /* 0x000ee80000300a00 */
[----:B---3--:R0:W-:Y:S04]  /*50a90*/  STL.64 [R1+0x3af0], R24 ;  /* 0x003af01801007387 */ /* 0x0081e80000100a00 */
[----:B0-----:R-:W3:Y:S04]  /*50aa0*/  LDL.LU.64 R24, [R1+0x120] ;  /* 0x0001200001187983 */ /* 0x001ee80000300a00 */
[----:B---3--:R0:W-:Y:S04]  /*50ab0*/  STL.64 [R1+0x3b08], R24 ;  /* 0x003b081801007387 */ /* 0x0081e80000100a00 */
[----:B------:R-:W3:Y:S04]  /*50ac0*/  LDL.LU R20, [R1+0x160] ;  /* 0x0001600001147983 */ /* 0x000ee80000300800 */
[----:B------:R-:W3:Y:S04]  /*50ad0*/  LDL.LU R21, [R1+0x164] ;  /* 0x0001640001157983 */ /* 0x000ee80000300800 */
[----:B------:R-:W4:Y:S04]  /*50ae0*/  LDL.LU R22, [R1+0x168] ;  /* 0x0001680001167983 */ /* 0x000f280000300800 */
[----:B------:R-:W4:Y:S04]  /*50af0*/  LDL.LU R23, [R1+0x16c] ;  /* 0x00016c0001177983 */ /* 0x000f280000300800 */
[----:B0-----:R-:W2:Y:S04]  /*50b00*/  LDL.LU.64 R24, [R1+0x130] ;  /* 0x0001300001187983 */ /* 0x001ea80000300a00 */
[----:B--2---:R0:W-:Y:S04]  /*50b10*/  STL.64 [R1+0x3b10], R24 ;  /* 0x003b101801007387 */ /* 0x0041e80000100a00 */
[----:B0-----:R-:W2:Y:S04]  /*50b20*/  LDL.LU.64 R24, [R1+0x140] ;  /* 0x0001400001187983 */ /* 0x001ea80000300a00 */
[----:B--2---:R0:W-:Y:S04]  /*50b30*/  STL.64 [R1+0x3b28], R24 ;  /* 0x003b281801007387 */ /* 0x0041e80000100a00 */
[----:B0-----:R-:W2:Y:S04]  /*50b40*/  LDL.LU.64 R24, [R1+0x150] ;  /* 0x0001500001187983 */ /* 0x001ea80000300a00 */
[----:B----4-:R-:W-:Y:S04]  /*50b50*/  STL.64 [R1+0x3ae8], R22 ;  /* 0x003ae81601007387 */ /* 0x010fe80000100a00 */
[----:B---3--:R0:W-:Y:S04]  /*50b60*/  STL.64 [R1+0x3ae0], R20 ;  /* 0x003ae01401007387 */ /* 0x0081e80000100a00 */
[----:B0-----:R-:W3:Y:S04]  /*50b70*/  LDL.LU R20, [R1+0x170] ;  /* 0x0001700001147983 */ /* 0x001ee80000300800 */
[----:B------:R-:W3:Y:S04]  /*50b80*/  LDL.LU R21, [R1+0x174] ;  /* 0x0001740001157983 */ /* 0x000ee80000300800 */
[----:B------:R-:W4:Y:S04]  /*50b90*/  LDL.LU R22, [R1+0x178] ;  /* 0x0001780001167983 */ /* 0x000f280000300800 */
[----:B------:R-:W4:Y:S01]  /*50ba0*/  LDL.LU R23, [R1+0x17c] ;  /* 0x00017c0001177983 */ /* 0x000f220000300800 */
[----:B------:R-:W0:Y:S01]  /*50bb0*/  S2R R0, SR_TID.X ;  /* 0x0000000000007919 */ /* 0x000e220000002100 */
[----:B------:R-:W-:Y:S02]  /*50bc0*/  HMMA.16816.F32 R12, R16, R4, R12 ;  /* 0x00000004100c723c */ /* 0x000fe4000000180c */
[----:B----4-:R-:W-:Y:S04]  /*50bd0*/  STL.64 [R1+0x3b00], R22 ;  /* 0x003b001601007387 */ /* 0x010fe80000100a00 */
[----:B---3--:R1:W-:Y:S04]  /*50be0*/  STL.64 [R1+0x3af8], R20 ;  /* 0x003af81401007387 */ /* 0x0083e80000100a00 */
[----:B-1----:R-:W3:Y:S04]  /*50bf0*/  LDL.LU R20, [R1+0x180] ;  /* 0x0001800001147983 */ /* 0x002ee80000300800 */
[----:B------:R-:W3:Y:S04]  /*50c00*/  LDL.LU R21, [R1+0x184] ;  /* 0x0001840001157983 */ /* 0x000ee80000300800 */
[----:B------:R-:W4:Y:S04]  /*50c10*/  LDL.LU R22, [R1+0x188] ;  /* 0x0001880001167983 */ /* 0x000f280000300800 */
[----:B------:R-:W4:Y:S01]  /*50c20*/  LDL.LU R23, [R1+0x18c] ;  /* 0x00018c0001177983 */ /* 0x000f220000300800 */
[C---:B0-----:R-:W-:Y:S01]  /*50c30*/  LOP3.LUT R3, R0.reuse, 0x7, RZ, 0xc0, !PT ;  /* 0x0000000700037812 */ /* 0x041fe200078ec0ff */
[----:B------:R-:W-:-:S02]  /*50c40*/  IMAD.SHL.U32 R2, R0, 0x40, RZ ;  /* 0x0000004000027824 */ /* 0x000fc400078e00ff */
[----:B------:R-:W-:Y:S02]  /*50c50*/  IMAD.SHL.U32 R0, R0, 0x2, RZ ;  /* 0x0000000200007824 */ /* 0x000fe400078e00ff */
[----:B------:R-:W-:-:S05]  /*50c60*/  IMAD R3, R3, 0x90, RZ ;  /* 0x0000009003037824 */ /* 0x000fca00078e02ff */
[----:B------:R-:W-:-:S04]  /*50c70*/  LOP3.LUT R0, R3, 0x10, R0, 0x78, !PT ;  /* 0x0000001003007812 */ /* 0x000fc800078e7800 */
[----:B------:R-:W-:Y:S01]  /*50c80*/  LOP3.LUT R0, R0, 0x400, R2, 0xf8, !PT ;  /* 0x0000040000007812 */ /* 0x000fe200078ef802 */
[----:B------:R-:W-:Y:S01]  /*50c90*/  IMAD.MOV.U32 R28, RZ, RZ, R4 ;  /* 0x000000ffff1c7224 */ /* 0x000fe200078e0004 */
[----:B----4-:R-:W-:Y:S04]  /*50ca0*/  STL.64 [R1+0x3b20], R22 ;  /* 0x003b201601007387 */ /* 0x010fe80000100a00 */
[----:B---3--:R0:W-:Y:S04]  /*50cb0*/  STL.64 [R1+0x3b18], R20 ;  /* 0x003b181401007387 */ /* 0x0081e80000100a00 */
[----:B0-----:R-:W3:Y:S04]  /*50cc0*/  LDL.LU R20, [R1+0x1a0] ;  /* 0x0001a00001147983 */ /* 0x001ee80000300800 */
[----:B------:R-:W3:Y:S04]  /*50cd0*/  LDL.LU R21, [R1+0x1a4] ;  /* 0x0001a40001157983 */ /* 0x000ee80000300800 */
[----:B------:R-:W3:Y:S04]  /*50ce0*/  LDL.LU R22, [R1+0x1a8] ;  /* 0x0001a80001167983 */ /* 0x000ee80000300800 */
[----:B------:R-:W3:Y:S04]  /*50cf0*/  LDL.LU R23, [R1+0x1ac] ;  /* 0x0001ac0001177983 */ /* 0x000ee80000300800 */
[----:B------:R-:W-:Y:S04]  /*50d00*/  STL.64 [R1+0x3aa8], R8 ;  /* 0x003aa80801007387 */ /* 0x000fe80000100a00 */
[----:B------:R0:W-:Y:S04]  /*50d10*/  STL.64 [R1+0x1c0], R12 ;  /* 0x0001c00c01007387 */ /* 0x0001e80000100a00 */
[----:B------:R1:W-:Y:S04]  /*50d20*/  STL.64 [R1+0x1c8], R14 ;  /* 0x0001c80e01007387 */ /* 0x0003e80000100a00 */
[----:B0-----:R-:W4:Y:S01]  /*50d30*/  LDL.LU.64 R12, [R1+0x3b30] ;  /* 0x003b3000010c7983 */ /* 0x001f220000300a00 */
[----:B-1----:R-:W-:-:S03]  /*50d40*/  IMAD.MOV.U32 R15, RZ, RZ, R5 ;  /* 0x000000ffff0f7224 */ /* 0x002fc600078e0005 */
[----:B------:R-:W0:Y:S04]  /*50d50*/  LDSM.16.MT88.4 R4, [R0+UR5+0x11800] ;  /* 0x011800050004783b */ /* 0x000e280008004200 */
[----:B------:R-:W-:Y:S04]  /*50d60*/  STL [R1+0x3a10], R15 ;  /* 0x003a100f01007387 */ /* 0x000fe80000100800 */
[----:B------:R-:W-:Y:S04]  /*50d70*/  STL [R1+0x3a0c], R28 ;  /* 0x003a0c1c01007387 */ /* 0x000fe80000100800 */
[----:B0-----:R-:W-:Y:S04]  /*50d80*/  STL.64 [R1+0x3928], R6 ;  /* 0x0039280601007387 */ /* 0x001fe80000100a00 */
[----:B------:R0:W-:Y:S04]  /*50d90*/  STL.64 [R1+0x3920], R4 ;  /* 0x0039200401007387 */ /* 0x0001e80000100a00 */
[----:B0-----:R-:W2:Y:S04]  /*50da0*/  LDL.LU R4, [R1+0x1b0] ;  /* 0x0001b00001047983 */ /* 0x001ea80000300800 */
[----:B------:R-:W2:Y:S04]  /*50db0*/  LDL.LU R5, [R1+0x1b4] ;  /* 0x0001b40001057983 */ /* 0x000ea80000300800 */
[----:B------:R-:W2:Y:S04]  /*50dc0*/  LDL.LU R6, [R1+0x1b8] ;  /* 0x0001b80001067983 */ /* 0x000ea80000300800 */
[----:B------:R-:W2:Y:S02]  /*50dd0*/  LDL.LU R7, [R1+0x1bc] ;  /* 0x0001bc0001077983 */ /* 0x000ea40000300800 */
[----:B--2---:R-:W-:-:S15]  /*50de0*/  HMMA.16816.F32 R4, R16, R24, R4 ;  /* 0x000000181004723c */ /* 0x004fde0000001804 */
[----:B------:R-:W-:-:S04]  /*50df0*/  NOP ;  /* 0x0000000000007918 */ /* 0x000fc80000000000 */
[----:B------:R-:W-:Y:S04]  /*50e00*/  STL.64 [R1+0x1b0], R4 ;  /* 0x0001b00401007387 */ /* 0x000fe80000100a00 */
[----:B------:R0:W-:Y:S02]  /*50e10*/  STL.64 [R1+0x1b8], R6 ;  /* 0x0001b80601007387 */ /* 0x0001e40000100a00 */
[----:B0-----:R-:W-:Y:S02]  /*50e20*/  IMAD.MOV.U32 R7, RZ, RZ, R24 ;  /* 0x000000ffff077224 */ /* 0x001fe400078e0018 */
[----:B------:R-:W-:Y:S02]  /*50e30*/  IMAD.MOV.U32 R6, RZ, RZ, R25 ;  /* 0x000000ffff067224 */ /* 0x000fe400078e0019 */
[----:B------:R-:W3:Y:S04]  /*50e40*/  LDL.LU.64 R24, [R1+0x3b28] ;  /* 0x003b280001187983 */ /* 0x000ee80000300a00 */
[----:B------:R0:W-:Y:S04]  /*50e50*/  STL [R1+0x3a18], R6 ;  /* 0x003a180601007387 */ /* 0x0001e80000100800 */
[----:B------:R1:W-:Y:S04]  /*50e60*/  STL [R1+0x3a14], R7 ;  /* 0x003a140701007387 */ /* 0x0003e80000100800 */
[----:B------:R-:W2:Y:S04]  /*50e70*/  LDL.LU R4, [R1+0x190] ;  /* 0x0001900001047983 */ /* 0x000ea80000300800 */
[----:B------:R-:W2:Y:S04]  /*50e80*/  LDL.LU R5, [R1+0x194] ;  /* 0x0001940001057983 */ /* 0x000ea80000300800 */
[----:B0-----:R-:W2:Y:S04]  /*50e90*/  LDL.LU R6, [R1+0x198] ;  /* 0x0001980001067983 */ /* 0x001ea80000300800 */
[----:B-1----:R-:W2:Y:S01]  /*50ea0*/  LDL.LU R7, [R1+0x19c] ;  /* 0x00019c0001077983 */ /* 0x002ea20000300800 */
        /* <DEDUP_REMOVED lines=17> */
[----:B------:R-:W3:Y:S04]  /*50fc0*/  LDL.LU.64 R24, [R1+0x3b08] ;  /* 0x003b080001187983 */ /* 0x000ee80000300a00 */
[----:B------:R-:W-:Y:S01]  /*50fd0*/  STL [R1+0x3a24], R5 ;  /* 0x003a240501007387 */ /* 0x000fe20000100800 */
[----:B---3--:R-:W-:Y:S01]  /*50fe0*/  HMMA.16816.F32 R20, R16, R24, R20 ;  /* 0x000000181014723c */ /* 0x008fe20000001814 */
        /* <DEDUP_REMOVED lines=8> */
[----:B--2---:R-:W-:Y:S01]  /*51070*/  HMMA.16816.F32 R20, R16, R24, R20 ;  /* 0x000000181014723c */ /* 0x004fe20000001814 */
[----:B------:R-:W-:-:S02]  /*51080*/  IMAD.MOV.U32 R28, RZ, RZ, R24 ;  /* 0x000000ffff1c7224 */ /* 0x000fc400078e0018 */
[----:B------:R-:W-:Y:S02]  /*51090*/  IMAD.MOV.U32 R14, RZ, RZ, R25 ;  /* 0x000000ffff0e7224 */ /* 0x000fe400078e0019 */
[----:B------:R-:W-:Y:S02]  /*510a0*/  IMAD.MOV.U32 R24, RZ, RZ, R10 ;  /* 0x000000ffff187224 */ /* 0x000fe400078e000a */
[----:B------:R-:W-:-:S12]  /*510b0*/  IMAD.MOV.U32 R25, RZ, RZ, R11 ;  /* 0x000000ffff197224 */ /* 0x000fd800078e000b */
[----:B------:R-:W-:Y:S04]  /*510c0*/  STL.64 [R1+0x170], R20 ;  /* 0x0001701401007387 */ /* 0x000fe80000100a00 */
[----:B------:R0:W-:Y:S04]  /*510d0*/  STL.64 [R1+0x178], R22 ;  /* 0x0001781601007387 */ /* 0x0001e80000100a00 */
[----:B0-----:R-:W2:Y:S04]  /*510e0*/  LDL.LU.64 R22, [R1+0x3ae8] ;  /* 0x003ae80001167983 */ /* 0x001ea80000300a00 */
[----:B------:R-:W2:Y:S04]  /*510f0*/  LDL.LU.64 R20, [R1+0x3ae0] ;  /* 0x003ae00001147983 */ /* 0x000ea80000300a00 */
[----:B------:R-:W3:Y:S04]  /*51100*/  LDL.LU R10, [R1+0x3adc] ;  /* 0x003adc00010a7983 */ /* 0x000ee80000300800 */
[----:B------:R-:W2:Y:S04]  /*51110*/  LDL.LU R11, [R1+0x3ad8] ;  /* 0x003ad800010b7983 */ /* 0x000ea80000300800 */
[----:B------:R0:W-:Y:S04]  /*51120*/  STL.64 [R1+0x3a68], R24 ;  /* 0x003a681801007387 */ /* 0x0001e80000100a00 */
[----:B0-----:R-:W2:Y:S02]  /*51130*/  LDL.LU.64 R24, [R1+0x100] ;  /* 0x0001000001187983 */ /* 0x001ea40000300a00 */
[----:B--2---:R-:W-:-:S15]  /*51140*/  HMMA.16816.F32 R20, R16, R24, R20 ;  /* 0x000000181014723c */ /* 0x004fde0000001814 */
[----:B------:R-:W-:-:S04]  /*51150*/  NOP ;  /* 0x0000000000007918 */ /* 0x000fc80000000000 */
[----:B------:R0:W-:Y:S04]  /*51160*/  STL.64 [R1+0x160], R20 ;  /* 0x0001601401007387 */ /* 0x0001e80000100a00 */
[----:B------:R-:W-:Y:S04]  /*51170*/  STL.64 [R1+0x168], R22 ;  /* 0x0001681601007387 */ /* 0x000fe80000100a00 */
[----:B0-----:R-:W2:Y:S01]  /*51180*/  LDL.LU.64 R20, [R1+0x3ad0] ;  /* 0x003ad00001147983 */ /* 0x001ea20000300a00 */
[----:B------:R-:W-:Y:S02]  /*51190*/  IMAD.MOV.U32 R7, RZ, RZ, R24 ;  /* 0x000000ffff077224 */ /* 0x000fe400078e0018 */
[----:B------:R-:W-:-:S03]  /*511a0*/  IMAD.MOV.U32 R15, RZ, RZ, R25 ;  /* 0x000000ffff0f7224 */ /* 0x000fc600078e0019 */
[----:B------:R-:W-:Y:S04]  /*511b0*/  STL [R1+0x3ac4], R7 ;  /* 0x003ac40701007387 */ /* 0x000fe80000100800 */
[----:B------:R0:W-:Y:S04]  /*511c0*/  STL [R1+0x3ac0], R4 ;  /* 0x003ac00401007387 */ /* 0x0001e80000100800 */
[----:B0-----:R-:W3:Y:S01]  /*511d0*/  LDL.LU.64 R4, [R1+0xf0] ;  /* 0x0000f00001047983 */ /* 0x001ee20000300a00 */
[----:B--2---:R-:W-:Y:S02]  /*511e0*/  IMAD.MOV.U32 R24, RZ, RZ, R21 ;  /* 0x000000ffff187224 */ /* 0x004fe400078e0015 */
[----:B------:R-:W-:-:S02]  /*511f0*/  IMAD.MOV.U32 R25, RZ, RZ, R20 ;  /* 0x000000ffff197224 */ /* 0x000fc400078e0014 */
[----:B------:R-:W2:Y:S04]  /*51200*/  LDL.LU.64 R20, [R1+0xe0] ;  /* 0x0000e00001147983 */ /* 0x000ea80000300a00 */
[----:B--2---:R0:W-:Y:S04]  /*51210*/  STL.64 [R1+0x3ac8], R20 ;  /* 0x003ac81401007387 */ /* 0x0041e80000100a00 */
[----:B0-----:R-:W2:Y:S04]  /*51220*/  LDL.LU R20, [R1+0x5a0] ;  /* 0x0005a00001147983 */ /* 0x001ea80000300800 */
[----:B------:R-:W2:Y:S04]  /*51230*/  LDL.LU R21, [R1+0x5a4] ;  /* 0x0005a40001157983 */ /* 0x000ea80000300800 */
[----:B------:R-:W2:Y:S04]  /*51240*/  LDL.LU R22, [R1+0x5a8] ;  /* 0x0005a80001167983 */ /* 0x000ea80000300800 */
[----:B------:R-:W2:Y:S04]  /*51250*/  LDL.LU R23, [R1+0x5ac] ;  /* 0x0005ac0001177983 */ /* 0x000ea80000300800 */
[----:B------:R-:W-:Y:S04]  /*51260*/  STL.64 [R1+0x3a80], R24 ;  /* 0x003a801801007387 */ /* 0x000fe80000100a00 */
[----:B------:R-:W-:Y:S04]  /*51270*/  STL.64 [R1+0x3a40], R14 ;  /* 0x003a400e01007387 */ /* 0x000fe80000100a00 */
[----:B----4-:R0:W-:Y:S04]  /*51280*/  STL.64 [R1+0x3a38], R12 ;  /* 0x003a380c01007387 */ /* 0x0101e80000100a00 */
[----:B0-----:R-:W4:Y:S04]  /*51290*/  LDL.LU R12, [R1+0x4f0] ;  /* 0x0004f000010c7983 */ /* 0x001f280000300800 */
[----:B------:R-:W4:Y:S04]  /*512a0*/  LDL.LU R13, [R1+0x4f4] ;  /* 0x0004f400010d7983 */ /* 0x000f280000300800 */
[----:B------:R-:W2:Y:S04]  /*512b0*/  LDL.LU R14, [R1+0x4f8] ;  /* 0x0004f800010e7983 */ /* 0x000ea80000300800 */
[----:B------:R-:W2:Y:S01]  /*512c0*/  LDL.LU R15, [R1+0x4fc] ;  /* 0x0004fc00010f7983 */ /* 0x000ea20000300800 */
[----:B------:R-:W-:-:S02]  /*512d0*/  IMAD.MOV.U32 R24, RZ, RZ, R11 ;  /* 0x000000ffff187224 */ /* 0x000fc400078e000b */
[----:B---3--:R-:W-:-:S05]  /*512e0*/  IMAD.MOV.U32 R25, RZ, RZ, R10 ;  /* 0x000000ffff197224 */ /* 0x008fca00078e000a */
[----:B------:R0:W-:Y:S04]  /*512f0*/  STL.64 [R1+0x3ab8], R24 ;  /* 0x003ab81801007387 */ /* 0x0001e80000100a00 */
[----:B0-----:R-:W3:Y:S04]  /*51300*/  LDL.LU R24, [R1+0x590] ;  /* 0x0005900001187983 */ /* 0x001ee80000300800 */
[----:B------:R-:W3:Y:S04]  /*51310*/  LDL.LU R25, [R1+0x594] ;  /* 0x0005940001197983 */ /* 0x000ee80000300800 */
[----:B------:R-:W3:Y:S04]  /*51320*/  LDL.LU R26, [R1+0x598] ;  /* 0x00059800011a7983 */ /* 0x000ee80000300800 */
[----:B------:R-:W3:Y:S04]  /*51330*/  LDL.LU R27, [R1+0x59c] ;  /* 0x00059c00011b7983 */ /* 0x000ee80000300800 */
[----:B------:R-:W3:Y:S04]  /*51340*/  LDL.LU R8, [R1+0x560] ;  /* 0x0005600001087983 */ /* 0x000ee80000300800 */
[----:B------:R-:W3:Y:S04]  /*51350*/  LDL.LU R9, [R1+0x564] ;  /* 0x0005640001097983 */ /* 0x000ee80000300800 */
[----:B------:R-:W3:Y:S04]  /*51360*/  LDL.LU R10, [R1+0x568] ;  /* 0x00056800010a7983 */ /* 0x000ee80000300800 */
[----:B------:R-:W3:Y:S04]  /*51370*/  LDL.LU R11, [R1+0x56c] ;  /* 0x00056c00010b7983 */ /* 0x000ee80000300800 */
[----:B--2---:R-:W-:Y:S04]  /*51380*/  STL.64 [R1+0x3a60], R14 ;  /* 0x003a600e01007387 */ /* 0x004fe80000100a00 */
[----:B----4-:R0:W-:Y:S04]  /*51390*/  STL.64 [R1+0x3a58], R12 ;  /* 0x003a580c01007387 */ /* 0x0101e80000100a00 */
[----:B0-----:R-:W2:Y:S04]  /*513a0*/  LDL.LU R12, [R1+0x500] ;  /* 0x00050000010c7983 */ /* 0x001ea80000300800 */
[----:B------:R-:W2:Y:S04]  /*513b0*/  LDL.LU R13, [R1+0x504] ;  /* 0x00050400010d7983 */ /* 0x000ea80000300800 */
[----:B------:R-:W4:Y:S04]  /*513c0*/  LDL.LU R14, [R1+0x508] ;  /* 0x00050800010e7983 */ /* 0x000f280000300800 */
[----:B------:R-:W4:Y:S01]  /*513d0*/  LDL.LU R15, [R1+0x50c] ;  /* 0x00050c00010f7983 */ /* 0x000f220000300800 */
        /* <DEDUP_REMOVED lines=12> */
[----:B------:R-:W2:Y:S04]  /*514a0*/  LDL.LU R15, [R1+0x54c] ;  /* 0x00054c00010f7983 */ /* 0x000ea80000300800 */
[----:B------:R0:W-:Y:S04]  /*514b0*/  STL.64 [R1+0xc0], R20 ;  /* 0x0000c01401007387 */ /* 0x0001e80000100a00 */
[----:B------:R-:W-:Y:S04]  /*514c0*/  STL.64 [R1+0xc8], R22 ;  /* 0x0000c81601007387 */ /* 0x000fe80000100a00 */
[----:B0-----:R-:W3:Y:S01]  /*514d0*/  LDL.LU.64 R20, [R1+0x3ac8] ;  /* 0x003ac80001147983 */ /* 0x001ee20000300a00 */
[----:B------:R-:W-:-:S03]  /*514e0*/  MOV R0, R4 ;  /* 0x0000000400007202 */ /* 0x000fc60000000f00 */
[----:B------:R-:W4:Y:S04]  /*514f0*/  LDL.LU R7, [R1+0x3ac4] ;  /* 0x003ac40001077983 */ /* 0x000f280000300800 */
[----:B------:R-:W2:Y:S01]  /*51500*/  LDL.LU R4, [R1+0x3ac0] ;  /* 0x003ac00001047983 */ /* 0x000ea20000300800 */
[----:B------:R-:W-:Y:S01]  /*51510*/  IMAD.MOV.U32 R6, RZ, RZ, R5 ;  /* 0x000000ffff067224 */ /* 0x000fe200078e0005 */
[----:B---3--:R-:W-:Y:S01]  /*51520*/  HMMA.16816.F32 R24, R16, R20, R24 ;  /* 0x000000141018723c */ /* 0x008fe20000001818 */
[----:B------:R-:W-:Y:S02]  /*51530*/  IMAD.MOV.U32 R5, RZ, RZ, R20 ;  /* 0x000000ffff057224 */ /* 0x000fe400078e0014 */
[----:B------:R-:W-:-:S15]  /*51540*/  IMAD.MOV.U32 R2, RZ, RZ, R21 ;  /* 0x000000ffff027224 */ /* 0x000fde00078e0015 */
[----:B------:R-:W-:Y:S01]  /*51550*/  NOP ;  /* 0x0000000000007918 */ /* 0x000fe20000000000 */
[----:B------:R0:W-:Y:S04]  /*51560*/  STL.64 [R1+0xb0], R24 ;  /* 0x0000b01801007387 */ /* 0x0001e80000100a00 */
[----:B------:R-:W-:Y:S04]  /*51570*/  STL.64 [R1+0xb8], R26 ;  /* 0x0000b81a01007387 */ /* 0x000fe80000100a00 */
[----:B0-----:R-:W3:Y:S04]  /*51580*/  LDL.LU.64 R24, [R1+0x3ab8] ;  /* 0x003ab80001187983 */ /* 0x001ee80000300a00 */
[----:B------:R-:W3:Y:S04]  /*51590*/  LDL.LU.64 R20, [R1+0x3ab0] ;  /* 0x003ab00001147983 */ /* 0x000ee80000300a00 */
[----:B----4-:R-:W-:Y:S04]  /*515a0*/  STL.64 [R1+0x3a30], R6 ;  /* 0x003a300601007387 */ /* 0x010fe80000100a00 */
[----:B--2---:R0:W-:Y:S04]  /*515b0*/  STL.64 [R1+0x3a28], R4 ;  /* 0x003a280401007387 */ /* 0x0041e80000100a00 */
[----:B0-----:R-:W2:Y:S04]  /*515c0*/  LDL.LU R4, [R1+0x4e0] ;  /* 0x0004e00001047983 */ /* 0x001ea80000300800 */
[----:B------:R-:W2:Y:S04]  /*515d0*/  LDL.LU R5, [R1+0x4e4] ;  /* 0x0004e40001057983 */ /* 0x000ea80000300800 */
[----:B------:R-:W2:Y:S04]  /*515e0*/  LDL.LU R6, [R1+0x4e8] ;  /* 0x0004e80001067983 */ /* 0x000ea80000300800 */
[----:B------:R-:W2:Y:S01]  /*515f0*/  LDL.LU R7, [R1+0x4ec] ;  /* 0x0004ec0001077983 */ /* 0x000ea20000300800 */
[----:B---3--:R-:W-:Y:S03]  /*51600*/  HMMA.16816.F32 R16, R16, R20, R8 ;  /* 0x000000141010723c */ /* 0x008fe60000001808 */
[----:B------:R-:W3:Y:S01]  /*51610*/  LDL.LU.64 R8, [R1+0x3aa8] ;  /* 0x003aa80001087983 */ /* 0x000ee20000300a00 */
[----:B------:R-:W-:-:S02]  /*51620*/  IMAD.MOV.U32 R11, RZ, RZ, R20 ;  /* 0x000000ffff0b7224 */ /* 0x000fc400078e0014 */
[----:B------:R-:W-:-:S13]  /*51630*/  IMAD.MOV.U32 R10, RZ, RZ, R21 ;  /* 0x000000ffff0a7224 */ /* 0x000fda00078e0015 */
[----:B------:R0:W-:Y:S04]  /*51640*/  STL.64 [R1+0xa0], R16 ;  /* 0x0000a01001007387 */ /* 0x0001e80000100a00 */
[----:B------:R1:W-:Y:S04]  /*51650*/  STL.64 [R1+0xa8], R18 ;  /* 0x0000a81201007387 */ /* 0x0003e80000100a00 */
[----:B------:R-:W4:Y:S04]  /*51660*/  LDL.LU.64 R22, [R1+0x3aa0] ;  /* 0x003aa00001167983 */ /* 0x000f280000300a00 */
[----:B------:R-:W4:Y:S04]  /*51670*/  LDL.LU.64 R20, [R1+0x3a98] ;  /* 0x003a980001147983 */ /* 0x000f280000300a00 */
[----:B0-----:R-:W3:Y:S04]  /*51680*/  LDL.LU R16, [R1+0x4d0] ;  /* 0x0004d00001107983 */ /* 0x001ee80000300800 */
[----:B------:R-:W3:Y:S04]  /*51690*/  LDL.LU R17, [R1+0x4d4] ;  /* 0x0004d40001117983 */ /* 0x000ee80000300800 */
[----:B-1----:R-:W3:Y:S04]  /*516a0*/  LDL.LU R18, [R1+0x4d8] ;  /* 0x0004d80001127983 */ /* 0x002ee80000300800 */
[----:B------:R-:W3:Y:S01]  /*516b0*/  LDL.LU R19, [R1+0x4dc] ;  /* 0x0004dc0001137983 */ /* 0x000ee20000300800 */
[----:B----4-:R-:W-:Y:S03]  /*516c0*/  HMMA.16816.F32 R24, R20, R24, R12 ;  /* 0x000000181418723c */ /* 0x010fe6000000180c */
[----:B------:R-:W4:Y:S04]  /*516d0*/  LDL.LU.64 R14, [R1+0x3a90] ;  /* 0x003a9000010e7983 */ /* 0x000f280000300a00 */
[----:B------:R-:W4:-:S12]  /*516e0*/  LDL.LU.64 R12, [R1+0x3a88] ;  /* 0x003a8800010c7983 */ /* 0x000f180000300a00 */
        /* <DEDUP_REMOVED lines=10> */
[----:B------:R-:W4:Y:S04]  /*51790*/  LDL.LU.64 R14, [R1+0x3a60] ;  /* 0x003a6000010e7983 */ /* 0x000f280000300a00 */
[----:B------:R-:W4:-:S13]  /*517a0*/  LDL.LU.64 R12, [R1+0x3a58] ;  /* 0x003a5800010c7983 */ /* 0x000f1a0000300a00 */
[----:B------:R-:W-:Y:S04]  /*517b0*/  STL.64 [R1+0x70], R24 ;  /* 0x0000701801007387 */ /* 0x000fe80000100a00 */
[----:B------:R0:W-:Y:S04]  /*517c0*/  STL.64 [R1+0x78], R26 ;  /* 0x0000781a01007387 */ /* 0x0001e80000100a00 */
[----:B0-----:R-:W2:Y:S04]  /*517d0*/  LDL.LU.64 R26, [R1+0x3a50] ;  /* 0x003a5000011a7983 */ /* 0x001ea80000300a00 */
[----:B------:R-:W4:Y:S02]  /*517e0*/  LDL.LU.64 R24, [R1+0x3a48] ;  /* 0x003a480001187983 */ /* 0x000f240000300a00 */
[----:B----4-:R-:W-:-:S15]  /*517f0*/  HMMA.16816.F32 R12, R20, R24, R12 ;  /* 0x00000018140c723c */ /* 0x010fde000000180c */
[----:B------:R-:W-:-:S04]  /*51800*/  NOP ;  /* 0x0000000000007918 */ /* 0x000fc80000000000 */
[----:B------:R-:W-:Y:S04]  /*51810*/  STL.64 [R1+0x60], R12 ;  /* 0x0000600c01007387 */ /* 0x000fe80000100a00 */
[----:B------:R0:W-:Y:S04]  /*51820*/  STL.64 [R1+0x68], R14 ;  /* 0x0000680e01007387 */ /* 0x0001e80000100a00 */
[----:B0-----:R-:W4:Y:S04]  /*51830*/  LDL.LU.64 R14, [R1+0x3a40] ;  /* 0x003a4000010e7983 */ /* 0x001f280000300a00 */
[----:B------:R-:W2:Y:S02]  /*51840*/  LDL.LU.64 R12, [R1+0x3a38] ;  /* 0x003a3800010c7983 */ /* 0x000ea40000300a00 */
[----:B--2---:R-:W-:-:S15]  /*51850*/  HMMA.16816.F32 R4, R20, R12, R4 ;  /* 0x0000000c1404723c */ /* 0x004fde0000001804 */
[----:B------:R-:W-:-:S04]  /*51860*/  NOP ;  /* 0x0000000000007918 */ /* 0x000fc80000000000 */
[----:B------:R-:W-:Y:S04]  /*51870*/  STL.64 [R1+0x50], R4 ;  /* 0x0000500401007387 */ /* 0x000fe80000100a00 */
[----:B------:R0:W-:Y:S04]  /*51880*/  STL.64 [R1+0x58], R6 ;  /* 0x0000580601007387 */ /* 0x0001e80000100a00 */
[----:B0-----:R-:W2:Y:S04]  /*51890*/  LDL.LU.64 R6, [R1+0x3a30] ;  /* 0x003a300001067983 */ /* 0x001ea80000300a00 */
[----:B------:R-:W2:Y:S01]  /*518a0*/  LDL.LU.64 R4, [R1+0x3a28] ;  /* 0x003a280001047983 */ /* 0x000ea20000300a00 */
[----:B---3--:R-:W-:-:S15]  /*518b0*/  HMMA.16816.F32 R16, R20, R8, R16 ;  /* 0x000000081410723c */ /* 0x008fde0000001810 */
[----:B------:R-:W-:-:S04]  /*518c0*/  NOP ;  /* 0x0000000000007918 */ /* 0x000fc80000000000 */
[----:B------:R-:W-:Y:S01]  /*518d0*/  IMAD.MOV.U32 R25, RZ, RZ, R17 ;  /* 0x000000ffff197224 */ /* 0x000fe200078e0011 */
[----:B------:R2:W-:Y:S01]  /*518e0*/  STL [R1+0x40], R16 ;  /* 0x0000401001007387 */ /* 0x0005e20000100800 */
[----:B------:R-:W-:Y:S02]  /*518f0*/  IMAD.MOV.U32 R17, RZ, RZ, R2 ;  /* 0x000000ffff117224 */ /* 0x000fe400078e0002 */
[----:B------:R-:W-:Y:S02]  /*51900*/  IMAD.MOV.U32 R24, RZ, RZ, R18 ;  /* 0x000000ffff187224 */ /* 0x000fe400078e0012 */
[----:B------:R-:W-:Y:S02]  /*51910*/  IMAD.MOV.U32 R9, RZ, RZ, R19 ;  /* 0x000000ffff097224 */ /* 0x000fe400078e0013 */
[----:B--2---:R-:W-:Y:S02]  /*51920*/  IMAD.MOV.U32 R16, RZ, RZ, R5 ;  /* 0x000000ffff107224 */ /* 0x004fe400078e0005 */
[----:B------:R-:W2:Y:S04]  /*51930*/  LDL.LU R5, [R1+0x3a24] ;  /* 0x003a240001057983 */ /* 0x000ea80000300800 */
[----:B------:R-:W3:Y:S04]  /*51940*/  LDL.LU R2, [R1+0x3a20] ;  /* 0x003a200001027983 */ /* 0x000ee80000300800 */
[----:B------:R-:W-:Y:S04]  /*51950*/  STL.64 [R1+0x3940], R16 ;  /* 0x0039401001007387 */ /* 0x000fe80000100a00 */
[----:B------:R-:W-:Y:S04]  /*51960*/  STL.64 [R1+0x38e8], R26 ;  /* 0x0038e81a01007387 */ /* 0x000fe80000100a00 */
[----:B------:R-:W-:Y:S04]  /*51970*/  STL.64 [R1+0x38e0], R24 ;  /* 0x0038e01801007387 */ /* 0x000fe80000100a00 */
[----:B------:R0:W-:Y:S04]  /*51980*/  STL [R1+0x3630], R9 ;  /* 0x0036300901007387 */ /* 0x0001e80000100800 */
[----:B------:R1:W-:Y:S04]  /*51990*/  STL.64 [R1+0x3938], R10 ;  /* 0x0039380a01007387 */ /* 0x0003e80000100a00 */
[----:B------:R-:W2:Y:S04]  /*519a0*/  LDL.LU R8, [R1+0x440] ;  /* 0x0004400001087983 */ /* 0x000ea80000300800 */
[----:B0-----:R-:W2:Y:S04]  /*519b0*/  LDL.LU R9, [R1+0x444] ;  /* 0x0004440001097983 */ /* 0x001ea80000300800 */
[----:B-1----:R-:W2:Y:S04]  /*519c0*/  LDL.LU R10, [R1+0x448] ;  /* 0x00044800010a7983 */ /* 0x002ea80000300800 */
[----:B------:R-:W2:Y:S01]  /*519d0*/  LDL.LU R11, [R1+0x44c] ;  /* 0x00044c00010b7983 */ /* 0x000ea20000300800 */
[----:B------:R-:W-:-:S02]  /*519e0*/  IMAD.MOV.U32 R16, RZ, RZ, R0 ;  /* 0x000000ffff107224 */ /* 0x000fc400078e0000 */
[----:B------:R-:W-:Y:S01]  /*519f0*/  IMAD.MOV.U32 R17, RZ, RZ, R6 ;  /* 0x000000ffff117224 */ /* 0x000fe200078e0006 */
[----:B--2---:R-:W-:Y:S04]  /*51a00*/  STL.64 [R1+0x3950], R10 ;  /* 0x0039500a01007387 */ /* 0x004fe80000100a00 */
[----:B------:R-:W-:Y:S04]  /*51a10*/  STL.64 [R1+0x3948], R8 ;  /* 0x0039480801007387 */ /* 0x000fe80000100a00 */
[----:B------:R-:W2:Y:S04]  /*51a20*/  LDL.LU R0, [R1+0x3a1c] ;  /* 0x003a1c0001007983 */ /* 0x000ea80000300800 */
[----:B------:R-:W2:Y:S04]  /*51a30*/  LDL.LU R6, [R1+0x3a18] ;  /* 0x003a180001067983 */ /* 0x000ea80000300800 */
[----:B------:R0:W-:Y:S02]  /*51a40*/  STL.64 [R1+0x3958], R16 ;  /* 0x0039581001007387 */ /* 0x0001e40000100a00 */
[----:B0-----:R-:W-:-:S02]  /*51a50*/  IMAD.MOV.U32 R16, RZ, RZ, R7 ;  /* 0x000000ffff107224 */ /* 0x001fc400078e0007 */
[----:B----4-:R-:W-:Y:S01]  /*51a60*/  IMAD.MOV.U32 R17, RZ, RZ, R15 ;  /* 0x000000ffff117224 */ /* 0x010fe200078e000f */
[----:B------:R-:W4:Y:S04]  /*51a70*/  LDL.LU R7, [R1+0x3a14] ;  /* 0x003a140001077983 */ /* 0x000f280000300800 */
[----:B------:R-:W2:Y:S04]  /*51a80*/  LDL.LU R15, [R1+0x3a10] ;  /* 0x003a1000010f7983 */ /* 0x000ea80000300800 */
[----:B------:R0:W-:Y:S04]  /*51a90*/  STL.64 [R1+0x3970], R16 ;  /* 0x0039701001007387 */ /* 0x0001e80000100a00 */
[----:B------:R-:W2:Y:S04]  /*51aa0*/  LDL.LU R8, [R1+0x450] ;  /* 0x0004500001087983 */ /* 0x000ea80000300800 */
[----:B------:R-:W2:Y:S04]  /*51ab0*/  LDL.LU R9, [R1+0x454] ;  /* 0x0004540001097983 */ /* 0x000ea80000300800 */
[----:B------:R-:W2:Y:S04]  /*51ac0*/  LDL.LU R10, [R1+0x458] ;  /* 0x00045800010a7983 */ /* 0x000ea80000300800 */
[----:B------:R-:W2:Y:S01]  /*51ad0*/  LDL.LU R11, [R1+0x45c] ;  /* 0x00045c00010b7983 */ /* 0x000ea20000300800 */
[----:B0-----:R-:W-:-:S02]  /*51ae0*/  IMAD.MOV.U32 R16, RZ, RZ, R28 ;  /* 0x000000ffff107224 */ /* 0x001fc400078e001c */
[----:B------:R-:W-:Y:S01]  /*51af0*/  IMAD.MOV.U32 R17, RZ, RZ, R14 ;  /* 0x000000ffff117224 */ /* 0x000fe200078e000e */
[----:B------:R-:W3:Y:S04]  /*51b00*/  LDL.LU R28, [R1+0x3a0c] ;  /* 0x003a0c00011c7983 */ /* 0x000ee80000300800 */
[----:B------:R-:W3:Y:S04]  /*51b10*/  LDL.LU R14, [R1+0x3a08] ;  /* 0x003a0800010e7983 */ /* 0x000ee80000300800 */
[----:B------:R-:W-:Y:S04]  /*51b20*/  STL.64 [R1+0x3988], R16 ;  /* 0x0039881001007387 */ /* 0x000fe80000100a00 */
[----:B--2---:R-:W-:Y:S04]  /*51b30*/  STL.64 [R1+0x3968], R10 ;  /* 0x0039680a01007387 */ /* 0x004fe80000100a00 */
[----:B------:R0:W-:Y:S04]  /*51b40*/  STL.64 [R1+0x3960], R8 ;  /* 0x0039600801007387 */ /* 0x0001e80000100a00 */
[----:B0-----:R-:W2:Y:S04]  /*51b50*/  LDL.LU R8, [R1+0x460] ;  /* 0x0004600001087983 */ /* 0x001ea80000300800 */
[----:B------:R-:W2:Y:S04]  /*51b60*/  LDL.LU R9, [R1+0x464] ;  /* 0x0004640001097983 */ /* 0x000ea80000300800 */
[----:B------:R-:W2:Y:S04]  /*51b70*/  LDL.LU R10, [R1+0x468] ;  /* 0x00046800010a7983 */ /* 0x000ea80000300800 */
[----:B------:R-:W2:Y:S01]  /*51b80*/  LDL.LU R11, [R1+0x46c] ;  /* 0x00046c00010b7983 */ /* 0x000ea20000300800 */
[----:B------:R-:W-:-:S02]  /*51b90*/  IMAD.MOV.U32 R16, RZ, RZ, R3 ;  /* 0x000000ffff107224 */ /* 0x000fc400078e0003 */
        /* <DEDUP_REMOVED lines=11> */
[----:B------:R-:W-:Y:S02]  /*51c50*/  IMAD.MOV.U32 R16, RZ, RZ, R5 ;  /* 0x000000ffff107224 */ /* 0x000fe400078e0005 */
[----:B---3--:R-:W-:Y:S02]  /*51c60*/  IMAD.MOV.U32 R4, RZ, RZ, R28 ;  /* 0x000000ffff047224 */ /* 0x008fe400078e001c */
[----:B------:R-:W-:Y:S01]  /*51c70*/  IMAD.MOV.U32 R5, RZ, RZ, R15 ;  /* 0x000000ffff057224 */ /* 0x000fe200078e000f */
[----:B------:R-:W3:Y:S04]  /*51c80*/  LDL.LU R28, [R1+0x39fc] ;  /* 0x0039fc00011c7983 */ /* 0x000ee80000300800 */
[----:B------:R-:W3:Y:S04]  /*51c90*/  LDL.LU R15, [R1+0x39f8] ;  /* 0x0039f800010f7983 */ /* 0x000ee80000300800 */
[----:B------:R-:W3:Y:S04]  /*51ca0*/  LDL.LU R24, [R1+0x490] ;  /* 0x0004900001187983 */ /* 0x000ee80000300800 */
[----:B------:R-:W3:Y:S04]  /*51cb0*/  LDL.LU R25, [R1+0x494] ;  /* 0x0004940001197983 */ /* 0x000ee80000300800 */
        /* <DEDUP_REMOVED lines=18> */
[----:B------:R-:W2:Y:S01]  /*51de0*/  LDL.LU R10, [R1+0x4a8] ;  /* 0x0004a800010a7983 */ /* 0x000ea20000300800 */
[----:B---3--:R-:W-:-:S03]  /*51df0*/  IMAD.MOV.U32 R11, RZ, RZ, R0 ;  /* 0x000000ffff0b7224 */ /* 0x008fc600078e0000 */
[----:B------:R-:W3:Y:S01]  /*51e00*/  LDL.LU R0, [R1+0x39ec] ;  /* 0x0039ec0001007983 */ /* 0x000ee20000300800 */
[----:B----4-:R-:W-:Y:S02]  /*51e10*/  IMAD.MOV.U32 R16, RZ, RZ, R7 ;  /* 0x000000ffff107224 */ /* 0x010fe400078e0007 */
[----:B------:R-:W-:Y:S02]  /*51e20*/  IMAD.MOV.U32 R17, RZ, RZ, R6 ;  /* 0x000000ffff117224 */ /* 0x000fe400078e0006 */
[----:B------:R-:W-:Y:S01]  /*51e30*/  HMMA.16816.F32 R4, R20, R4, R24 ;  /* 0x000000041404723c */ /* 0x000fe20000001818 */
[----:B--2---:R-:W-:Y:S04]  /*51e40*/  STL.64 [R1+0x39c8], R10 ;  /* 0x0039c80a01007387 */ /* 0x004fe80000100a00 */
[----:B------:R0:W-:Y:S04]  /*51e50*/  STL.64 [R1+0x39c0], R8 ;  /* 0x0039c00801007387 */ /* 0x0001e80000100a00 */
[----:B0-----:R-:W2:Y:S04]  /*51e60*/  LDL.LU R8, [R1+0x4b0] ;  /* 0x0004b00001087983 */ /* 0x001ea80000300800 */
[----:B------:R-:W2:Y:S04]  /*51e70*/  LDL.LU R9, [R1+0x4b4] ;  /* 0x0004b40001097983 */ /* 0x000ea80000300800 */
[----:B------:R-:W4:Y:S04]  /*51e80*/  LDL.LU R10, [R1+0x4b8] ;  /* 0x0004b800010a7983 */ /* 0x000f280000300800 */
[----:B------:R-:W4:Y:S01]  /*51e90*/  LDL.LU R11, [R1+0x4bc] ;  /* 0x0004bc00010b7983 */ /* 0x000f220000300800 */
[----:B------:R-:W-:-:S02]  /*51ea0*/  IMAD.MOV.U32 R13, RZ, RZ, R5 ;  /* 0x000000ffff0d7224 */ /* 0x000fc400078e0005 */
[----:B------:R-:W-:Y:S01]  /*51eb0*/  IMAD.MOV.U32 R12, RZ, RZ, R6 ;  /* 0x000000ffff0c7224 */ /* 0x000fe200078e0006 */
[----:B----4-:R-:W-:Y:S04]  /*51ec0*/  STL.64 [R1+0x39e0], R10 ;  /* 0x0039e00a01007387 */ /* 0x010fe80000100a00 */
[----:B--2---:R0:W-:Y:S04]  /*51ed0*/  STL.64 [R1+0x39d8], R8 ;  /* 0x0039d80801007387 */ /* 0x0041e80000100a00 */
[----:B0-----:R-:W2:Y:S04]  /*51ee0*/  LDL.LU R8, [R1+0x4c0] ;  /* 0x0004c00001087983 */ /* 0x001ea80000300800 */
[----:B------:R-:W2:Y:S04]  /*51ef0*/  LDL.LU R9, [R1+0x4c4] ;  /* 0x0004c40001097983 */ /* 0x000ea80000300800 */
[----:B------:R-:W2:Y:S04]  /*51f00*/  LDL.LU R10, [R1+0x4c8] ;  /* 0x0004c800010a7983 */ /* 0x000ea80000300800 */
[----:B------:R0:W-:Y:S01]  /*51f10*/  STL [R1+0x490], R4 ;  /* 0x0004900401007387 */ /* 0x0001e20000100800 */
[----:B---3--:R-:W-:-:S02]  /*51f20*/  IMAD.MOV.U32 R11, RZ, RZ, R0 ;  /* 0x000000ffff0b7224 */ /* 0x008fc400078e0000 */
[----:B------:R-:W-:Y:S01]  /*51f30*/  IMAD.MOV.U32 R0, RZ, RZ, R7 ;  /* 0x000000ffff007224 */ /* 0x000fe200078e0007 */
[----:B0-----:R-:W3:Y:S04]  /*51f40*/  LDL.LU R4, [R1+0x2c0] ;  /* 0x0002c00001047983 */ /* 0x001ee80000300800 */
[----:B------:R-:W3:Y:S04]  /*51f50*/  LDL.LU R5, [R1+0x2c4] ;  /* 0x0002c40001057983 */ /* 0x000ee80000300800 */
[----:B------:R-:W3:Y:S04]  /*51f60*/  LDL.LU R6, [R1+0x2c8] ;  /* 0x0002c80001067983 */ /* 0x000ee80000300800 */
[----:B------:R-:W3:Y:S04]  /*51f70*/  LDL.LU R7, [R1+0x2cc] ;  /* 0x0002cc0001077983 */ /* 0x000ee80000300800 */
[----:B------:R-:W-:Y:S04]  /*51f80*/  STL.64 [R1+0x38f8], R14 ;  /* 0x0038f80e01007387 */ /* 0x000fe80000100a00 */
[----:B------:R0:W-:Y:S04]  /*51f90*/  STL.64 [R1+0x38f0], R12 ;  /* 0x0038f00c01007387 */ /* 0x0001e80000100a00 */
[----:B0-----:R-:W4:Y:S04]  /*51fa0*/  LDL.LU R12, [R1+0x2a0] ;  /* 0x0002a000010c7983 */ /* 0x001f280000300800 */
[----:B------:R-:W4:Y:S04]  /*51fb0*/  LDL.LU R13, [R1+0x2a4] ;  /* 0x0002a400010d7983 */ /* 0x000f280000300800 */
[----:B------:R-:W2:Y:S04]  /*51fc0*/  LDL.LU R14, [R1+0x2a8] ;  /* 0x0002a800010e7983 */ /* 0x000ea80000300800 */
[----:B------:R-:W2:Y:S04]  /*51fd0*/  LDL.LU R15, [R1+0x2ac] ;  /* 0x0002ac00010f7983 */ /* 0x000ea80000300800 */
[----:B--2---:R0:W-:Y:S04]  /*51fe0*/  STL.64 [R1+0x3908], R14 ;  /* 0x0039080e01007387 */ /* 0x0041e80000100a00 */
[----:B----4-:R-:W-:Y:S04]  /*51ff0*/  STL.64 [R1+0x3900], R12 ;  /* 0x0039000c01007387 */ /* 0x010fe80000100a00 */
[----:B------:R-:W2:Y:S01]  /*52000*/  LDL.64 R26, [R1+0x18] ;  /* 0x00001800011a7983 */ /* 0x000ea20000100a00 */
[----:B------:R-:W-:Y:S03]  /*52010*/  HMMA.16816.F32 R16, R20, R16, R8 ;  /* 0x000000101410723c */ /* 0x000fe60000001808 */
[----:B0-----:R-:W4:Y:S04]  /*52020*/  LDL.64 R14, [R1+0x28] ;  /* 0x00002800010e7983 */ /* 0x001f280000100a00 */
[----:B--2---:R0:W-:Y:S04]  /*52030*/  STL.64 [R1+0x3910], R26 ;  /* 0x0039101a01007387 */ /* 0x0041e80000100a00 */
[----:B------:R-:W2:Y:S04]  /*52040*/  LDL.LU R24, [R1+0x2b0] ;  /* 0x0002b00001187983 */ /* 0x000ea80000300800 */
[----:B------:R-:W2:Y:S04]  /*52050*/  LDL.LU R25, [R1+0x2b4] ;  /* 0x0002b40001197983 */ /* 0x000ea80000300800 */
[----:B0-----:R-:W2:Y:S01]  /*52060*/  LDL.LU R26, [R1+0x2b8] ;  /* 0x0002b800011a7983 */ /* 0x001ea20000300800 */
[----:B------:R-:W-:-:S03]  /*52070*/  IMAD.MOV.U32 R27, RZ, RZ, R2 ;  /* 0x000000ffff1b7224 */ /* 0x000fc600078e0002 */
[----:B------:R-:W2:Y:S04]  /*52080*/  LDL.LU R2, [R1+0x39e8] ;  /* 0x0039e80001027983 */ /* 0x000ea80000300800 */
[----:B------:R-:W-:Y:S04]  /*52090*/  STL [R1+0x3634], R0 ;  /* 0x0036340001007387 */ /* 0x000fe80000100800 */
        /* <DEDUP_REMOVED lines=42> */
[----:B------:R-:W2:-:S15]  /*52340*/  LDL.LU.64 R10, [R1+0x3938] ;  /* 0x00393800010a7983 */ /* 0x000e9e0000300a00 */
[----:B------:R-:W-:Y:S02]  /*52350*/  NOP ;  /* 0x0000000000007918 */ /* 0x000fe40000000000 */
[----:B------:R-:W-:Y:S04]  /*52360*/  STL.64 [R1+0x440], R16 ;  /* 0x0004401001007387 */ /* 0x000fe80000100a00 */
[----:B------:R-:W-:Y:S04]  /*52370*/  STL.64 [R1+0x448], R18 ;  /* 0x0004481201007387 */ /* 0x000fe80000100a00 */
[----:B------:R-:W0:Y:S04]  /*52380*/  LDSM.16.MT88.4 R16, [R2+UR5+0x11800] ;  /* 0x011800050210783b */ /* 0x000e280008004200 */
[----:B0-----:R-:W-:Y:S04]  /*52390*/  STL.64 [R1+0x37e8], R18 ;  /* 0x0037e81201007387 */ /* 0x001fe80000100a00 */
[----:B------:R2:W-:Y:S02]  /*523a0*/  STL.64 [R1+0x37e0], R16 ;  /* 0x0037e01001007387 */ /* 0x0005e40000100a00 */
[----:B--2---:R-:W-:Y:S01]  /*523b0*/  IMAD.MOV.U32 R16, RZ, RZ, R11 ;  /* 0x000000ffff107224 */ /* 0x004fe200078e000b */
[----:B------:R-:W-:Y:S01]  /*523c0*/  MOV R17, R10 ;  /* 0x0000000a00117202 */ /* 0x000fe20000000f00 */
[----:B------:R-:W2:Y:S04]  /*523d0*/  LDL.LU R11, [R1+0x3934] ;  /* 0x00393400010b7983 */ /* 0x000ea80000300800 */
[----:B------:R-:W2:Y:S04]  /*523e0*/  LDL.LU R10, [R1+0x3930] ;  /* 0x00393000010a7983 */ /* 0x000ea80000300800 */
[----:B------:R-:W2:Y:S04]  /*523f0*/  LDL R18, [R1+0xd8] ;  /* 0x0000d80001127983 */ /* 0x000ea80000100800 */
[----:B------:R-:W2:Y:S04]  /*52400*/  LDL R19, [R1+0xdc] ;  /* 0x0000dc0001137983 */ /* 0x000ea80000100800 */
[----:B------:R0:W-:Y:S01]  /*52410*/  STL [R1+0x34d0], R2 ;  /* 0x0034d00201007387 */ /* 0x0001e20000100800 */
[----:B---3--:R-:W-:Y:S03]  /*52420*/  HMMA.16816.F32 R20, R20, R16, R4 ;  /* 0x000000101414723c */ /* 0x008fe60000001804 */
[----:B------:R-:W3:Y:S04]  /*52430*/  LDL.LU.64 R6, [R1+0x3928] ;  /* 0x0039280001067983 */ /* 0x000ee80000300a00 */
[----:B------:R-:W3:Y:S01]  /*52440*/  LDL.LU.64 R4, [R1+0x3920] ;  /* 0x0039200001047983 */ /* 0x000ee20000300a00 */
[----:B----4-:R-:W-:-:S02]  /*52450*/  IMAD.MOV.U32 R0, RZ, RZ, R15 ;  /* 0x000000ffff007224 */ /* 0x010fc400078e000f */
[----:B0-----:R-:W-:-:S09]  /*52460*/  IMAD.MOV.U32 R2, RZ, RZ, R14 ;  /* 0x000000ffff027224 */ /* 0x001fd200078e000e */
[----:B------:R0:W-:Y:S04]  /*52470*/  STL.64 [R1+0x2c0], R20 ;  /* 0x0002c01401007387 */ /* 0x0001e80000100a00 */
[----:B------:R2:W-:Y:S01]  /*52480*/  STL [R1+0x2c8], R22 ;  /* 0x0002c81601007387 */ /* 0x0005e20000100800 */
[----:B------:R-:W-:-:S03]  /*52490*/  IMAD.MOV.U32 R8, RZ, RZ, R23 ;  /* 0x000000ffff087224 */ /* 0x000fc600078e0017 */
[----:B0-----:R-:W4:Y:S04]  /*524a0*/  LDL.LU R20, [R1+0x280] ;  /* 0x0002800001147983 */ /* 0x001f280000300800 */
[----:B------:R-:W4:Y:S01]  /*524b0*/  LDL.LU R21, [R1+0x284] ;  /* 0x0002840001157983 */ /* 0x000f220000300800 */
[C---:B---3--:R-:W-:Y:S01]  /*524c0*/  HMMA.16816.F32 R24, R4.reuse, R14, R24 ;  /* 0x0000000e0418723c */ /* 0x048fe20000001818 */
[----:B--2---:R-:W-:Y:S02]  /*524d0*/  IMAD.MOV.U32 R22, RZ, RZ, R10 ;  /* 0x000000ffff167224 */ /* 0x004fe400078e000a */
[----:B------:R-:W-:Y:S01]  /*524e0*/  IMAD.MOV.U32 R23, RZ, RZ, R11 ;  /* 0x000000ffff177224 */ /* 0x000fe200078e000b */
[----:B------:R-:W2:Y:S04]  /*524f0*/  LDL.LU R10, [R1+0x391c] ;  /* 0x00391c00010a7983 */ /* 0x000ea80000300800 */
[----:B------:R-:W2:Y:S04]  /*52500*/  LDL.LU R11, [R1+0x3918] ;  /* 0x00391800010b7983 */ /* 0x000ea80000300800 */
[----:B------:R0:W-:Y:S04]  /*52510*/  STL.64 [R1+0x37f8], R18 ;  /* 0x0037f81201007387 */ /* 0x0001e80000100a00 */
[----:B0-----:R-:W3:Y:S04]  /*52520*/  LDL.64 R18, [R1+0x8] ;  /* 0x0000080001127983 */ /* 0x001ee80000100a00 */
[----:B------:R-:W-:Y:S04]  /*52530*/  STL [R1+0x34d4], R8 ;  /* 0x0034d40801007387 */ /* 0x000fe80000100800 */
[----:B------:R-:W-:Y:S04]  /*52540*/  STL.64 [R1+0x2b0], R24 ;  /* 0x0002b01801007387 */ /* 0x000fe80000100a00 */
[----:B------:R0:W-:Y:S04]  /*52550*/  STL.64 [R1+0x2b8], R26 ;  /* 0x0002b81a01007387 */ /* 0x0001e80000100a00 */
[----:B0-----:R-:W2:Y:S04]  /*52560*/  LDL.LU.64 R26, [R1+0x3910] ;  /* 0x00391000011a7983 */ /* 0x001ea80000300a00 */
[----:B------:R-:W2:Y:S04]  /*52570*/  LDL.LU.64 R14, [R1+0x3908] ;  /* 0x00390800010e7983 */ /* 0x000ea80000300a00 */
[----:B------:R-:W2:Y:S04]  /*52580*/  LDL.LU.64 R12, [R1+0x3900] ;  /* 0x00390000010c7983 */ /* 0x000ea80000300a00 */
[----:B------:R-:W-:Y:S04]  /*52590*/  STL [R1+0x3804], R0 ;  /* 0x0038040001007387 */ /* 0x000fe80000100800 */
[----:B------:R-:W-:Y:S01]  /*525a0*/  STL [R1+0x3800], R2 ;  /* 0x0038000201007387 */ /* 0x000fe20000100800 */
        /* <DEDUP_REMOVED lines=9> */
[----:B------:R-:W4:Y:S04]  /*52640*/  LDL.LU.64 R24, [R1+0x38e0] ;  /* 0x0038e00001187983 */ /* 0x000f280000300a00 */
[----:B------:R-:W-:Y:S04]  /*52650*/  STL.64 [R1+0x3898], R10 ;  /* 0x0038980a01007387 */ /* 0x000fe80000100a00 */
[----:B------:R0:W-:Y:S04]  /*52660*/  STL.64 [R1+0x3890], R8 ;  /* 0x0038900801007387 */ /* 0x0001e80000100a00 */
[----:B0-----:R-:W4:Y:S04]  /*52670*/  LDL.LU R8, [R1+0x290] ;  /* 0x0002900001087983 */ /* 0x001f280000300800 */
[----:B------:R-:W4:Y:S01]  /*52680*/  LDL.LU R9, [R1+0x294] ;  /* 0x0002940001097983 */ /* 0x000f220000300800 */
[----:B---3--:R-:W-:-:S02]  /*52690*/  IMAD.MOV.U32 R0, RZ, RZ, R18 ;  /* 0x000000ffff007224 */ /* 0x008fc400078e0012 */
[----:B------:R-:W-:Y:S02]  /*526a0*/  IMAD.MOV.U32 R2, RZ, RZ, R19 ;  /* 0x000000ffff027224 */ /* 0x000fe400078e0013 */
[----:B--2---:R-:W-:Y:S02]  /*526b0*/  IMAD.MOV.U32 R10, RZ, RZ, R26 ;  /* 0x000000ffff0a7224 */ /* 0x004fe400078e001a */
[----:B------:R-:W-:Y:S01]  /*526c0*/  IMAD.MOV.U32 R11, RZ, RZ, R27 ;  /* 0x000000ffff0b7224 */ /* 0x000fe200078e001b */
[----:B------:R-:W2:Y:S04]  /*526d0*/  LDL.LU R26, [R1+0x38d8] ;  /* 0x0038d800011a7983 */ /* 0x000ea80000300800 */
[----:B------:R-:W2:Y:S02]  /*526e0*/  LDL.LU R27, [R1+0x38d4] ;  /* 0x0038d400011b7983 */ /* 0x000ea40000300800 */
[----:B----4-:R-:W-:-:S15]  /*526f0*/  HMMA.16816.F32 R8, R4, R18, R8 ;  /* 0x000000120408723c */ /* 0x010fde0000001808 */
[----:B------:R-:W-:-:S04]  /*52700*/  NOP ;  /* 0x0000000000007918 */ /* 0x000fc80000000000 */
[----:B------:R-:W-:Y:S04]  /*52710*/  STL.64 [R1+0x290], R8 ;  /* 0x0002900801007387 */ /* 0x000fe80000100a00 */
[----:B------:R2:W-:Y:S04]  /*52720*/  STL.64 [R1+0x298], R10 ;  /* 0x0002980a01007387 */ /* 0x0005e80000100a00 */
[----:B------:R-:W3:Y:S04]  /*52730*/  LDL R18, [R1+0xf8] ;  /* 0x0000f80001127983 */ /* 0x000ee80000100800 */
[----:B------:R-:W3:Y:S01]  /*52740*/  LDL R19, [R1+0xfc] ;  /* 0x0000fc0001137983 */ /* 0x000ee20000100800 */
[----:B--2---:R-:W-:Y:S03]  /*52750*/  HMMA.16816.F32 R8, R4, R26, R20 ;  /* 0x0000001a0408723c */ /* 0x004fe60000001814 */
[----:B---3--:R0:W-:Y:S04]  /*52760*/  STL.64 [R1+0x3808], R18 ;  /* 0x0038081201007387 */ /* 0x0081e80000100a00 */
[----:B------:R-:W2:-:S12]  /*52770*/  LDL.LU R16, [R1+0x3e0] ;  /* 0x0003e00001107983 */ /* 0x000e980000300800 */
[----:B------:R-:W-:Y:S04]  /*52780*/  STL.64 [R1+0x280], R8 ;  /* 0x0002800801007387 */ /* 0x000fe80000100a00 */
[----:B------:R-:W-:Y:S04]  /*52790*/  STL.64 [R1+0x288], R10 ;  /* 0x0002880a01007387 */ /* 0x000fe80000100a00 */
[----:B------:R-:W2:Y:S04]  /*527a0*/  LDL.LU R17, [R1+0x3e4] ;  /* 0x0003e40001117983 */ /* 0x000ea80000300800 */
[----:B0-----:R-:W3:Y:S04]  /*527b0*/  LDL.LU R18, [R1+0x3e8] ;  /* 0x0003e80001127983 */ /* 0x001ee80000300800 */
[----:B------:R-:W3:Y:S04]  /*527c0*/  LDL.LU R19, [R1+0x3ec] ;  /* 0x0003ec0001137983 */ /* 0x000ee80000300800 */
[----:B---3--:R0:W-:Y:S04]  /*527d0*/  STL.64 [R1+0x3818], R18 ;  /* 0x0038181201007387 */ /* 0x0081e80000100a00 */
[----:B--2---:R-:W-:Y:S04]  /*527e0*/  STL.64 [R1+0x3810], R16 ;  /* 0x0038101001007387 */ /* 0x004fe80000100a00 */
[----:B0-----:R-:W2:Y:S04]  /*527f0*/  LDL R18, [R1+0x118] ;  /* 0x0001180001127983 */ /* 0x001ea80000100800 */
[----:B------:R-:W2:Y:S04]  /*52800*/  LDL R19, [R1+0x11c] ;  /* 0x00011c0001137983 */ /* 0x000ea80000100800 */
[----:B--2---:R-:W-:Y:S04]  /*52810*/  STL.64 [R1+0x3830], R18 ;  /* 0x0038301201007387 */ /* 0x004fe80000100a00 */
[----:B------:R-:W-:Y:S04]  /*52820*/  STL.64 [R1+0x3798], R26 ;  /* 0x0037981a01007387 */ /* 0x000fe80000100a00 */
[----:B------:R0:W-:Y:S02]  /*52830*/  STL.64 [R1+0x3790], R24 ;  /* 0x0037901801007387 */ /* 0x0001e40000100a00 */
[----:B0-----:R-:W-:-:S02]  /*52840*/  IMAD.MOV.U32 R24, RZ, RZ, R28 ;  /* 0x000000ffff187224 */ /* 0x001fc400078e001c */
[----:B------:R-:W-:Y:S01]  /*52850*/  IMAD.MOV.U32 R25, RZ, RZ, R29 ;  /* 0x000000ffff197224 */ /* 0x000fe200078e001d */
[----:B------:R-:W2:Y:S04]  /*52860*/  LDL.LU R28, [R1+0x38d0] ;  /* 0x0038d000011c7983 */ /* 0x000ea80000300800 */
[----:B------:R-:W3:Y:S01]  /*52870*/  LDL.LU R29, [R1+0x38cc] ;  /* 0x0038cc00011d7983 */ /* 0x000ee20000300800 */
[----:B------:R-:W-:Y:S02]  /*52880*/  IMAD.MOV.U32 R26, RZ, RZ, R3 ;  /* 0x000000ffff1a7224 */ /* 0x000fe400078e0003 */
[----:B------:R-:W-:Y:S01]  /*52890*/  IMAD.MOV.U32 R27, RZ, RZ, R14 ;  /* 0x000000ffff1b7224 */ /* 0x000fe200078e000e */
[----:B------:R-:W4:Y:S04]  /*528a0*/  LDL.LU R3, [R1+0x38c8] ;  /* 0x0038c80001037983 */ /* 0x000f280000300800 */
[----:B------:R-:W2:Y:S04]  /*528b0*/  LDL.LU R14, [R1+0x38c4] ;  /* 0x0038c400010e7983 */ /* 0x000ea80000300800 */
[----:B------:R-:W2:Y:S04]  /*528c0*/  LDL R18, [R1+0x128] ;  /* 0x0001280001127983 */ /* 0x000ea80000100800 */
[----:B------:R-:W2:Y:S04]  /*528d0*/  LDL R19, [R1+0x12c] ;  /* 0x00012c0001137983 */ /* 0x000ea80000100800 */
[----:B--2---:R0:W-:Y:S04]  /*528e0*/  STL.64 [R1+0x3848], R18 ;  /* 0x0038481201007387 */ /* 0x0041e80000100a00 */
[----:B------:R-:W2:Y:S04]  /*528f0*/  LDL.LU R16, [R1+0x410] ;  /* 0x0004100001107983 */ /* 0x000ea80000300800 */
[----:B------:R-:W2:Y:S04]  /*52900*/  LDL.LU R17, [R1+0x414] ;  /* 0x0004140001117983 */ /* 0x000ea80000300800 */
[----:B0-----:R-:W2:Y:S04]  /*52910*/  LDL.LU R18, [R1+0x418] ;  /* 0x0004180001127983 */ /* 0x001ea80000300800 */
[----:B------:R-:W2:Y:S04]  /*52920*/  LDL.LU R19, [R1+0x41c] ;  /* 0x00041c0001137983 */ /* 0x000ea80000300800 */
[----:B--2---:R0:W-:Y:S04]  /*52930*/  STL.64 [R1+0x3858], R18 ;  /* 0x0038581201007387 */ /* 0x0041e80000100a00 */
[----:B------:R-:W-:Y:S04]  /*52940*/  STL.64 [R1+0x3850], R16 ;  /* 0x0038501001007387 */ /* 0x000fe80000100a00 */
[----:B0-----:R-:W2:Y:S04]  /*52950*/  LDL R18, [R1+0x148] ;  /* 0x0001480001127983 */ /* 0x001ea80000100800 */
[----:B------:R-:W2:Y:S04]  /*52960*/  LDL R19, [R1+0x14c] ;  /* 0x00014c0001137983 */ /* 0x000ea80000100800 */
[----:B--2---:R0:W-:Y:S04]  /*52970*/  STL.64 [R1+0x3870], R18 ;  /* 0x0038701201007387 */ /* 0x0041e80000100a00 */
[----:B0-----:R-:W2:Y:S04]  /*52980*/  LDL R18, [R1+0x158] ;  /* 0x0001580001127983 */ /* 0x001ea80000100800 */
[----:B------:R-:W2:Y:S04]  /*52990*/  LDL R19, [R1+0x15c] ;  /* 0x00015c0001137983 */ /* 0x000ea80000100800 */
        /* <DEDUP_REMOVED lines=8> */
[----:B--2---:R0:W-:Y:S04]  /*52a20*/  STL.64 [R1+0x3888], R18 ;  /* 0x0038881201007387 */ /* 0x0041e80000100a00 */
[----:B0-----:R-:W2:Y:S04]  /*52a30*/  LDL.64 R18, [R1+0x38] ;  /* 0x0000380001127983 */ /* 0x001ea80000100a00 */
[----:B------:R-:W-:Y:S04]  /*52a40*/  STL.64 [R1+0x3828], R26 ;  /* 0x0038281a01007387 */ /* 0x000fe80000100a00 */
[----:B------:R0:W-:Y:S04]  /*52a50*/  STL.64 [R1+0x3820], R24 ;  /* 0x0038201801007387 */ /* 0x0001e80000100a00 */
[----:B0-----:R-:W2:Y:S04]  /*52a60*/  LDL.LU R24, [R1+0x3f0] ;  /* 0x0003f00001187983 */ /* 0x001ea80000300800 */
[----:B------:R-:W2:Y:S04]  /*52a70*/  LDL.LU R25, [R1+0x3f4] ;  /* 0x0003f40001197983 */ /* 0x000ea80000300800 */
[----:B------:R-:W2:Y:S01]  /*52a80*/  LDL.LU R26, [R1+0x3f8] ;  /* 0x0003f800011a7983 */ /* 0x000ea20000300800 */
[----:B------:R-:W-:-:S03]  /*52a90*/  IMAD.MOV.U32 R27, RZ, RZ, R15 ;  /* 0x000000ffff1b7224 */ /* 0x000fc600078e000f */
[----:B------:R-:W3:Y:S04]  /*52aa0*/  LDL.LU R15, [R1+0x38c0] ;  /* 0x0038c000010f7983 */ /* 0x000ee80000300800 */
[----:B--2---:R-:W-:Y:S04]  /*52ab0*/  STL.64 [R1+0x3840], R26 ;  /* 0x0038401a01007387 */ /* 0x004fe80000100a00 */
[----:B------:R0:W-:Y:S02]  /*52ac0*/  STL.64 [R1+0x3838], R24 ;  /* 0x0038381801007387 */ /* 0x0001e40000100a00 */
[----:B0-----:R-:W-:-:S02]  /*52ad0*/  IMAD.MOV.U32 R24, RZ, RZ, R14 ;  /* 0x000000ffff187224 */ /* 0x001fc400078e000e */
[----:B------:R-:W2:Y:S01]  /*52ae0*/  LDL.LU R14, [R1+0x38bc] ;  /* 0x0038bc00010e7983 */ /* 0x000ea20000300800 */
[----:B---3--:R-:W-:Y:S02]  /*52af0*/  IMAD.MOV.U32 R26, RZ, RZ, R29 ;  /* 0x000000ffff1a7224 */ /* 0x008fe400078e001d */
[----:B------:R-:W-:Y:S02]  /*52b00*/  IMAD.MOV.U32 R27, RZ, RZ, R28 ;  /* 0x000000ffff1b7224 */ /* 0x000fe400078e001c */
[----:B----4-:R-:W-:Y:S02]  /*52b10*/  IMAD.MOV.U32 R25, RZ, RZ, R3 ;  /* 0x000000ffff197224 */ /* 0x010fe400078e0003 */
[----:B------:R-:W3:Y:S04]  /*52b20*/  LDL.LU R3, [R1+0x38b8] ;  /* 0x0038b80001037983 */ /* 0x000ee80000300800 */
[----:B------:R-:W4:Y:S04]  /*52b30*/  LDL.LU R29, [R1+0x38b4] ;  /* 0x0038b400011d7983 */ /* 0x000f280000300800 */
[----:B------:R-:W3:Y:S04]  /*52b40*/  LDL.LU R28, [R1+0x38b0] ;  /* 0x0038b000011c7983 */ /* 0x000ee80000300800 */
[----:B------:R0:W-:Y:S04]  /*52b50*/  STL.64 [R1+0x3868], R26 ;  /* 0x0038681a01007387 */ /* 0x0001e80000100a00 */
[----:B------:R1:W-:Y:S01]  /*52b60*/  STL.64 [R1+0x3860], R24 ;  /* 0x0038601801007387 */ /* 0x0003e20000100a00 */
[----:B0-----:R-:W-:-:S03]  /*52b70*/  IMAD.MOV.U32 R26, RZ, RZ, R15 ;  /* 0x000000ffff1a7224 */ /* 0x001fc600078e000f */
[----:B-1----:R-:W3:Y:S01]  /*52b80*/  LDL.LU R24, [R1+0x420] ;  /* 0x0004200001187983 */ /* 0x002ee20000300800 */
[----:B--2---:R-:W-:-:S03]  /*52b90*/  IMAD.MOV.U32 R25, RZ, RZ, R14 ;  /* 0x000000ffff197224 */ /* 0x004fc600078e000e */
[----:B------:R-:W2:Y:S04]  /*52ba0*/  LDL.LU R14, [R1+0x38ac] ;  /* 0x0038ac00010e7983 */ /* 0x000ea80000300800 */
[----:B------:R-:W2:Y:S04]  /*52bb0*/  LDL.LU R15, [R1+0x38a8] ;  /* 0x0038a800010f7983 */ /* 0x000ea80000300800 */
[----:B------:R-:W3:Y:S01]  /*52bc0*/  LDL.LU R27, [R1+0x42c] ;  /* 0x00042c00011b7983 */ /* 0x000ee20000300800 */
[----:B--2---:R-:W-:Y:S03]  /*52bd0*/  HMMA.16816.F32 R8, R4, R14, R8 ;  /* 0x0000000e0408723c */ /* 0x004fe60000001808 */
[----:B---3--:R4:W-:Y:S04]  /*52be0*/  STL.64 [R1+0x3880], R26 ;  /* 0x0038801a01007387 */ /* 0x0089e80000100a00 */
[----:B------:R0:W-:Y:S01]  /*52bf0*/  STL.64 [R1+0x3878], R24 ;  /* 0x0038781801007387 */ /* 0x0001e20000100a00 */
[----:B----4-:R-:W-:-:S03]  /*52c00*/  IMAD.MOV.U32 R26, RZ, RZ, R29 ;  /* 0x000000ffff1a7224 */ /* 0x010fc600078e001d */
[----:B0-----:R-:W2:Y:S01]  /*52c10*/  LDL.LU R24, [R1+0x430] ;  /* 0x0004300001187983 */ /* 0x001ea20000300800 */
[----:B------:R-:W-:-:S03]  /*52c20*/  IMAD.MOV.U32 R25, RZ, RZ, R28 ;  /* 0x000000ffff197224 */ /* 0x000fc600078e001c */
[----:B------:R-:W3:Y:S04]  /*52c30*/  LDL.LU R28, [R1+0x38a4] ;  /* 0x0038a400011c7983 */ /* 0x000ee80000300800 */
[----:B------:R-:W4:Y:S01]  /*52c40*/  LDL.LU R29, [R1+0x38a0] ;  /* 0x0038a000011d7983 */ /* 0x000f220000300800 */
[----:B------:R-:W-:-:S03]  /*52c50*/  IMAD.MOV.U32 R27, RZ, RZ, R3 ;  /* 0x000000ffff1b7224 */ /* 0x000fc600078e0003 */
[----:B------:R-:W-:Y:S04]  /*52c60*/  STL.64 [R1+0x270], R8 ;  /* 0x0002700801007387 */ /* 0x000fe80000100a00 */
[----:B------:R0:W-:Y:S01]  /*52c70*/  STL [R1+0x278], R10 ;  /* 0x0002780a01007387 */ /* 0x0001e20000100800 */
[----:B------:R-:W-:-:S03]  /*52c80*/  IMAD.MOV.U32 R3, RZ, RZ, R11 ;  /* 0x000000ffff037224 */ /* 0x000fc600078e000b */
[----:B0-----:R-:W2:Y:S04]  /*52c90*/  LDL.LU.64 R10, [R1+0x3898] ;  /* 0x00389800010a7983 */ /* 0x001ea80000300a00 */
[----:B------:R-:W2:Y:S04]  /*52ca0*/  LDL.LU.64 R8, [R1+0x3890] ;  /* 0x0038900001087983 */ /* 0x000ea80000300a00 */
[----:B------:R-:W-:Y:S04]  /*52cb0*/  STL.64 [R1+0x3788], R14 ;  /* 0x0037880e01007387 */ /* 0x000fe80000100a00 */
[----:B------:R0:W-:Y:S04]  /*52cc0*/  STL.64 [R1+0x3780], R12 ;  /* 0x0037800c01007387 */ /* 0x0001e80000100a00 */
[----:B0-----:R-:W2:Y:S04]  /*52cd0*/  LDL.LU R12, [R1+0x260] ;  /* 0x00026000010c7983 */ /* 0x001ea80000300800 */
[----:B------:R-:W2:Y:S04]  /*52ce0*/  LDL.LU R13, [R1+0x264] ;  /* 0x00026400010d7983 */ /* 0x000ea80000300800 */
[----:B------:R-:W2:Y:S04]  /*52cf0*/  LDL.LU R14, [R1+0x268] ;  /* 0x00026800010e7983 */ /* 0x000ea80000300800 */
[----:B------:R0:W-:Y:S01]  /*52d00*/  STL [R1+0x3408], R3 ;  /* 0x0034080301007387 */ /* 0x0001e20000100800 */
[----:B------:R-:W-:Y:S01]  /*52d10*/  HMMA.16816.F32 R20, R4, R18, R20 ;  /* 0x000000120414723c */ /* 0x000fe20000001814 */
[----:B0-----:R-:W-:-:S02]  /*52d20*/  IMAD.MOV.U32 R3, RZ, RZ, R19 ;  /* 0x000000ffff037224 */ /* 0x001fc400078e0013 */
[----:B----4-:R-:W-:-:S07]  /*52d30*/  IMAD.MOV.U32 R15, RZ, RZ, R29 ;  /* 0x000000ffff0f7224 */ /* 0x010fce00078e001d */
[----:B--2---:R-:W-:-:S15]  /*52d40*/  HMMA.16816.F32 R12, R4, R10, R12 ;  /* 0x0000000a040c723c */ /* 0x004fde000000180c */
[----:B------:R-:W-:-:S04]  /*52d50*/  NOP ;  /* 0x0000000000007918 */ /* 0x000fc80000000000 */
[----:B------:R0:W-:Y:S04]  /*52d60*/  STL.64 [R1+0x260], R12 ;  /* 0x0002600c01007387 */ /* 0x0001e80000100a00 */
[----:B------:R-:W-:Y:S01]  /*52d70*/  STL.64 [R1+0x268], R14 ;  /* 0x0002680e01007387 */ /* 0x000fe20000100a00 */
[----:B0-----:R-:W-:-:S03]  /*52d80*/  IMAD.MOV.U32 R12, RZ, RZ, R18 ;  /* 0x000000ffff0c7224 */ /* 0x001fc600078e0012 */
[----:B------:R-:W2:Y:S04]  /*52d90*/  LDL.LU.64 R18, [R1+0x3888] ;  /* 0x0038880001127983 */ /* 0x000ea80000300a00 */
[----:B------:R-:W-:Y:S04]  /*52da0*/  STL.64 [R1+0x250], R20 ;  /* 0x0002501401007387 */ /* 0x000fe80000100a00 */
[----:B------:R-:W-:Y:S01]  /*52db0*/  STL [R1+0x258], R22 ;  /* 0x0002581601007387 */ /* 0x000fe20000100800 */
[----:B------:R-:W-:-:S03]  /*52dc0*/  IMAD.MOV.U32 R29, RZ, RZ, R23 ;  /* 0x000000ffff1d7224 */ /* 0x000fc600078e0017 */
[----:B---3--:R-:W0:Y:S04]  /*52dd0*/  LDSM.16.MT88.4 R20, [R28+UR5+0x11800] ;  /* 0x011800051c14783b */ /* 0x008e280008004200 */
[----:B------:R-:W-:Y:S04]  /*52de0*/  STL [R1+0x33d0], R29 ;  /* 0x0033d01d01007387 */ /* 0x000fe80000100800 */
[----:B0-----:R0:W-:Y:S04]  /*52df0*/  STL.64 [R1+0x36b8], R22 ;  /* 0x0036b81601007387 */ /* 0x0011e80000100a00 */
[----:B------:R-:W-:Y:S04]  /*52e00*/  STL.64 [R1+0x36b0], R20 ;  /* 0x0036b01401007387 */ /* 0x000fe80000100a00 */
[----:B0-----:R-:W3:Y:S04]  /*52e10*/  LDL.64 R22, [R1+0x138] ;  /* 0x0001380001167983 */ /* 0x001ee80000100a00 */
[----:B------:R-:W-:Y:S01]  /*52e20*/  STL [R1+0x33d4], R28 ;  /* 0x0033d41c01007387 */ /* 0x000fe20000100800 */
[----:B--2---:R-:W-:Y:S03]  /*52e30*/  HMMA.16816.F32 R16, R4, R18, R24 ;  /* 0x000000120410723c */ /* 0x004fe60000001818 */
[----:B------:R-:W2:Y:S04]  /*52e40*/  LDL.LU.64 R26, [R1+0x3880] ;  /* 0x00388000011a7983 */ /* 0x000ea80000300a00 */
[----:B------:R-:W2:-:S12]  /*52e50*/  LDL.LU.64 R24, [R1+0x3878] ;  /* 0x0038780001187983 */ /* 0x000e980000300a00 */
[----:B------:R-:W-:Y:S04]  /*52e60*/  STL.64 [R1+0x430], R16 ;  /* 0x0004301001007387 */ /* 0x000fe80000100a00 */
[----:B------:R0:W-:Y:S04]  /*52e70*/  STL.64 [R1+0x438], R18 ;  /* 0x0004381201007387 */ /* 0x0001e80000100a00 */
[----:B0-----:R-:W2:Y:S02]  /*52e80*/  LDL.LU.64 R18, [R1+0x3870] ;  /* 0x0038700001127983 */ /* 0x001ea40000300a00 */
[----:B--2---:R-:W-:Y:S02]  /*52e90*/  HMMA.16816.F32 R16, R4, R18, R24 ;  /* 0x000000120410723c */ /* 0x004fe40000001818 */
[----:B------:R-:W2:Y:S04]  /*52ea0*/  LDL.LU.64 R26, [R1+0x3868] ;  /* 0x00386800011a7983 */ /* 0x000ea80000300a00 */
[----:B------:R-:W2:-:S13]  /*52eb0*/  LDL.LU.64 R24, [R1+0x3860] ;  /* 0x0038600001187983 */ /* 0x000e9a0000300a00 */
[----:B------:R-:W-:Y:S01]  /*52ec0*/  IMAD.MOV.U32 R28, RZ, RZ, R18 ;  /* 0x000000ffff1c7224 */ /* 0x000fe200078e0012 */
[----:B------:R0:W-:Y:S01]  /*52ed0*/  STL.64 [R1+0x420], R16 ;  /* 0x0004201001007387 */ /* 0x0001e20000100a00 */
[----:B------:R-:W-:-:S03]  /*52ee0*/  IMAD.MOV.U32 R29, RZ, RZ, R19 ;  /* 0x000000ffff1d7224 */ /* 0x000fc600078e0013 */
[----:B------:R-:W3:Y:S04]  /*52ef0*/  LDL.LU.64 R18, [R1+0x3858] ;  /* 0x0038580001127983 */ /* 0x000ee80000300a00 */
[----:B0-----:R-:W3:Y:S04]  /*52f00*/  LDL.LU.64 R16, [R1+0x3850] ;  /* 0x0038500001107983 */ /* 0x001ee80000300a00 */
[----:B------:R-:W-:Y:S04]  /*52f10*/  STL [R1+0x34b8], R29 ;  /* 0x0034b81d01007387 */ /* 0x000fe80000100800 */
[----:B------:R-:W-:Y:S01]  /*52f20*/  STL [R1+0x340c], R28 ;  /* 0x00340c1c01007387 */ /* 0x000fe20000100800 */
[----:B---3--:R-:W-:-:S15]  /*52f30*/  HMMA.16816.F32 R16, R4, R22, R16 ;  /* 0x000000160410723c */ /* 0x008fde0000001810 */
[----:B------:R-:W-:-:S04]  /*52f40*/  NOP ;  /* 0x0000000000007918 */ /* 0x000fc80000000000 */
[----:B------:R-:W-:Y:S04]  /*52f50*/  STL.64 [R1+0x410], R16 ;  /* 0x0004101001007387 */ /* 0x000fe80000100a00 */
[----:B------:R0:W-:Y:S04]  /*52f60*/  STL.64 [R1+0x418], R18 ;  /* 0x0004181201007387 */ /* 0x0001e80000100a00 */
[----:B0-----:R-:W2:Y:S04]  /*52f70*/  LDL.LU.64 R18, [R1+0x3848] ;  /* 0x0038480001127983 */ /* 0x001ea80000300a00 */
[----:B------:R0:W-:Y:S04]  /*52f80*/  STL.64 [R1+0x3730], R22 ;  /* 0x0037301601007387 */ /* 0x0001e80000100a00 */
[----:B0-----:R-:W3:Y:S04]  /*52f90*/  LDL R22, [R1+0x108] ;  /* 0x0001080001167983 */ /* 0x001ee80000100800 */
[----:B------:R-:W3:Y:S01]  /*52fa0*/  LDL R23, [R1+0x10c] ;  /* 0x00010c0001177983 */ /* 0x000ee20000100800 */
        /* <DEDUP_REMOVED lines=11> */
[----:B0-----:R-:W3:Y:S04]  /*53060*/  LDL.LU.64 R18, [R1+0x3818] ;  /* 0x0038180001127983 */ /* 0x001ee80000300a00 */
[----:B------:R-:W3:Y:S02]  /*53070*/  LDL.LU.64 R16, [R1+0x3810] ;  /* 0x0038100001107983 */ /* 0x000ee40000300a00 */
[----:B---3--:R-:W-:Y:S02]  /*53080*/  HMMA.16816.F32 R20, R4, R22, R16 ;  /* 0x000000160414723c */ /* 0x008fe40000001810 */
[----:B------:R-:W2:-:S15]  /*53090*/  LDL.LU.64 R18, [R1+0x3808] ;  /* 0x0038080001127983 */ /* 0x000e9e0000300a00 */
[----:B------:R-:W-:Y:S02]  /*530a0*/  NOP ;  /* 0x0000000000007918 */ /* 0x000fe40000000000 */
[----:B------:R0:W-:Y:S04]  /*530b0*/  STL.64 [R1+0x3e0], R20 ;  /* 0x0003e01401007387 */ /* 0x0001e80000100a00 */
[----:B------:R1:W-:Y:S04]  /*530c0*/  STL.64 [R1+0x3e8], R22 ;  /* 0x0003e81601007387 */ /* 0x0003e80000100a00 */
[----:B0-----:R-:W3:Y:S01]  /*530d0*/  LDL.LU R20, [R1+0x330] ;  /* 0x0003300001147983 */ /* 0x001ee20000300800 */
[----:B--2---:R-:W-:-:S15]  /*530e0*/  HMMA.16816.F32 R16, R4, R18, R24 ;  /* 0x000000120410723c */ /* 0x004fde0000001818 */
[----:B------:R-:W-:-:S04]  /*530f0*/  NOP ;  /* 0x0000000000007918 */ /* 0x000fc80000000000 */
[----:B------:R-:W-:Y:S04]  /*53100*/  STL.64 [R1+0x3d0], R16 ;  /* 0x0003d01001007387 */ /* 0x000fe80000100a00 */
[----:B------:R-:W-:Y:S04]  /*53110*/  STL.64 [R1+0x3d8], R18 ;  /* 0x0003d81201007387 */ /* 0x000fe80000100a00 */
[----:B------:R-:W3:Y:S04]  /*53120*/  LDL.LU R21, [R1+0x334] ;  /* 0x0003340001157983 */ /* 0x000ee80000300800 */
[----:B-1----:R-:W2:Y:S04]  /*53130*/  LDL.LU R22, [R1+0x338] ;  /* 0x0003380001167983 */ /* 0x002ea80000300800 */
[----:B------:R-:W2:Y:S04]  /*53140*/  LDL.LU R23, [R1+0x33c] ;  /* 0x00033c0001177983 */ /* 0x000ea80000300800 */
[----:B--2---:R0:W-:Y:S04]  /*53150*/  STL.64 [R1+0x3740], R22 ;  /* 0x0037401601007387 */ /* 0x0041e80000100a00 */
[----:B---3--:R-:W-:Y:S04]  /*53160*/  STL.64 [R1+0x3738], R20 ;  /* 0x0037381401007387 */ /* 0x008fe80000100a00 */
[----:B0-----:R-:W2:Y:S04]  /*53170*/  LDL.64 R22, [R1+0x158] ;  /* 0x0001580001167983 */ /* 0x001ea80000100a00 */
[----:B--2---:R0:W-:Y:S02]  /*53180*/  STL.64 [R1+0x3750], R22 ;  /* 0x0037501601007387 */ /* 0x0041e40000100a00 */
[----:B0-----:R-:W-:-:S02]  /*53190*/  IMAD.MOV.U32 R22, RZ, RZ, R12 ;  /* 0x000000ffff167224 */ /* 0x001fc400078e000c */
[----:B------:R-:W2:Y:S04]  /*531a0*/  LDL.LU R12, [R1+0x380] ;  /* 0x00038000010c7983 */ /* 0x000ea80000300800 */
[----:B------:R-:W2:Y:S04]  /*531b0*/  LDL.LU R13, [R1+0x384] ;  /* 0x00038400010d7983 */ /* 0x000ea80000300800 */
[----:B------:R-:W3:Y:S04]  /*531c0*/  LDL.LU R14, [R1+0x388] ;  /* 0x00038800010e7983 */ /* 0x000ee80000300800 */
[----:B------:R-:W3:Y:S04]  /*531d0*/  LDL.LU R15, [R1+0x38c] ;  /* 0x00038c00010f7983 */ /* 0x000ee80000300800 */
[----:B------:R-:W4:Y:S04]  /*531e0*/  LDL.LU R16, [R1+0x3c0] ;  /* 0x0003c00001107983 */ /* 0x000f280000300800 */
[----:B------:R-:W4:Y:S04]  /*531f0*/  LDL.LU R17, [R1+0x3c4] ;  /* 0x0003c40001117983 */ /* 0x000f280000300800 */
[----:B------:R-:W4:Y:S04]  /*53200*/  LDL.LU R18, [R1+0x3c8] ;  /* 0x0003c80001127983 */ /* 0x000f280000300800 */
[----:B------:R-:W4:Y:S01]  /*53210*/  LDL.LU R19, [R1+0x3cc] ;  /* 0x0003cc0001137983 */ /* 0x000f220000300800 */
[----:B------:R-:W-:-:S02]  /*53220*/  IMAD.MOV.U32 R26, RZ, RZ, R0 ;  /* 0x000000ffff1a7224 */ /* 0x000fc400078e0000 */
[----:B------:R-:W-:Y:S01]  /*53230*/  IMAD.MOV.U32 R27, RZ, RZ, R2 ;  /* 0x000000ffff1b7224 */ /* 0x000fe200078e0002 */
[----:B---3--:R-:W-:Y:S04]  /*53240*/  STL.64 [R1+0x37a8], R14 ;  /* 0x0037a80e01007387 */ /* 0x008fe80000100a00 */
[----:B--2---:R0:W-:Y:S04]  /*53250*/  STL.64 [R1+0x37a0], R12 ;  /* 0x0037a00c01007387 */ /* 0x0041e80000100a00 */
[----:B------:R-:W2:Y:S04]  /*53260*/  LDL.LU R0, [R1+0x3804] ;  /* 0x0038040001007983 */ /* 0x000ea80000300800 */
[----:B------:R-:W3:Y:S04]  /*53270*/  LDL.LU R2, [R1+0x3800] ;  /* 0x0038000001027983 */ /* 0x000ee80000300800 */
[----:B------:R1:W-:Y:S04]  /*53280*/  STL.64 [R1+0x37b0], R26 ;  /* 0x0037b01a01007387 */ /* 0x0003e80000100a00 */
[----:B0-----:R-:W2:Y:S04]  /*53290*/  LDL.LU R12, [R1+0x390] ;  /* 0x00039000010c7983 */ /* 0x001ea80000300800 */
[----:B------:R-:W2:Y:S04]  /*532a0*/  LDL.LU R13, [R1+0x394] ;  /* 0x00039400010d7983 */ /* 0x000ea80000300800 */
[----:B------:R-:W2:Y:S04]  /*532b0*/  LDL.LU R14, [R1+0x398] ;  /* 0x00039800010e7983 */ /* 0x000ea80000300800 */
[----:B------:R-:W2:Y:S01]  /*532c0*/  LDL.LU R15, [R1+0x39c] ;  /* 0x00039c00010f7983 */ /* 0x000ea20000300800 */
[----:B-1----:R-:W-:-:S02]  /*532d0*/  IMAD.MOV.U32 R26, RZ, RZ, R9 ;  /* 0x000000ffff1a7224 */ /* 0x002fc400078e0009 */
[----:B------:R-:W-:Y:S01]  /*532e0*/  IMAD.MOV.U32 R27, RZ, RZ, R8 ;  /* 0x000000ffff1b7224 */ /* 0x000fe200078e0008 */
[----:B--2---:R-:W-:Y:S04]  /*532f0*/  STL.64 [R1+0x37c0], R14 ;  /* 0x0037c00e01007387 */ /* 0x004fe80000100a00 */
[----:B------:R0:W-:Y:S04]  /*53300*/  STL.64 [R1+0x37b8], R12 ;  /* 0x0037b80c01007387 */ /* 0x0001e80000100a00 */
[----:B------:R3:W-:Y:S04]  /*53310*/  STL.64 [R1+0x37c8], R26 ;  /* 0x0037c81a01007387 */ /* 0x0007e80000100a00 */
[----:B0-----:R-:W2:Y:S04]  /*53320*/  LDL.LU R12, [R1+0x3a0] ;  /* 0x0003a000010c7983 */ /* 0x001ea80000300800 */
[----:B------:R-:W2:Y:S04]  /*53330*/  LDL.LU R13, [R1+0x3a4] ;  /* 0x0003a400010d7983 */ /* 0x000ea80000300800 */
[----:B------:R-:W2:Y:S04]  /*53340*/  LDL.LU R14, [R1+0x3a8] ;  /* 0x0003a800010e7983 */ /* 0x000ea80000300800 */
[----:B------:R-:W2:Y:S01]  /*53350*/  LDL.LU R15, [R1+0x3ac] ;  /* 0x0003ac00010f7983 */ /* 0x000ea20000300800 */
[----:B---3--:R-:W-:-:S02]  /*53360*/  IMAD.MOV.U32 R26, RZ, RZ, R2 ;  /* 0x000000ffff1a7224 */ /* 0x008fc400078e0002 */
[----:B------:R-:W-:Y:S01]  /*53370*/  IMAD.MOV.U32 R27, RZ, RZ, R0 ;  /* 0x000000ffff1b7224 */ /* 0x000fe200078e0000 */
[----:B------:R-:W-:Y:S01]  /*53380*/  MOV R23, R3 ;  /* 0x0000000300177202 */ /* 0x000fe20000000f00 */
[----:B--2---:R-:W-:Y:S04]  /*53390*/  STL.64 [R1+0x37d8], R14 ;  /* 0x0037d80e01007387 */ /* 0x004fe80000100a00 */
[----:B------:R-:W-:Y:S04]  /*533a0*/  STL.64 [R1+0x37d0], R12 ;  /* 0x0037d00c01007387 */ /* 0x000fe80000100a00 */
[----:B------:R0:W-:Y:S04]  /*533b0*/  STL.64 [R1+0x37f0], R26 ;  /* 0x0037f01a01007387 */ /* 0x0001e80000100a00 */
[----:B------:R-:W2:Y:S04]  /*533c0*/  LDL.LU R24, [R1+0x240] ;  /* 0x0002400001187983 */ /* 0x000ea80000300800 */
[----:B------:R-:W2:Y:S04]  /*533d0*/  LDL.LU R25, [R1+0x244] ;  /* 0x0002440001197983 */ /* 0x000ea80000300800 */
[----:B0-----:R-:W2:Y:S04]  /*533e0*/  LDL.LU R26, [R1+0x248] ;  /* 0x00024800011a7983 */ /* 0x001ea80000300800 */
[----:B------:R-:W2:Y:S04]  /*533f0*/  LDL.LU R27, [R1+0x24c] ;  /* 0x00024c00011b7983 */ /* 0x000ea80000300800 */
[----:B------:R-:W3:Y:S04]  /*53400*/  LDL.LU R12, [R1+0x3b0] ;  /* 0x0003b000010c7983 */ /* 0x000ee80000300800 */
[----:B------:R-:W3:Y:S04]  /*53410*/  LDL.LU R13, [R1+0x3b4] ;  /* 0x0003b400010d7983 */ /* 0x000ee80000300800 */
[----:B------:R-:W3:Y:S04]  /*53420*/  LDL.LU R14, [R1+0x3b8] ;  /* 0x0003b800010e7983 */ /* 0x000ee80000300800 */
[----:B------:R-:W3:Y:S04]  /*53430*/  LDL.LU R15, [R1+0x3bc] ;  /* 0x0003bc00010f7983 */ /* 0x000ee80000300800 */
[----:B------:R0:W-:Y:S04]  /*53440*/  STL.64 [R1+0x3768], R22 ;  /* 0x0037681601007387 */ /* 0x0001e80000100a00 */
[----:B0-----:R-:W4:Y:S01]  /*53450*/  LDL.64 R22, [R1+0xe8] ;  /* 0x0000e80001167983 */ /* 0x001f220000100a00 */
[----:B------:R-:W0:Y:S01]  /*53460*/  S2R R2, SR_TID.X ;  /* 0x0000000000027919 */ /* 0x000e220000002100 */
[----:B----4-:R-:W-:-:S15]  /*53470*/  HMMA.16816.F32 R16, R4, R22, R16 ;  /* 0x000000160410723c */ /* 0x010fde0000001810 */
[----:B------:R-:W-:-:S04]  /*53480*/  NOP ;  /* 0x0000000000007918 */ /* 0x000fc80000000000 */
[----:B------:R-:W-:Y:S04]  /*53490*/  STL.64 [R1+0x3c0], R16 ;  /* 0x0003c01001007387 */ /* 0x000fe80000100a00 */
[----:B------:R1:W-:Y:S04]  /*534a0*/  STL.64 [R1+0x3c8], R18 ;  /* 0x0003c81201007387 */ /* 0x0003e80000100a00 */
[----:B-1----:R-:W2:Y:S01]  /*534b0*/  LDL.LU.64 R18, [R1+0x37f8] ;  /* 0x0037f80001127983 */ /* 0x002ea20000300a00 */
[----:B0-----:R-:W-:Y:S01]  /*534c0*/  LOP3.LUT R16, R2, 0x7, RZ, 0xc0, !PT ;  /* 0x0000000702107812 */ /* 0x001fe200078ec0ff */
[----:B------:R-:W-:-:S02]  /*534d0*/  IMAD.MOV.U32 R9, RZ, RZ, R22 ;  /* 0x000000ffff097224 */ /* 0x000fc400078e0016 */
[C---:B------:R-:W-:Y:S02]  /*534e0*/  IMAD.SHL.U32 R17, R2.reuse, 0x40, RZ ;  /* 0x0000004002117824 */ /* 0x040fe400078e00ff */
[----:B------:R-:W-:Y:S02]  /*534f0*/  IMAD.SHL.U32 R2, R2, 0x2, RZ ;  /* 0x0000000202027824 */ /* 0x000fe400078e00ff */
[----:B------:R-:W-:Y:S01]  /*53500*/  IMAD R16, R16, 0x90, RZ ;  /* 0x0000009010107824 */ /* 0x000fe200078e02ff */
[----:B------:R-:W-:Y:S04]  /*53510*/  STL.64 [R1+0x3778], R10 ;  /* 0x0037780a01007387 */ /* 0x000fe80000100a00 */
[----:B------:R0:W-:Y:S04]  /*53520*/  STL [R1+0x3770], R9 ;  /* 0x0037700901007387 */ /* 0x0001e80000100800 */
[----:B------:R-:W4:Y:S01]  /*53530*/  LDL.LU R8, [R1+0x370] ;  /* 0x0003700001087983 */ /* 0x000f220000300800 */
[----:B------:R-:W-:Y:S01]  /*53540*/  LOP3.LUT R2, R16, 0x10, R2, 0x78, !PT ;  /* 0x0000001010027812 */ /* 0x000fe200078e7802 */
[----:B------:R-:W-:-:S03]  /*53550*/  IMAD.MOV.U32 R0, RZ, RZ, R23 ;  /* 0x000000ffff007224 */ /* 0x000fc600078e0017 */
[----:B------:R-:W-:Y:S01]  /*53560*/  LOP3.LUT R2, R2, 0x400, R17, 0xf8, !PT ;  /* 0x0000040002027812 */ /* 0x000fe200078ef811 */
[----:B0-----:R-:W4:Y:S04]  /*53570*/  LDL.LU R9, [R1+0x374] ;  /* 0x0003740001097983 */ /* 0x001f280000300800 */
[----:B------:R-:W4:Y:S04]  /*53580*/  LDL.LU R10, [R1+0x378] ;  /* 0x00037800010a7983 */ /* 0x000f280000300800 */
[----:B------:R-:W4:Y:S04]  /*53590*/  LDL.LU R11, [R1+0x37c] ;  /* 0x00037c00010b7983 */ /* 0x000f280000300800 */
[----:B------:R-:W3:Y:S04]  /*535a0*/  LDL.LU R20, [R1+0x360] ;  /* 0x0003600001147983 */ /* 0x000ee80000300800 */
[----:B------:R-:W3:Y:S04]  /*535b0*/  LDL.LU R21, [R1+0x364] ;  /* 0x0003640001157983 */ /* 0x000ee80000300800 */
[----:B------:R-:W3:Y:S04]  /*535c0*/  LDL.LU R22, [R1+0x368] ;  /* 0x0003680001167983 */ /* 0x000ee80000300800 */
[----:B------:R-:W3:Y:S01]  /*535d0*/  LDL.LU R23, [R1+0x36c] ;  /* 0x00036c0001177983 */ /* 0x000ee20000300800 */
[----:B------:R-:W-:Y:S01]  /*535e0*/  LOP3.LUT R2, R2, 0x60, RZ, 0x3c, !PT ;  /* 0x0000006002027812 */ /* 0x000fe200078e3cff */
[----:B--2---:R-:W-:Y:S02]  /*535f0*/  HMMA.16816.F32 R4, R4, R18, R24 ;  /* 0x000000120404723c */ /* 0x004fe40000001818 */
[----:B------:R-:W3:Y:S04]  /*53600*/  LDL.LU.64 R26, [R1+0x37f0] ;  /* 0x0037f000011a7983 */ /* 0x000ee80000300a00 */
[----:B------:R-:W3:Y:S04]  /*53610*/  LDL.LU.64 R18, [R1+0x37e8] ;  /* 0x0037e80001127983 */ /* 0x000ee80000300a00 */
[----:B------:R-:W3:Y:S09]  /*53620*/  LDL.LU.64 R16, [R1+0x37e0] ;  /* 0x0037e00001107983 */ /* 0x000ef20000300a00 */
[----:B------:R-:W-:Y:S04]  /*53630*/  STL.64 [R1+0x240], R4 ;  /* 0x0002400401007387 */ /* 0x000fe80000100a00 */
[----:B------:R-:W-:Y:S04]  /*53640*/  STL.64 [R1+0x248], R6 ;  /* 0x0002480601007387 */ /* 0x000fe80000100a00 */
[----:B------:R-:W0:Y:S04]  /*53650*/  LDSM.16.MT88.4 R4, [R2+UR5+0x11800] ;  /* 0x011800050204783b */ /* 0x000e280008004200 */
[----:B0-----:R0:W-:Y:S04]  /*53660*/  STL.64 [R1+0x3540], R6 ;  /* 0x0035400601007387 */ /* 0x0011e80000100a00 */
[----:B------:R1:W-:Y:S04]  /*53670*/  STL.64 [R1+0x3538], R4 ;  /* 0x0035380401007387 */ /* 0x0003e80000100a00 */
[----:B0-----:R-:W2:Y:S04]  /*53680*/  LDL.LU.64 R6, [R1+0xd8] ;  /* 0x0000d80001067983 */ /* 0x001ea80000300a00 */
[----:B--2---:R0:W-:Y:S04]  /*53690*/  STL.64 [R1+0x3748], R6 ;  /* 0x0037480601007387 */ /* 0x0041e80000100a00 */
[----:B-1----:R-:W2:Y:S04]  /*536a0*/  LDL.LU R4, [R1+0x340] ;  /* 0x0003400001047983 */ /* 0x002ea80000300800 */
[----:B------:R-:W2:Y:S04]  /*536b0*/  LDL.LU R5, [R1+0x344] ;  /* 0x0003440001057983 */ /* 0x000ea80000300800 */
[----:B0-----:R-:W2:Y:S04]  /*536c0*/  LDL.LU R6, [R1+0x348] ;  /* 0x0003480001067983 */ /* 0x001ea80000300800 */
[----:B------:R-:W2:Y:S01]  /*536d0*/  LDL.LU R7, [R1+0x34c] ;  /* 0x00034c0001077983 */ /* 0x000ea20000300800 */
[C---:B---3--:R-:W-:Y:S03]  /*536e0*/  HMMA.16816.F32 R24, R16.reuse, R26, R12 ;  /* 0x0000001a1018723c */ /* 0x048fe6000000180c */
[----:B--2---:R-:W-:Y:S04]  /*536f0*/  STL.64 [R1+0x3760], R6 ;  /* 0x0037600601007387 */ /* 0x004fe80000100a00 */
[----:B------:R0:W-:Y:S04]  /*53700*/  STL.64 [R1+0x3758], R4 ;  /* 0x0037580401007387 */ /* 0x0001e80000100a00 */
        /* <DEDUP_REMOVED lines=20> */
[----:B0-----:R-:W3:Y:S04]  /*53850*/  LDL.LU.64 R26, [R1+0x3798] ;  /* 0x00379800011a7983 */ /* 0x001ee80000300a00 */
[----:B------:R-:W2:Y:S01]  /*53860*/  LDL.LU.64 R24, [R1+0x3790] ;  /* 0x0037900001187983 */ /* 0x000ea20000300a00 */
[----:B---3--:R-:W-:-:S15]  /*53870*/  HMMA.16816.F32 R12, R16, R26, R12 ;  /* 0x0000001a100c723c */ /* 0x008fde000000180c */
[----:B------:R-:W-:-:S04]  /*53880*/  NOP ;  /* 0x0000000000007918 */ /* 0x000fc80000000000 */
[----:B------:R-:W-:Y:S04]  /*53890*/  STL.64 [R1+0x380], R12 ;  /* 0x0003800c01007387 */ /* 0x000fe80000100a00 */
[----:B------:R0:W-:Y:S04]  /*538a0*/  STL.64 [R1+0x388], R14 ;  /* 0x0003880e01007387 */ /* 0x0001e80000100a00 */
[----:B0-----:R-:W4:Y:S04]  /*538b0*/  LDL.LU.64 R14, [R1+0x3788] ;  /* 0x00378800010e7983 */ /* 0x001f280000300a00 */
[----:B------:R-:W3:Y:S04]  /*538c0*/  LDL.LU.64 R12, [R1+0x3780] ;  /* 0x00378000010c7983 */ /* 0x000ee80000300a00 */
[----:B------:R-:W-:Y:S04]  /*538d0*/  STL.64 [R1+0x3678], R26 ;  /* 0x0036781a01007387 */ /* 0x000fe80000100a00 */
[----:B--2---:R0:W-:Y:S04]  /*538e0*/  STL.64 [R1+0x3670], R24 ;  /* 0x0036701801007387 */ /* 0x0041e80000100a00 */
[----:B0-----:R-:W2:Y:S04]  /*538f0*/  LDL.LU R24, [R1+0x320] ;  /* 0x0003200001187983 */ /* 0x001ea80000300800 */
[----:B------:R-:W2:Y:S04]  /*53900*/  LDL.LU R25, [R1+0x324] ;  /* 0x0003240001197983 */ /* 0x000ea80000300800 */
[----:B------:R-:W2:Y:S04]  /*53910*/  LDL.LU R26, [R1+0x328] ;  /* 0x00032800011a7983 */ /* 0x000ea80000300800 */
[----:B------:R-:W2:Y:S01]  /*53920*/  LDL.LU R27, [R1+0x32c] ;  /* 0x00032c00011b7983 */ /* 0x000ea20000300800 */
[----:B----4-:R-:W-:-:S15]  /*53930*/  HMMA.16816.F32 R8, R16, R14, R8 ;  /* 0x0000000e1008723c */ /* 0x010fde0000001808 */
[----:B------:R-:W-:-:S04]  /*53940*/  NOP ;  /* 0x0000000000007918 */ /* 0x000fc80000000000 */
[----:B------:R-:W-:Y:S04]  /*53950*/  STL.64 [R1+0x370], R8 ;  /* 0x0003700801007387 */ /* 0x000fe80000100a00 */
[----:B------:R0:W-:Y:S04]  /*53960*/  STL.64 [R1+0x378], R10 ;  /* 0x0003780a01007387 */ /* 0x0001e80000100a00 */
[----:B0-----:R-:W4:Y:S04]  /*53970*/  LDL.LU.64 R10, [R1+0x3778] ;  /* 0x00377800010a7983 */ /* 0x001f280000300a00 */
[----:B------:R-:W2:Y:S04]  /*53980*/  LDL.LU R9, [R1+0x3770] ;  /* 0x0037700001097983 */ /* 0x000ea80000300800 */
[----:B------:R0:W-:Y:S04]  /*53990*/  STL.64 [R1+0x3668], R14 ;  /* 0x0036680e01007387 */ /* 0x0001e80000100a00 */
[----:B---3--:R-:W-:Y:S04]  /*539a0*/  STL.64 [R1+0x3660], R12 ;  /* 0x0036600c01007387 */ /* 0x008fe80000100a00 */
[----:B0-----:R-:W3:Y:S01]  /*539b0*/  LDL.64 R14, [R1+0x148] ;  /* 0x00014800010e7983 */ /* 0x001ee20000100a00 */
[----:B----4-:R-:W-:-:S15]  /*539c0*/  HMMA.16816.F32 R20, R16, R10, R20 ;  /* 0x0000000a1014723c */ /* 0x010fde0000001814 */
[----:B------:R-:W-:-:S04]  /*539d0*/  NOP ;  /* 0x0000000000007918 */ /* 0x000fc80000000000 */
[----:B------:R-:W-:Y:S04]  /*539e0*/  STL.64 [R1+0x360], R20 ;  /* 0x0003601401007387 */ /* 0x000fe80000100a00 */
[----:B------:R0:W-:Y:S04]  /*539f0*/  STL.64 [R1+0x368], R22 ;  /* 0x0003681601007387 */ /* 0x0001e80000100a00 */
[----:B0-----:R-:W4:Y:S04]  /*53a00*/  LDL.LU.64 R22, [R1+0x3768] ;  /* 0x0037680001167983 */ /* 0x001f280000300a00 */
[----:B------:R-:W-:Y:S04]  /*53a10*/  STL [R1+0x363c], R10 ;  /* 0x00363c0a01007387 */ /* 0x000fe80000100800 */
[----:B------:R-:W-:Y:S01]  /*53a20*/  STL [R1+0x3638], R11 ;  /* 0x0036380b01007387 */ /* 0x000fe20000100800 */
[----:B----4-:R-:W-:Y:S03]  /*53a30*/  HMMA.16816.F32 R20, R16, R22, R4 ;  /* 0x000000161014723c */ /* 0x010fe60000001804 */
[----:B------:R-:W4:Y:S04]  /*53a40*/  LDL.LU.64 R6, [R1+0x3760] ;  /* 0x0037600001067983 */ /* 0x000f280000300a00 */
[----:B------:R-:W4:-:S12]  /*53a50*/  LDL.LU.64 R4, [R1+0x3758] ;  /* 0x0037580001047983 */ /* 0x000f180000300a00 */
[----:B------:R-:W-:Y:S04]  /*53a60*/  STL.64 [R1+0x350], R20 ;  /* 0x0003501401007387 */ /* 0x000fe80000100a00 */
[----:B------:R0:W-:Y:S04]  /*53a70*/  STL.64 [R1+0x358], R22 ;  /* 0x0003581601007387 */ /* 0x0001e80000100a00 */
[----:B0-----:R-:W4:Y:S02]  /*53a80*/  LDL.LU.64 R22, [R1+0x3750] ;  /* 0x0037500001167983 */ /* 0x001f240000300a00 */
[----:B----4-:R-:W-:Y:S01]  /*53a90*/  HMMA.16816.F32 R4, R16, R22, R4 ;  /* 0x000000161004723c */ /* 0x010fe20000001804 */
[----:B------:R-:W-:-:S02]  /*53aa0*/  IMAD.MOV.U32 R3, RZ, RZ, R22 ;  /* 0x000000ffff037224 */ /* 0x000fc400078e0016 */
[----:B------:R-:W-:-:S15]  /*53ab0*/  IMAD.MOV.U32 R2, RZ, RZ, R23 ;  /* 0x000000ffff027224 */ /* 0x000fde00078e0017 */
[----:B------:R-:W-:Y:S01]  /*53ac0*/  NOP ;  /* 0x0000000000007918 */ /* 0x000fe20000000000 */
[----:B------:R-:W-:Y:S04]  /*53ad0*/  STL.64 [R1+0x340], R4 ;  /* 0x0003400401007387 */ /* 0x000fe80000100a00 */
[----:B------:R0:W-:Y:S04]  /*53ae0*/  STL.64 [R1+0x348], R6 ;  /* 0x0003480601007387 */ /* 0x0001e80000100a00 */
[----:B0-----:R-:W4:Y:S04]  /*53af0*/  LDL.LU.64 R6, [R1+0x3748] ;  /* 0x0037480001067983 */ /* 0x001f280000300a00 */
[----:B------:R-:W3:Y:S04]  /*53b00*/  LDL.LU.64 R22, [R1+0x3740] ;  /* 0x0037400001167983 */ /* 0x000ee80000300a00 */
[----:B------:R-:W3:Y:S04]  /*53b10*/  LDL.LU.64 R20, [R1+0x3738] ;  /* 0x0037380001147983 */ /* 0x000ee80000300a00 */
[----:B------:R-:W-:Y:S04]  /*53b20*/  STL [R1+0x3644], R2 ;  /* 0x0036440201007387 */ /* 0x000fe80000100800 */
[----:B------:R-:W-:Y:S01]  /*53b30*/  STL [R1+0x3640], R3 ;  /* 0x0036400301007387 */ /* 0x000fe20000100800 */
[----:B---3--:R-:W-:-:S15]  /*53b40*/  HMMA.16816.F32 R20, R16, R14, R20 ;  /* 0x0000000e1014723c */ /* 0x008fde0000001814 */
[----:B------:R-:W-:-:S04]  /*53b50*/  NOP ;  /* 0x0000000000007918 */ /* 0x000fc80000000000 */
[----:B------:R-:W-:Y:S04]  /*53b60*/  STL.64 [R1+0x330], R20 ;  /* 0x0003301401007387 */ /* 0x000fe80000100a00 */
[----:B------:R0:W-:Y:S04]  /*53b70*/  STL.64 [R1+0x338], R22 ;  /* 0x0003381601007387 */ /* 0x0001e80000100a00 */
[----:B0-----:R-:W2:Y:S01]  /*53b80*/  LDL.LU.64 R22, [R1+0x3730] ;  /* 0x0037300001167983 */ /* 0x001ea20000300a00 */
[----:B------:R-:W-:Y:S02]  /*53b90*/  IMAD.MOV.U32 R5, RZ, RZ, R14 ;  /* 0x000000ffff057224 */ /* 0x000fe400078e000e */
[----:B------:R-:W-:-:S03]  /*53ba0*/  IMAD.MOV.U32 R4, RZ, RZ, R15 ;  /* 0x000000ffff047224 */ /* 0x000fc600078e000f */
[----:B------:R-:W-:Y:S04]  /*53bb0*/  STL [R1+0x3648], R5 ;  /* 0x0036480501007387 */ /* 0x000fe80000100800 */
[----:B----4-:R-:W-:Y:S04]  /*53bc0*/  STL.64 [R1+0x36e8], R6 ;  /* 0x0036e80601007387 */ /* 0x010fe80000100a00 */
[----:B------:R2:W-:Y:S02]  /*53bd0*/  STL [R1+0x36e0], R4 ;  /* 0x0036e00401007387 */ /* 0x0005e40000100800 */
[----:B--2---:R-:W-:Y:S01]  /*53be0*/  HMMA.16816.F32 R4, R16, R22, R24 ;  /* 0x000000161004723c */ /* 0x004fe20000001818 */
[----:B------:R-:W-:-:S15]  /*53bf0*/  IMAD.MOV.U32 R8, RZ, RZ, R23 ;  /* 0x000000ffff087224 */ /* 0x000fde00078e0017 */
[----:B------:R-:W-:-:S03]  /*53c00*/  NOP ;  /* 0x0000000000007918 */ /* 0x000fc60000000000 */
[----:B------:R0:W-:Y:S04]  /*53c10*/  STL.64 [R1+0x320], R4 ;  /* 0x0003200401007387 */ /* 0x0001e80000100a00 */
[----:B------:R1:W-:Y:S04]  /*53c20*/  STL.64 [R1+0x328], R6 ;  /* 0x0003280601007387 */ /* 0x0003e80000100a00 */
[----:B------:R2:W-:Y:S04]  /*53c30*/  STL [R1+0x3728], R8 ;  /* 0x0037280801007387 */ /* 0x0005e80000100800 */
[----:B------:R-:W3:Y:S01]  /*53c40*/  LDL.LU.64 R26, [R1+0x8] ;  /* 0x00000800011a7983 */ /* 0x000ee20000300a00 */
[----:B------:R-:W-:-:S03]  /*53c50*/  IMAD.MOV.U32 R28, RZ, RZ, R22 ;  /* 0x000000ffff1c7224 */ /* 0x000fc600078e0016 */
[----:B---3--:R-:W-:Y:S04]  /*53c60*/  STL.64 [R1+0x3690], R26 ;  /* 0x0036901a01007387 */ /* 0x008fe80000100a00 */
[----:B------:R-:W3:Y:S04]  /*53c70*/  LDL.LU R12, [R1+0x1f0] ;  /* 0x0001f000010c7983 */ /* 0x000ee80000300800 */
[----:B------:R-:W3:Y:S04]  /*53c80*/  LDL.LU R13, [R1+0x1f4] ;  /* 0x0001f400010d7983 */ /* 0x000ee80000300800 */
[----:B------:R-:W4:Y:S04]  /*53c90*/  LDL.LU R14, [R1+0x1f8] ;  /* 0x0001f800010e7983 */ /* 0x000f280000300800 */
[----:B------:R-:W4:Y:S04]  /*53ca0*/  LDL.LU R15, [R1+0x1fc] ;  /* 0x0001fc00010f7983 */ /* 0x000f280000300800 */
[----:B------:R-:W2:Y:S04]  /*53cb0*/  LDL.LU R20, [R1+0x230] ;  /* 0x0002300001147983 */ /* 0x000ea80000300800 */
[----:B------:R-:W2:Y:S04]  /*53cc0*/  LDL.LU R21, [R1+0x234] ;  /* 0x0002340001157983 */ /* 0x000ea80000300800 */
[----:B------:R-:W2:Y:S04]  /*53cd0*/  LDL.LU R22, [R1+0x238] ;  /* 0x0002380001167983 */ /* 0x000ea80000300800 */
[----:B------:R-:W2:Y:S04]  /*53ce0*/  LDL.LU R23, [R1+0x23c] ;  /* 0x00023c0001177983 */ /* 0x000ea80000300800 */
[----:B--2---:R2:W-:Y:S04]  /*53cf0*/  STL.64 [R1+0x36c8], R22 ;  /* 0x0036c81601007387 */ /* 0x0045e80000100a00 */
[----:B------:R-:W-:Y:S04]  /*53d00*/  STL.64 [R1+0x36c0], R20 ;  /* 0x0036c01401007387 */ /* 0x000fe80000100a00 */
[----:B0-----:R-:W3:Y:S04]  /*53d10*/  LDL.LU R4, [R1+0x2e0] ;  /* 0x0002e00001047983 */ /* 0x001ee80000300800 */
[----:B------:R-:W3:Y:S04]  /*53d20*/  LDL.LU R5, [R1+0x2e4] ;  /* 0x0002e40001057983 */ /* 0x000ee80000300800 */
[----:B-1----:R-:W3:Y:S04]  /*53d30*/  LDL.LU R6, [R1+0x2e8] ;  /* 0x0002e80001067983 */ /* 0x002ee80000300800 */
[----:B------:R-:W3:Y:S04]  /*53d40*/  LDL.LU R7, [R1+0x2ec] ;  /* 0x0002ec0001077983 */ /* 0x000ee80000300800 */
[----:B------:R-:W4:Y:S01]  /*53d50*/  LDL.LU R8, [R1+0x310] ;  /* 0x0003100001087983 */ /* 0x000f220000300800 */
[----:B--2---:R-:W-:-:S03]  /*53d60*/  IMAD.MOV.U32 R22, RZ, RZ, R9 ;  /* 0x000000ffff167224 */ /* 0x004fc600078e0009 */
[----:B------:R-:W4:Y:S04]  /*53d70*/  LDL.LU R9, [R1+0x314] ;  /* 0x0003140001097983 */ /* 0x000f280000300800 */
[----:B------:R-:W4:Y:S04]  /*53d80*/  LDL.LU R10, [R1+0x318] ;  /* 0x00031800010a7983 */ /* 0x000f280000300800 */
[----:B------:R-:W4:Y:S04]  /*53d90*/  LDL.LU R11, [R1+0x31c] ;  /* 0x00031c00010b7983 */ /* 0x000f280000300800 */
[----:B---3--:R0:W-:Y:S04]  /*53da0*/  STL.64 [R1+0x36f8], R6 ;  /* 0x0036f80601007387 */ /* 0x0081e80000100a00 */
[----:B------:R-:W-:Y:S04]  /*53db0*/  STL.64 [R1+0x36f0], R4 ;  /* 0x0036f00401007387 */ /* 0x000fe80000100a00 */
[----:B0-----:R-:W2:Y:S01]  /*53dc0*/  LDL.64 R6, [R1+0x108] ;  /* 0x0001080001067983 */ /* 0x001ea20000100a00 */
[----:B------:R-:W-:-:S03]  /*53dd0*/  IMAD.MOV.U32 R23, RZ, RZ, R0 ;  /* 0x000000ffff177224 */ /* 0x000fc600078e0000 */
[----:B--2---:R0:W-:Y:S04]  /*53de0*/  STL.64 [R1+0x3708], R6 ;  /* 0x0037080601007387 */ /* 0x0041e80000100a00 */
[----:B0-----:R-:W2:Y:S04]  /*53df0*/  LDL.64 R6, [R1+0x118] ;  /* 0x0001180001067983 */ /* 0x001ea80000100a00 */
[----:B--2---:R0:W-:Y:S04]  /*53e00*/  STL.64 [R1+0x3720], R6 ;  /* 0x0037200601007387 */ /* 0x0041e80000100a00 */
[----:B0-----:R-:W4:Y:S04]  /*53e10*/  LDL.64 R6, [R1+0x128] ;  /* 0x0001280001067983 */ /* 0x001f280000100a00 */
[----:B------:R0:W-:Y:S04]  /*53e20*/  STL.64 [R1+0x36d8], R22 ;  /* 0x0036d81601007387 */ /* 0x0001e80000100a00 */
[----:B0-----:R-:W2:Y:S04]  /*53e30*/  LDL.64 R22, [R1+0xf8] ;  /* 0x0000f80001167983 */ /* 0x001ea80000100a00 */
[----:B--2---:R0:W-:Y:S04]  /*53e40*/  STL.64 [R1+0x3700], R22 ;  /* 0x0037001601007387 */ /* 0x0041e80000100a00 */
[----:B------:R-:W2:Y:S04]  /*53e50*/  LDL.LU R20, [R1+0x2f0] ;  /* 0x0002f00001147983 */ /* 0x000ea80000300800 */
[----:B------:R-:W2:Y:S04]  /*53e60*/  LDL.LU R21, [R1+0x2f4] ;  /* 0x0002f40001157983 */ /* 0x000ea80000300800 */
[----:B0-----:R-:W3:Y:S04]  /*53e70*/  LDL.LU R22, [R1+0x2f8] ;  /* 0x0002f80001167983 */ /* 0x001ee80000300800 */
[----:B------:R-:W3:Y:S04]  /*53e80*/  LDL.LU R23, [R1+0x2fc] ;  /* 0x0002fc0001177983 */ /* 0x000ee80000300800 */
[----:B---3--:R-:W-:Y:S04]  /*53e90*/  STL.64 [R1+0x3718], R22 ;  /* 0x0037181601007387 */ /* 0x008fe80000100a00 */
[----:B--2---:R0:W-:Y:S04]  /*53ea0*/  STL.64 [R1+0x3710], R20 ;  /* 0x0037101401007387 */ /* 0x0041e80000100a00 */
[----:B0-----:R-:W2:Y:S04]  /*53eb0*/  LDL.LU R20, [R1+0x300] ;  /* 0x0003000001147983 */ /* 0x001ea80000300800 */
[----:B------:R-:W2:Y:S04]  /*53ec0*/  LDL.LU R21, [R1+0x304] ;  /* 0x0003040001157983 */ /* 0x000ea80000300800 */
[----:B------:R-:W2:Y:S04]  /*53ed0*/  LDL.LU R22, [R1+0x308] ;  /* 0x0003080001167983 */ /* 0x000ea80000300800 */
[----:B------:R-:W2:Y:S04]  /*53ee0*/  LDL.LU R23, [R1+0x30c] ;  /* 0x00030c0001177983 */ /* 0x000ea80000300800 */
[----:B------:R-:W3:Y:S04]  /*53ef0*/  LDL.LU.64 R26, [R1+0x18] ;  /* 0x00001800011a7983 */ /* 0x000ee80000300a00 */
[----:B---3--:R0:W-:Y:S04]  /*53f00*/  STL.64 [R1+0x3698], R26 ;  /* 0x0036981a01007387 */ /* 0x0081e80000100a00 */
[----:B0-----:R-:W3:Y:S01]  /*53f10*/  LDL.LU.64 R26, [R1+0x28] ;  /* 0x00002800011a7983 */ /* 0x001ee20000300a00 */
[----:B----4-:R-:W-:Y:S03]  /*53f20*/  HMMA.16816.F32 R8, R16, R6, R8 ;  /* 0x000000061008723c */ /* 0x010fe60000001808 */
[----:B---3--:R0:W-:Y:S04]  /*53f30*/  STL.64 [R1+0x36d0], R26 ;  /* 0x0036d01a01007387 */ /* 0x0081e80000100a00 */
[----:B------:R-:W3:Y:S04]  /*53f40*/  LDL.LU R24, [R1+0x2d0] ;  /* 0x0002d00001187983 */ /* 0x000ee80000300800 */
[----:B------:R-:W3:Y:S04]  /*53f50*/  LDL.LU R25, [R1+0x2d4] ;  /* 0x0002d40001197983 */ /* 0x000ee80000300800 */
[----:B0-----:R-:W3:Y:S04]  /*53f60*/  LDL.LU R26, [R1+0x2d8] ;  /* 0x0002d800011a7983 */ /* 0x001ee80000300800 */
[----:B------:R-:W3:Y:S04]  /*53f70*/  LDL.LU R27, [R1+0x2dc] ;  /* 0x0002dc00011b7983 */ /* 0x000ee80000300800 */
[----:B------:R-:W-:Y:S04]  /*53f80*/  STL.64 [R1+0x3688], R14 ;  /* 0x0036880e01007387 */ /* 0x000fe80000100a00 */
[----:B------:R0:W-:Y:S04]  /*53f90*/  STL.64 [R1+0x3680], R12 ;  /* 0x0036800c01007387 */ /* 0x0001e80000100a00 */
[----:B0-----:R-:W4:Y:S04]  /*53fa0*/  LDL.LU R12, [R1+0x200] ;  /* 0x00020000010c7983 */ /* 0x001f280000300800 */
[----:B------:R-:W4:Y:S04]  /*53fb0*/  LDL.LU R13, [R1+0x204] ;  /* 0x00020400010d7983 */ /* 0x000f280000300800 */
[----:B------:R-:W2:Y:S04]  /*53fc0*/  LDL.LU R14, [R1+0x208] ;  /* 0x00020800010e7983 */ /* 0x000ea80000300800 */
[----:B------:R-:W2:Y:S01]  /*53fd0*/  LDL.LU R15, [R1+0x20c] ;  /* 0x00020c00010f7983 */ /* 0x000ea20000300800 */
[----:B------:R-:W-:-:S03]  /*53fe0*/  IMAD.MOV.U32 R29, RZ, RZ, R7 ;  /* 0x000000ffff1d7224 */ /* 0x000fc600078e0007 */
[----:B--2---:R-:W-:Y:S04]  /*53ff0*/  STL.64 [R1+0x36a8], R14 ;  /* 0x0036a80e01007387 */ /* 0x004fe80000100a00 */
[----:B----4-:R0:W-:Y:S04]  /*54000*/  STL.64 [R1+0x36a0], R12 ;  /* 0x0036a00c01007387 */ /* 0x0101e80000100a00 */
[----:B0-----:R-:W2:Y:S04]  /*54010*/  LDL.LU R12, [R1+0x220] ;  /* 0x00022000010c7983 */ /* 0x001ea80000300800 */
[----:B------:R-:W2:Y:S04]  /*54020*/  LDL.LU R13, [R1+0x224] ;  /* 0x00022400010d7983 */ /* 0x000ea80000300800 */
[----:B------:R-:W2:Y:S04]  /*54030*/  LDL.LU R14, [R1+0x228] ;  /* 0x00022800010e7983 */ /* 0x000ea80000300800 */
[----:B------:R-:W2:Y:S04]  /*54040*/  LDL.LU R15, [R1+0x22c] ;  /* 0x00022c00010f7983 */ /* 0x000ea80000300800 */
[----:B------:R0:W-:Y:S04]  /*54050*/  STL.64 [R1+0x310], R8 ;  /* 0x0003100801007387 */ /* 0x0001e80000100a00 */
[----:B------:R1:W-:Y:S04]  /*54060*/  STL.64 [R1+0x318], R10 ;  /* 0x0003180a01007387 */ /* 0x0003e80000100a00 */
[----:B0-----:R-:W4:Y:S01]  /*54070*/  LDL.LU R8, [R1+0x3728] ;  /* 0x0037280001087983 */ /* 0x001f220000300800 */
[----:B------:R-:W-:-:S03]  /*54080*/  IMAD.MOV.U32 R9, RZ, RZ, R6 ;  /* 0x000000ffff097224 */ /* 0x000fc600078e0006 */
[----:B------:R-:W2:Y:S02]  /*54090*/  LDL.LU.64 R6, [R1+0x3720] ;  /* 0x0037200001067983 */ /* 0x000ea40000300a00 */
[----:B--2---:R-:W-:Y:S01]  /*540a0*/  HMMA.16816.F32 R20, R16, R6, R20 ;  /* 0x000000061014723c */ /* 0x004fe20000001814 */
[----:B-1----:R-:W-:Y:S02]  /*540b0*/  IMAD.MOV.U32 R11, RZ, RZ, R6 ;  /* 0x000000ffff0b7224 */ /* 0x002fe400078e0006 */
        /* <DEDUP_REMOVED lines=16> */
[----:B------:R-:W-:Y:S04]  /*541c0*/  STL.64 [R1+0x3658], R10 ;  /* 0x0036580a01007387 */ /* 0x000fe80000100a00 */
[----:B----4-:R0:W-:Y:S04]  /*541d0*/  STL.64 [R1+0x3650], R8 ;  /* 0x0036500801007387 */ /* 0x0101e80000100a00 */
[----:B0-----:R-:W4:Y:S04]  /*541e0*/  LDL.LU R8, [R1+0x1e0] ;  /* 0x0001e00001087983 */ /* 0x001f280000300800 */
[----:B------:R-:W4:Y:S04]  /*541f0*/  LDL.LU R9, [R1+0x1e4] ;  /* 0x0001e40001097983 */ /* 0x000f280000300800 */
[----:B------:R-:W4:Y:S04]  /*54200*/  LDL.LU R10, [R1+0x1e8] ;  /* 0x0001e800010a7983 */ /* 0x000f280000300800 */
[----:B------:R-:W4:Y:S01]  /*54210*/  LDL.LU R11, [R1+0x1ec] ;  /* 0x0001ec00010b7983 */ /* 0x000f220000300800 */
[----:B--2---:R-:W-:Y:S01]  /*54220*/  HMMA.16816.F32 R4, R16, R22, R4 ;  /* 0x000000161004723c */ /* 0x004fe20000001804 */
[----:B------:R-:W-:-:S15]  /*54230*/  IMAD.MOV.U32 R2, RZ, RZ, R23 ;  /* 0x000000ffff027224 */ /* 0x000fde00078e0017 */
[----:B------:R-:W-:-:S03]  /*54240*/  NOP ;  /* 0x0000000000007918 */ /* 0x000fc60000000000 */
[----:B------:R0:W-:Y:S04]  /*54250*/  STL.64 [R1+0x2e0], R4 ;  /* 0x0002e00401007387 */ /* 0x0001e80000100a00 */
[----:B------:R1:W-:Y:S01]  /*54260*/  STL.64 [R1+0x2e8], R6 ;  /* 0x0002e80601007387 */ /* 0x0003e20000100a00 */
[----:B0-----:R-:W-:-:S03]  /*54270*/  IMAD.MOV.U32 R5, RZ, RZ, R22 ;  /* 0x000000ffff057224 */ /* 0x001fc600078e0016 */
[----:B-1----:R-:W2:Y:S04]  /*54280*/  LDL.LU.64 R6, [R1+0x36e8] ;  /* 0x0036e80001067983 */ /* 0x002ea80000300a00 */
[----:B------:R-:W2:Y:S04]  /*54290*/  LDL.LU R4, [R1+0x36e0] ;  /* 0x0036e00001047983 */ /* 0x000ea80000300800 */
[----:B------:R-:W3:Y:S02]  /*542a0*/  LDL.LU.64 R22, [R1+0x36d8] ;  /* 0x0036d80001167983 */ /* 0x000ee40000300a00 */
[----:B---3--:R-:W-:Y:S02]  /*542b0*/  HMMA.16816.F32 R20, R16, R22, R24 ;  /* 0x000000161014723c */ /* 0x008fe40000001818 */
[----:B------:R-:W3:-:S15]  /*542c0*/  LDL.LU.64 R26, [R1+0x36d0] ;  /* 0x0036d000011a7983 */ /* 0x000ede0000300a00 */
[----:B------:R-:W-:Y:S02]  /*542d0*/  NOP ;  /* 0x0000000000007918 */ /* 0x000fe40000000000 */
[----:B------:R-:W-:Y:S04]  /*542e0*/  STL.64 [R1+0x2d0], R20 ;  /* 0x0002d01401007387 */ /* 0x000fe80000100a00 */
[----:B------:R0:W-:Y:S04]  /*542f0*/  STL.64 [R1+0x2d8], R22 ;  /* 0x0002d81601007387 */ /* 0x0001e80000100a00 */
[----:B0-----:R-:W2:Y:S04]  /*54300*/  LDL.LU.64 R22, [R1+0x36c8] ;  /* 0x0036c80001167983 */ /* 0x001ea80000300a00 */
[----:B------:R-:W2:Y:S02]  /*54310*/  LDL.LU.64 R20, [R1+0x36c0] ;  /* 0x0036c00001147983 */ /* 0x000ea40000300a00 */
[----:B--2---:R-:W-:Y:S02]  /*54320*/  HMMA.16816.F32 R16, R16, R6, R20 ;  /* 0x000000061010723c */ /* 0x004fe40000001814 */
[----:B------:R-:W2:Y:S04]  /*54330*/  LDL.LU.64 R22, [R1+0x36b8] ;  /* 0x0036b80001167983 */ /* 0x000ea80000300a00 */
[----:B------:R-:W2:-:S13]  /*54340*/  LDL.LU.64 R20, [R1+0x36b0] ;  /* 0x0036b00001147983 */ /* 0x000e9a0000300a00 */
[----:B------:R0:W-:Y:S04]  /*54350*/  STL.64 [R1+0x230], R16 ;  /* 0x0002301001007387 */ /* 0x0001e80000100a00 */
[----:B------:R1:W-:Y:S04]  /*54360*/  STL.64 [R1+0x238], R18 ;  /* 0x0002381201007387 */ /* 0x0003e80000100a00 */
[----:B0-----:R-:W4:Y:S04]  /*54370*/  LDL.LU R16, [R1+0x210] ;  /* 0x0002100001107983 */ /* 0x001f280000300800 */
[----:B------:R-:W4:Y:S04]  /*54380*/  LDL.LU R17, [R1+0x214] ;  /* 0x0002140001117983 */ /* 0x000f280000300800 */
[----:B-1----:R-:W4:Y:S04]  /*54390*/  LDL.LU R18, [R1+0x218] ;  /* 0x0002180001127983 */ /* 0x002f280000300800 */
[----:B------:R-:W4:Y:S04]  /*543a0*/  LDL.LU R19, [R1+0x21c] ;  /* 0x00021c0001137983 */ /* 0x000f280000300800 */
[----:B------:R3:W-:Y:S02]  /*543b0*/  STL.64 [R1+0x3558], R6 ;  /* 0x0035580601007387 */ /* 0x0007e40000100a00 */
[----:B---3--:R-:W-:-:S02]  /*543c0*/  IMAD.MOV.U32 R7, RZ, RZ, R26 ;  /* 0x000000ffff077224 */ /* 0x008fc400078e001a */
[----:B------:R-:W-:Y:S01]  /*543d0*/  IMAD.MOV.U32 R6, RZ, RZ, R27 ;  /* 0x000000ffff067224 */ /* 0x000fe200078e001b */
[----:B--2---:R-:W-:-:S15]  /*543e0*/  HMMA.16816.F32 R12, R20, R26, R12 ;  /* 0x0000001a140c723c */ /* 0x004fde000000180c */
        /* <DEDUP_REMOVED lines=21> */
[----:B------:R-:W2:Y:S04]  /*54540*/  LDL.LU.64 R26, [R1+0x3678] ;  /* 0x00367800011a7983 */ /* 0x000ea80000300a00 */
[----:B------:R-:W3:Y:S01]  /*54550*/  LDL.LU.64 R24, [R1+0x3670] ;  /* 0x0036700001187983 */ /* 0x000ee20000300a00 */
[----:B--2---:R-:W-:-:S15]  /*54560*/  HMMA.16816.F32 R12, R20, R26, R12 ;  /* 0x0000001a140c723c */ /* 0x004fde000000180c */
[----:B------:R-:W-:-:S04]  /*54570*/  NOP ;  /* 0x0000000000007918 */ /* 0x000fc80000000000 */
[----:B------:R-:W-:Y:S04]  /*54580*/  STL.64 [R1+0x1f0], R12 ;  /* 0x0001f00c01007387 */ /* 0x000fe80000100a00 */
[----:B------:R0:W-:Y:S04]  /*54590*/  STL.64 [R1+0x1f8], R14 ;  /* 0x0001f80e01007387 */ /* 0x0001e80000100a00 */
[----:B0-----:R-:W2:Y:S04]  /*545a0*/  LDL.LU.64 R14, [R1+0x3668] ;  /* 0x00366800010e7983 */ /* 0x001ea80000300a00 */
[----:B------:R-:W4:Y:S04]  /*545b0*/  LDL.LU.64 R12, [R1+0x3660] ;  /* 0x00366000010c7983 */ /* 0x000f280000300a00 */
[----:B------:R0:W-:Y:S02]  /*545c0*/  STL.64 [R1+0x34f0], R26 ;  /* 0x0034f01a01007387 */ /* 0x0001e40000100a00 */
[----:B0-----:R-:W-:Y:S01]  /*545d0*/  IMAD.MOV.U32 R26, RZ, RZ, R19 ;  /* 0x000000ffff1a7224 */ /* 0x001fe200078e0013 */
[----:B------:R-:W-:Y:S01]  /*545e0*/  MOV R27, R18 ;  /* 0x00000012001b7202 */ /* 0x000fe20000000f00 */
[----:B--2---:R-:W-:-:S15]  /*545f0*/  HMMA.16816.F32 R8, R20, R14, R8 ;  /* 0x0000000e1408723c */ /* 0x004fde0000001808 */
[----:B------:R-:W-:-:S04]  /*54600*/  NOP ;  /* 0x0000000000007918 */ /* 0x000fc80000000000 */
[----:B------:R-:W-:Y:S04]  /*54610*/  STL.64 [R1+0x4f0], R8 ;  /* 0x0004f00801007387 */ /* 0x000fe80000100a00 */
[----:B------:R0:W-:Y:S04]  /*54620*/  STL.64 [R1+0x4f8], R10 ;  /* 0x0004f80a01007387 */ /* 0x0001e80000100a00 */
[----:B0-----:R-:W2:Y:S04]  /*54630*/  LDL.LU.64 R10, [R1+0x3658] ;  /* 0x00365800010a7983 */ /* 0x001ea80000300a00 */
[----:B------:R-:W2:Y:S04]  /*54640*/  LDL.LU.64 R8, [R1+0x3650] ;  /* 0x0036500001087983 */ /* 0x000ea80000300a00 */
        /* <DEDUP_REMOVED lines=8> */
[----:B------:R-:W-:-:S05]  /*546d0*/  IMAD.MOV.U32 R27, RZ, RZ, R16 ;  /* 0x000000ffff1b7224 */ /* 0x000fca00078e0010 */
[----:B------:R0:W-:Y:S02]  /*546e0*/  STL.64 [R1+0x3520], R26 ;  /* 0x0035201a01007387 */ /* 0x0001e40000100a00 */
[----:B0-----:R-:W-:Y:S02]  /*546f0*/  IMAD.MOV.U32 R26, RZ, RZ, R7 ;  /* 0x000000ffff1a7224 */ /* 0x001fe400078e0007 */
[----:B------:R-:W-:Y:S01]  /*54700*/  IMAD.MOV.U32 R27, RZ, RZ, R6 ;  /* 0x000000ffff1b7224 */ /* 0x000fe200078e0006 */
[----:B--2---:R-:W-:Y:S04]  /*54710*/  STL.64 [R1+0x3500], R14 ;  /* 0x0035000e01007387 */ /* 0x004fe80000100a00 */
[----:B----4-:R0:W-:Y:S04]  /*54720*/  STL.64 [R1+0x34f8], R12 ;  /* 0x0034f80c01007387 */ /* 0x0101e80000100a00 */
[----:B0-----:R-:W2:Y:S04]  /*54730*/  LDL.LU R12, [R1+0x70] ;  /* 0x00007000010c7983 */ /* 0x001ea80000300800 */
[----:B------:R-:W2:Y:S04]  /*54740*/  LDL.LU R13, [R1+0x74] ;  /* 0x00007400010d7983 */ /* 0x000ea80000300800 */
[----:B------:R-:W4:Y:S04]  /*54750*/  LDL.LU R14, [R1+0x78] ;  /* 0x00007800010e7983 */ /* 0x000f280000300800 */
[----:B------:R-:W4:Y:S04]  /*54760*/  LDL.LU R15, [R1+0x7c] ;  /* 0x00007c00010f7983 */ /* 0x000f280000300800 */
[----:B------:R-:W2:Y:S04]  /*54770*/  LDL.64 R6, [R1+0xe8] ;  /* 0x0000e80001067983 */ /* 0x000ea80000100a00 */
[----:B--2---:R-:W-:Y:S04]  /*54780*/  STL.64 [R1+0x3570], R6 ;  /* 0x0035700601007387 */ /* 0x004fe80000100a00 */
[----:B------:R-:W-:Y:S04]  /*54790*/  STL.64 [R1+0x3550], R26 ;  /* 0x0035501a01007387 */ /* 0x000fe80000100a00 */
[----:B---3--:R0:W-:Y:S04]  /*547a0*/  STL.64 [R1+0x3548], R24 ;  /* 0x0035481801007387 */ /* 0x0081e80000100a00 */
[----:B0-----:R-:W2:Y:S04]  /*547b0*/  LDL.LU R24, [R1+0xa0] ;  /* 0x0000a00001187983 */ /* 0x001ea80000300800 */
[----:B------:R-:W2:Y:S04]  /*547c0*/  LDL.LU R25, [R1+0xa4] ;  /* 0x0000a40001197983 */ /* 0x000ea80000300800 */
[----:B------:R-:W3:Y:S04]  /*547d0*/  LDL.LU R26, [R1+0xa8] ;  /* 0x0000a800011a7983 */ /* 0x000ee80000300800 */
[----:B------:R-:W3:Y:S01]  /*547e0*/  LDL.LU R27, [R1+0xac] ;  /* 0x0000ac00011b7983 */ /* 0x000ee20000300800 */
[----:B------:R-:W-:-:S02]  /*547f0*/  IMAD.MOV.U32 R6, RZ, RZ, R5 ;  /* 0x000000ffff067224 */ /* 0x000fc400078e0005 */
[----:B------:R-:W-:Y:S01]  /*54800*/  IMAD.MOV.U32 R7, RZ, RZ, R2 ;  /* 0x000000ffff077224 */ /* 0x000fe200078e0002 */
[----:B------:R-:W2:Y:S04]  /*54810*/  LDL.LU R5, [R1+0x3648] ;  /* 0x0036480001057983 */ /* 0x000ea80000300800 */
[----:B------:R-:W4:Y:S04]  /*54820*/  LDL.LU R2, [R1+0x3644] ;  /* 0x0036440001027983 */ /* 0x000f280000300800 */
[----:B------:R-:W-:Y:S04]  /*54830*/  STL.64 [R1+0x3588], R6 ;  /* 0x0035880601007387 */ /* 0x000fe80000100a00 */
[----:B---3--:R-:W-:Y:S04]  /*54840*/  STL.64 [R1+0x3568], R26 ;  /* 0x0035681a01007387 */ /* 0x008fe80000100a00 */
[----:B--2---:R0:W-:Y:S04]  /*54850*/  STL.64 [R1+0x3560], R24 ;  /* 0x0035601801007387 */ /* 0x0041e80000100a00 */
        /* <DEDUP_REMOVED lines=29> */
[----:B------:R0:W-:Y:S02]  /*54a30*/  STL.64 [R1+0x35d0], R6 ;  /* 0x0035d00601007387 */ /* 0x0001e40000100a00 */
[----:B0-----:R-:W-:Y:S02]  /*54a40*/  IMAD.MOV.U32 R6, RZ, RZ, R28 ;  /* 0x000000ffff067224 */ /* 0x001fe400078e001c */
[----:B------:R-:W-:-:S05]  /*54a50*/  IMAD.MOV.U32 R7, RZ, RZ, R8 ;  /* 0x000000ffff077224 */ /* 0x000fca00078e0008 */
        /* <DEDUP_REMOVED lines=8> */
[----:B------:R-:W-:-:S05]  /*54ae0*/  IMAD.MOV.U32 R7, RZ, RZ, R4 ;  /* 0x000000ffff077224 */ /* 0x000fca00078e0004 */
[----:B------:R-:W-:Y:S04]  /*54af0*/  STL.64 [R1+0x3600], R6 ;  /* 0x0036000601007387 */ /* 0x000fe80000100a00 */
[----:B---3--:R-:W-:Y:S04]  /*54b00*/  STL.64 [R1+0x35c8], R26 ;  /* 0x0035c81a01007387 */ /* 0x008fe80000100a00 */
[----:B--2---:R0:W-:Y:S04]  /*54b10*/  STL.64 [R1+0x35c0], R24 ;  /* 0x0035c01801007387 */ /* 0x0041e80000100a00 */
[----:B0-----:R-:W2:Y:S04]  /*54b20*/  LDL.LU R24, [R1+0x180] ;  /* 0x0001800001187983 */ /* 0x001ea80000300800 */
[----:B------:R-:W2:Y:S04]  /*54b30*/  LDL.LU R25, [R1+0x184] ;  /* 0x0001840001197983 */ /* 0x000ea80000300800 */
[----:B------:R-:W3:Y:S04]  /*54b40*/  LDL.LU R26, [R1+0x188] ;  /* 0x00018800011a7983 */ /* 0x000ee80000300800 */
[----:B------:R-:W3:Y:S04]  /*54b50*/  LDL.LU R27, [R1+0x18c] ;  /* 0x00018c00011b7983 */ /* 0x000ee80000300800 */
[----:B------:R-:W2:Y:S04]  /*54b60*/  LDL.LU R16, [R1+0x1c0] ;  /* 0x0001c00001107983 */ /* 0x000ea80000300800 */
[----:B------:R-:W2:Y:S04]  /*54b70*/  LDL.LU R17, [R1+0x1c4] ;  /* 0x0001c40001117983 */ /* 0x000ea80000300800 */
[----:B------:R-:W2:Y:S04]  /*54b80*/  LDL.LU R18, [R1+0x1c8] ;  /* 0x0001c80001127983 */ /* 0x000ea80000300800 */
[----:B------:R-:W2:Y:S01]  /*54b90*/  LDL.LU R19, [R1+0x1cc] ;  /* 0x0001cc0001137983 */ /* 0x000ea20000300800 */
[----:B------:R-:W-:-:S02]  /*54ba0*/  IMAD.MOV.U32 R6, RZ, RZ, R3 ;  /* 0x000000ffff067224 */ /* 0x000fc400078e0003 */
[----:B----4-:R-:W-:Y:S01]  /*54bb0*/  IMAD.MOV.U32 R7, RZ, RZ, R2 ;  /* 0x000000ffff077224 */ /* 0x010fe200078e0002 */
[----:B--2---:R-:W-:Y:S04]  /*54bc0*/  STL.64 [R1+0x3628], R18 ;  /* 0x0036281201007387 */ /* 0x004fe80000100a00 */
[----:B------:R0:W-:Y:S04]  /*54bd0*/  STL.64 [R1+0x3620], R16 ;  /* 0x0036201001007387 */ /* 0x0001e80000100a00 */
[----:B0-----:R-:W2:Y:S04]  /*54be0*/  LDL.LU R16, [R1+0x1d0] ;  /* 0x0001d00001107983 */ /* 0x001ea80000300800 */
[----:B------:R-:W2:Y:S04]  /*54bf0*/  LDL.LU R17, [R1+0x1d4] ;  /* 0x0001d40001117983 */ /* 0x000ea80000300800 */
[----:B------:R-:W2:Y:S04]  /*54c00*/  LDL.LU R18, [R1+0x1d8] ;  /* 0x0001d80001127983 */ /* 0x000ea80000300800 */
[----:B------:R-:W2:Y:S04]  /*54c10*/  LDL.LU R19, [R1+0x1dc] ;  /* 0x0001dc0001137983 */ /* 0x000ea80000300800 */
[----:B------:R0:W-:Y:S04]  /*54c20*/  STL.64 [R1+0x3618], R6 ;  /* 0x0036180601007387 */ /* 0x0001e80000100a00 */
[----:B0-----:R-:W4:Y:S04]  /*54c30*/  LDL.LU.64 R6, [R1+0x38] ;  /* 0x0000380001067983 */ /* 0x001f280000300a00 */
[----:B---3--:R-:W-:Y:S04]  /*54c40*/  STL.64 [R1+0x35e0], R26 ;  /* 0x0035e01a01007387 */ /* 0x008fe80000100a00 */
[----:B------:R0:W-:Y:S04]  /*54c50*/  STL.64 [R1+0x35d8], R24 ;  /* 0x0035d81801007387 */ /* 0x0001e80000100a00 */
        /* <DEDUP_REMOVED lines=31> */
[----:B0-----:R-:W3:Y:S04]  /*54e50*/  LDL.LU.64 R18, [R1+0x3628] ;  /* 0x0036280001127983 */ /* 0x001ee80000300a00 */
[----:B------:R-:W3:Y:S01]  /*54e60*/  LDL.LU.64 R16, [R1+0x3620] ;  /* 0x0036200001107983 */ /* 0x000ee20000300a00 */
[----:B----4-:R-:W-:Y:S01]  /*54e70*/  IMAD.MOV.U32 R3, RZ, RZ, R7 ;  /* 0x000000ffff037224 */ /* 0x010fe200078e0007 */
[----:B---3--:R-:W-:-:S15]  /*54e80*/  HMMA.16816.F32 R16, R20, R6, R16 ;  /* 0x000000061410723c */ /* 0x008fde0000001810 */
[----:B------:R-:W-:-:S04]  /*54e90*/  NOP ;  /* 0x0000000000007918 */ /* 0x000fc80000000000 */
[----:B------:R0:W-:Y:S04]  /*54ea0*/  STL.64 [R1+0x4d0], R16 ;  /* 0x0004d01001007387 */ /* 0x0001e80000100a00 */
[----:B------:R-:W-:Y:S01]  /*54eb0*/  STL.64 [R1+0x4d8], R18 ;  /* 0x0004d81201007387 */ /* 0x000fe20000100a00 */
[----:B0-----:R-:W-:-:S03]  /*54ec0*/  IMAD.MOV.U32 R16, RZ, RZ, R6 ;  /* 0x000000ffff107224 */ /* 0x001fc600078e0006 */
[----:B------:R-:W3:Y:S04]  /*54ed0*/  LDL.LU.64 R6, [R1+0x3618] ;  /* 0x0036180001067983 */ /* 0x000ee80000300a00 */
[----:B------:R0:W-:Y:S04]  /*54ee0*/  STL [R1+0x34d8], R16 ;  /* 0x0034d81001007387 */ /* 0x0001e80000100800 */
[----:B0-----:R-:W4:Y:S04]  /*54ef0*/  LDL.LU R16, [R1+0x50] ;  /* 0x0000500001107983 */ /* 0x001f280000300800 */
[----:B------:R-:W4:Y:S04]  /*54f00*/  LDL.LU R17, [R1+0x54] ;  /* 0x0000540001117983 */ /* 0x000f280000300800 */
[----:B------:R-:W4:Y:S04]  /*54f10*/  LDL.LU R18, [R1+0x58] ;  /* 0x0000580001127983 */ /* 0x000f280000300800 */
[----:B------:R-:W4:Y:S01]  /*54f20*/  LDL.LU R19, [R1+0x5c] ;  /* 0x00005c0001137983 */ /* 0x000f220000300800 */
        /* <DEDUP_REMOVED lines=42> */
[----:B---3--:R-:W-:Y:S01]  /*551d0*/  HMMA.16816.F32 R24, R20, R6, R24 ;  /* 0x000000061418723c */ /* 0x008fe20000001818 */
[----:B------:R-:W-:-:S15]  /*551e0*/  IMAD.MOV.U32 R29, RZ, RZ, R7 ;  /* 0x000000ffff1d7224 */ /* 0x000fde00078e0007 */
[----:B------:R-:W-:-:S03]  /*551f0*/  NOP ;  /* 0x0000000000007918 */ /* 0x000fc60000000000 */
[----:B------:R-:W-:Y:S04]  /*55200*/  STL.64 [R1+0xb0], R24 ;  /* 0x0000b01801007387 */ /* 0x000fe80000100a00 */
[----:B------:R0:W-:Y:S04]  /*55210*/  STL.64 [R1+0xb8], R26 ;  /* 0x0000b81a01007387 */ /* 0x0001e80000100a00 */
[----:B0-----:R-:W3:Y:S04]  /*55220*/  LDL.LU.64 R26, [R1+0x3568] ;  /* 0x00356800011a7983 */ /* 0x001ee80000300a00 */
[----:B------:R-:W3:Y:S04]  /*55230*/  LDL.LU.64 R24, [R1+0x3560] ;  /* 0x0035600001187983 */ /* 0x000ee80000300a00 */
[----:B------:R-:W3:Y:S02]  /*55240*/  LDL.LU.64 R6, [R1+0x3558] ;  /* 0x0035580001067983 */ /* 0x000ee40000300a00 */
[----:B---3--:R-:W-:Y:S02]  /*55250*/  HMMA.16816.F32 R20, R20, R6, R24 ;  /* 0x000000061414723c */ /* 0x008fe40000001818 */
[----:B------:R-:W2:Y:S04]  /*55260*/  LDL.LU.64 R26, [R1+0x3550] ;  /* 0x00355000011a7983 */ /* 0x000ea80000300a00 */
[----:B------:R-:W3:Y:S01]  /*55270*/  LDL.LU.64 R24, [R1+0x3548] ;  /* 0x0035480001187983 */ /* 0x000ee20000300a00 */
[----:B------:R-:W-:-:S02]  /*55280*/  IMAD.MOV.U32 R8, RZ, RZ, R6 ;  /* 0x000000ffff087224 */ /* 0x000fc400078e0006 */
[----:B------:R-:W-:-:S10]  /*55290*/  IMAD.MOV.U32 R2, RZ, RZ, R7 ;  /* 0x000000ffff027224 */ /* 0x000fd400078e0007 */
[----:B------:R0:W-:Y:S04]  /*552a0*/  STL.64 [R1+0xa0], R20 ;  /* 0x0000a01401007387 */ /* 0x0001e80000100a00 */
[----:B------:R1:W-:Y:S04]  /*552b0*/  STL.64 [R1+0xa8], R22 ;  /* 0x0000a81601007387 */ /* 0x0003e80000100a00 */
[----:B------:R-:W2:Y:S04]  /*552c0*/  LDL.LU.64 R6, [R1+0x3540] ;  /* 0x0035400001067983 */ /* 0x000ea80000300a00 */
[----:B------:R-:W2:Y:S04]  /*552d0*/  LDL.LU.64 R4, [R1+0x3538] ;  /* 0x0035380001047983 */ /* 0x000ea80000300a00 */
[----:B0-----:R-:W4:Y:S01]  /*552e0*/  LDL.LU R20, [R1+0x40] ;  /* 0x0000400001147983 */ /* 0x001f220000300800 */
[----:B---3--:R-:W-:-:S02]  /*552f0*/  IMAD.MOV.U32 R21, RZ, RZ, R25 ;  /* 0x000000ffff157224 */ /* 0x008fc400078e0019 */
[----:B-1----:R-:W-:Y:S02]  /*55300*/  IMAD.MOV.U32 R22, RZ, RZ, R24 ;  /* 0x000000ffff167224 */ /* 0x002fe400078e0018 */
[----:B--2---:R-:W-:Y:S01]  /*55310*/  HMMA.16816.F32 R24, R4, R26, R12 ;  /* 0x0000001a0418723c */ /* 0x004fe2000000180c */
[----:B------:R-:W2:Y:S04]  /*55320*/  LDL.LU.64 R14, [R1+0x3530] ;  /* 0x00353000010e7983 */ /* 0x000ea80000300a00 */
[----:B------:R-:W2:-:S14]  /*55330*/  LDL.LU.64 R12, [R1+0x3528] ;  /* 0x00352800010c7983 */ /* 0x000e9c0000300a00 */
        /* <DEDUP_REMOVED lines=17> */
[----:B------:R-:W3:-:S13]  /*55450*/  LDL.LU.64 R12, [R1+0x34e0] ;  /* 0x0034e000010c7983 */ /* 0x000eda0000300a00 */
[----:B------:R0:W-:Y:S04]  /*55460*/  STL.64 [R1+0x60], R24 ;  /* 0x0000601801007387 */ /* 0x0001e80000100a00 */
[----:B------:R-:W-:Y:S01]  /*55470*/  STL.64 [R1+0x68], R26 ;  /* 0x0000681a01007387 */ /* 0x000fe20000100a00 */
[----:B------:R-:W-:Y:S02]  /*55480*/  IMAD.MOV.U32 R23, RZ, RZ, R9 ;  /* 0x000000ffff177224 */ /* 0x000fe400078e0009 */
[----:B------:R-:W1:Y:S01]  /*55490*/  S2R R9, SR_TID.X ;  /* 0x0000000000097919 */ /* 0x000e620000002100 */
[----:B0-----:R-:W0:Y:S04]  /*554a0*/  S2R R25, SR_TID.X ;  /* 0x0000000000197919 */ /* 0x001e280000002100 */
[C---:B----4-:R-:W-:Y:S08]  /*554b0*/  HMMA.16816.F32 R20, R4.reuse, R10, R20 ;  /* 0x0000000a0414723c */ /* 0x050ff00000001814 */
[----:B--2---:R-:W-:-:S15]  /*554c0*/  HMMA.16816.F32 R16, R4, R14, R16 ;  /* 0x0000000e0410723c */ /* 0x004fde0000001810 */
[----:B------:R-:W-:-:S04]  /*554d0*/  NOP ;  /* 0x0000000000007918 */ /* 0x000fc80000000000 */
[----:B------:R2:W-:Y:S04]  /*554e0*/  STL.64 [R1+0x50], R16 ;  /* 0x0000501001007387 */ /* 0x0005e80000100a00 */
[----:B------:R0:W-:Y:S04]  /*554f0*/  STL.64 [R1+0x58], R18 ;  /* 0x0000581201007387 */ /* 0x0001e80000100a00 */
[----:B--2---:R-:W2:Y:S01]  /*55500*/  LDL.LU R16, [R1+0x34d8] ;  /* 0x0034d80001107983 */ /* 0x004ea20000300800 */
[----:B0-----:R-:W-:Y:S01]  /*55510*/  LOP3.LUT R19, R25, 0x7, RZ, 0xc0, !PT ;  /* 0x0000000719137812 */ /* 0x001fe200078ec0ff */
[----:B-1----:R-:W-:-:S04]  /*55520*/  IMAD.SHL.U32 R25, R9, 0x2, RZ ;  /* 0x0000000209197824 */ /* 0x002fc800078e00ff */
[----:B------:R-:W-:Y:S02]  /*55530*/  IMAD R19, R19, 0x90, RZ ;  /* 0x0000009013137824 */ /* 0x000fe400078e02ff */
[----:B------:R-:W-:-:S03]  /*55540*/  IMAD.SHL.U32 R24, R9, 0x40, RZ ;  /* 0x0000004009187824 */ /* 0x000fc600078e00ff */
[----:B------:R-:W-:Y:S01]  /*55550*/  LOP3.LUT R25, R19, 0x10, R25, 0x78, !PT ;  /* 0x0000001013197812 */ /* 0x000fe200078e7819 */
[----:B------:R-:W-:Y:S03]  /*55560*/  STL.64 [R1+0x40], R20 ;  /* 0x0000401401007387 */ /* 0x000fe60000100a00 */
[----:B------:R-:W-:Y:S01]  /*55570*/  LOP3.LUT R25, R25, 0x400, R24, 0xf8, !PT ;  /* 0x0000040019197812 */ /* 0x000fe200078ef818 */
[----:B------:R-:W-:Y:S04]  /*55580*/  STL.64 [R1+0x48], R22 ;  /* 0x0000481601007387 */ /* 0x000fe80000100a00 */
[----:B------:R-:W0:Y:S01]  /*55590*/  LDSM.16.MT88.4 R20, [R25+UR5+0x12000] ;  /* 0x012000051914783b */ /* 0x000e220008004200 */
[C---:B------:R-:W-:Y:S01]  /*555a0*/  LOP3.LUT R28, R9.reuse, 0x7, RZ, 0xc0, !PT ;  /* 0x00000007091c7812 */ /* 0x040fe200078ec0ff */
[----:B------:R-:W-:-:S04]  /*555b0*/  IMAD.SHL.U32 R9, R9, 0x2, RZ ;  /* 0x0000000209097824 */ /* 0x000fc800078e00ff */
[----:B------:R-:W-:-:S05]  /*555c0*/  IMAD R28, R28, 0x110, RZ ;  /* 0x000001101c1c7824 */ /* 0x000fca00078e02ff */
[----:B------:R-:W-:-:S04]  /*555d0*/  LOP3.LUT R9, R28, 0x30, R9, 0x78, !PT ;  /* 0x000000301c097812 */ /* 0x000fc800078e7809 */
[----:B------:R-:W-:-:S05]  /*555e0*/  LOP3.LUT R9, R9, 0x800, R24, 0xf8, !PT ;  /* 0x0000080009097812 */ /* 0x000fca00078ef818 */
[----:B------:R-:W-:Y:S04]  /*555f0*/  LDSM.16.M88.4 R24, [R9+UR5+0x1080] ;  /* 0x001080050918783b */ /* 0x000fe80008000200 */
[----:B0-----:R2:W-:Y:S04]  /*55600*/  STL.64 [R1+0x3418], R22 ;  /* 0x0034181601007387 */ /* 0x0015e80000100a00 */
[----:B------:R-:W-:Y:S01]  /*55610*/  STL.64 [R1+0x3410], R20 ;  /* 0x0034101401007387 */ /* 0x000fe20000100a00 */
[----:B--2---:R-:W-:-:S03]  /*55620*/  IMAD.MOV.U32 R22, RZ, RZ, R16 ;  /* 0x000000ffff167224 */ /* 0x004fc600078e0010 */
[----:B------:R-:W0:Y:S04]  /*55630*/  LDSM.16.M88.4 R16, [R9+UR5+0x80] ;  /* 0x000080050910783b */ /* 0x000e280008000200 */
[----:B0-----:R-:W-:Y:S04]  /*55640*/  STL.64 [R1+0x20], R16 ;  /* 0x0000201001007387 */ /* 0x001fe80000100a00 */
[----:B------:R-:W-:Y:S04]  /*55650*/  STL.64 [R1+0x28], R18 ;  /* 0x0000281201007387 */ /* 0x000fe80000100a00 */
[----:B------:R-:W0:Y:S04]  /*55660*/  LDSM.16.M88.4 R16, [R9+UR5+0x2080] ;  /* 0x002080050910783b */ /* 0x000e280008000200 */
[----:B------:R-:W-:Y:S04]  /*55670*/  STL.64 [R1+0x10], R24 ;  /* 0x0000101801007387 */ /* 0x000fe80000100a00 */
[----:B------:R-:W-:Y:S04]  /*55680*/  STL.64 [R1+0x18], R26 ;  /* 0x0000181a01007387 */ /* 0x000fe80000100a00 */
[----:B------:R-:W1:Y:S04]  /*55690*/  LDSM.16.M88.4 R24, [R9+UR5+0x3080] ;  /* 0x003080050918783b */ /* 0x000e680008000200 */
[----:B0-----:R-:W-:Y:S04]  /*556a0*/  STL.64 [R1], R16 ;  /* 0x0000001001007387 */ /* 0x001fe80000100a00 */
[----:B------:R-:W-:Y:S04]  /*556b0*/  STL.64 [R1+0x8], R18 ;  /* 0x0000081201007387 */ /* 0x000fe80000100a00 */
[----:B-1----:R-:W-:Y:S04]  /*556c0*/  STL [R1+0x2ffc], R26 ;  /* 0x002ffc1a01007387 */ /* 0x002fe80000100800 */
[----:B------:R-:W-:Y:S04]  /*556d0*/  STL [R1+0x2ff8], R27 ;  /* 0x002ff81b01007387 */ /* 0x000fe80000100800 */
[----:B------:R0:W-:Y:S04]  /*556e0*/  STL.64 [R1+0x3420], R24 ;  /* 0x0034201801007387 */ /* 0x0001e80000100a00 */
[----:B0-----:R-:W2:Y:S01]  /*556f0*/  LDL.LU R24, [R1+0x490] ;  /* 0x0004900001187983 */ /* 0x001ea20000300800 */
[----:B------:R-:W-:-:S02]  /*55700*/  IMAD.MOV.U32 R23, RZ, RZ, R3 ;  /* 0x000000ffff177224 */ /* 0x000fc400078e0003 */
[----:B------:R-:W-:Y:S02]  /*55710*/  IMAD.MOV.U32 R28, RZ, RZ, R16 ;  /* 0x000000ffff1c7224 */ /* 0x000fe400078e0010 */
[----:B------:R-:W-:Y:S02]  /*55720*/  IMAD.MOV.U32 R3, RZ, RZ, R17 ;  /* 0x000000ffff037224 */ /* 0x000fe400078e0011 */
[----:B------:R-:W0:Y:S01]  /*55730*/  LDSM.16.M88.4 R16, [R9+UR5+0x4080] ;  /* 0x004080050910783b */ /* 0x000e220008000200 */
[----:B---3--:R-:W-:Y:S01]  /*55740*/  MOV R25, R13 ;  /* 0x0000000d00197202 */ /* 0x008fe20000000f00 */
[----:B------:R-:W-:Y:S02]  /*55750*/  IMAD.MOV.U32 R26, RZ, RZ, R12 ;  /* 0x000000ffff1a7224 */ /* 0x000fe400078e000c */
[----:B------:R-:W1:Y:S01]  /*55760*/  LDSM.16.M88.4 R12, [R9+UR5+0x5080] ;  /* 0x00508005090c783b */ /* 0x000e620008000200 */
[----:B------:R-:W-:-:S03]  /*55770*/  IMAD.MOV.U32 R27, RZ, RZ, R0 ;  /* 0x000000ffff1b7224 */ /* 0x000fc600078e0000 */
[----:B0-----:R-:W-:Y:S04]  /*55780*/  STL [R1+0x2fe4], R18 ;  /* 0x002fe41201007387 */ /* 0x001fe80000100800 */
[----:B------:R-:W-:Y:S04]  /*55790*/  STL [R1+0x2fe0], R19 ;  /* 0x002fe01301007387 */ /* 0x000fe80000100800 */
[----:B------:R-:W-:Y:S04]  /*557a0*/  STL.64 [R1+0x33b0], R16 ;  /* 0x0033b01001007387 */ /* 0x000fe80000100a00 */
[----:B------:R-:W0:Y:S04]  /*557b0*/  LDSM.16.M88.4 R16, [R9+UR5+0x6080] ;  /* 0x006080050910783b */ /* 0x000e280008000200 */
[----:B-1----:R-:W-:Y:S04]  /*557c0*/  STL [R1+0x2f14], R14 ;  /* 0x002f140e01007387 */ /* 0x002fe80000100800 */
[----:B------:R-:W-:Y:S01]  /*557d0*/  STL [R1+0x2f10], R15 ;  /* 0x002f100f01007387 */ /* 0x000fe20000100800 */
[----:B--2---:R-:W-:-:S15]  /*557e0*/  HMMA.16816.F32 R20, R4, R22, R24 ;  /* 0x000000160414723c */ /* 0x004fde0000001818 */
[----:B------:R-:W-:-:S04]  /*557f0*/  NOP ;  /* 0x0000000000007918 */ /* 0x000fc80000000000 */
[----:B------:R-:W-:Y:S04]  /*55800*/  STL.64 [R1+0x4a0], R20 ;  /* 0x0004a01401007387 */ /* 0x000fe80000100a00 */
[----:B------:R1:W-:Y:S04]  /*55810*/  STL [R1+0x4a8], R22 ;  /* 0x0004a81601007387 */ /* 0x0003e80000100800 */
[----:B------:R-:W-:Y:S04]  /*55820*/  STL.64 [R1+0x34c8], R6 ;  /* 0x0034c80601007387 */ /* 0x000fe80000100a00 */
[----:B------:R-:W-:Y:S04]  /*55830*/  STL.64 [R1+0x34c0], R4 ;  /* 0x0034c00401007387 */ /* 0x000fe80000100a00 */
[----:B------:R-:W2:Y:S01]  /*55840*/  LDSM.16.M88.4 R4, [R9+UR5+0x7080] ;  /* 0x007080050904783b */ /* 0x000ea20008000200 */
[----:B------:R-:W-:-:S05]  /*55850*/  IMAD.MOV.U32 R0, RZ, RZ, R23 ;  /* 0x000000ffff007224 */ /* 0x000fca00078e0017 */
[----:B------:R-:W-:Y:S04]  /*55860*/  STL [R1+0x30a8], R0 ;  /* 0x0030a80001007387 */ /* 0x000fe80000100800 */
[----:B-1----:R-:W3:Y:S04]  /*55870*/  LDL.LU R22, [R1+0xf8] ;  /* 0x0000f80001167983 */ /* 0x002ee80000300800 */
[----:B0-----:R-:W-:Y:S04]  /*55880*/  STL.64 [R1+0x30], R16 ;  /* 0x0000301001007387 */ /* 0x001fe80000100a00 */
[----:B------:R-:W-:Y:S04]  /*55890*/  STL.64 [R1+0x38], R18 ;  /* 0x0000381201007387 */ /* 0x000fe80000100a00 */
[----:B--2---:R-:W-:Y:S04]  /*558a0*/  STL.64 [R1+0x1e0], R4 ;  /* 0x0001e00401007387 */ /* 0x004fe80000100a00 */
[----:B------:R-:W-:Y:S04]  /*558b0*/  STL.64 [R1+0x1e8], R6 ;  /* 0x0001e80601007387 */ /* 0x000fe80000100a00 */
[----:B------:R-:W3:Y:S04]  /*558c0*/  LDL.LU R23, [R1+0xfc] ;  /* 0x0000fc0001177983 */ /* 0x000ee80000300800 */
[----:B------:R-:W0:Y:S04]  /*558d0*/  LDSM.16.M88.4 R4, [R9+UR5+0x8080] ;  /* 0x008080050904783b */ /* 0x000e280008000200 */
[----:B---3--:R1:W-:Y:S04]  /*558e0*/  STL.64 [R1+0x3428], R22 ;  /* 0x0034281601007387 */ /* 0x0083e80000100a00 */
[----:B------:R-:W2:Y:S04]  /*558f0*/  LDL.LU R24, [R1+0x450] ;  /* 0x0004500001187983 */ /* 0x000ea80000300800 */
[----:B------:R-:W2:Y:S04]  /*55900*/  LDL.LU R25, [R1+0x454] ;  /* 0x0004540001197983 */ /* 0x000ea80000300800 */
[----:B------:R-:W3:Y:S04]  /*55910*/  LDL.LU R26, [R1+0x458] ;  /* 0x00045800011a7983 */ /* 0x000ee80000300800 */
[----:B------:R-:W3:Y:S04]  /*55920*/  LDL.LU R27, [R1+0x45c] ;  /* 0x00045c00011b7983 */ /* 0x000ee80000300800 */
[----:B---3--:R-:W-:Y:S04]  /*55930*/  STL.64 [R1+0x3438], R26 ;  /* 0x0034381a01007387 */ /* 0x008fe80000100a00 */
[----:B--2---:R-:W-:Y:S04]  /*55940*/  STL.64 [R1+0x3430], R24 ;  /* 0x0034301801007387 */ /* 0x004fe80000100a00 */
[----:B-1----:R-:W2:Y:S04]  /*55950*/  LDL.LU R22, [R1+0x108] ;  /* 0x0001080001167983 */ /* 0x002ea80000300800 */
[----:B------:R-:W2:Y:S04]  /*55960*/  LDL.LU R23, [R1+0x10c] ;  /* 0x00010c0001177983 */ /* 0x000ea80000300800 */
[----:B--2---:R1:W-:Y:S04]  /*55970*/  STL.64 [R1+0x3440], R22 ;  /* 0x0034401601007387 */ /* 0x0043e80000100a00 */
[----:B-1----:R-:W2:Y:S04]  /*55980*/  LDL.LU R22, [R1+0x118] ;  /* 0x0001180001167983 */ /* 0x002ea80000300800 */
[----:B------:R-:W2:Y:S04]  /*55990*/  LDL.LU R23, [R1+0x11c] ;  /* 0x00011c0001177983 */ /* 0x000ea80000300800 */
[----:B--2---:R1:W-:Y:S04]  /*559a0*/  STL.64 [R1+0x3458], R22 ;  /* 0x0034581601007387 */ /* 0x0043e80000100a00 */
[----:B------:R-:W2:Y:S04]  /*559b0*/  LDL.LU R24, [R1+0x460] ;  /* 0x0004600001187983 */ /* 0x000ea80000300800 */
[----:B------:R-:W2:Y:S04]  /*559c0*/  LDL.LU R25, [R1+0x464] ;  /* 0x0004640001197983 */ /* 0x000ea80000300800 */
[----:B------:R-:W3:Y:S04]  /*559d0*/  LDL.LU R26, [R1+0x468] ;  /* 0x00046800011a7983 */ /* 0x000ee80000300800 */
[----:B------:R-:W3:Y:S04]  /*559e0*/  LDL.LU R27, [R1+0x46c] ;  /* 0x00046c00011b7983 */ /* 0x000ee80000300800 */
[----:B-1----:R-:W4:Y:S04]  /*559f0*/  LDL.LU R22, [R1+0x128] ;  /* 0x0001280001167983 */ /* 0x002f280000300800 */
[----:B------:R-:W4:Y:S04]  /*55a00*/  LDL.LU R23, [R1+0x12c] ;  /* 0x00012c0001177983 */ /* 0x000f280000300800 */
[----:B----4-:R-:W-:Y:S04]  /*55a10*/  STL.64 [R1+0x3470], R22 ;  /* 0x0034701601007387 */ /* 0x010fe80000100a00 */
[----:B---3--:R-:W-:Y:S04]  /*55a20*/  STL.64 [R1+0x3450], R26 ;  /* 0x0034501a01007387 */ /* 0x008fe80000100a00 */
[----:B--2---:R1:W-:Y:S04]  /*55a30*/  STL.64 [R1+0x3448], R24 ;  /* 0x0034481801007387 */ /* 0x0043e80000100a00 */
[----:B-1----:R-:W2:Y:S04]  /*55a40*/  LDL.LU R24, [R1+0x470] ;  /* 0x0004700001187983 */ /* 0x002ea80000300800 */
[----:B------:R-:W2:Y:S04]  /*55a50*/  LDL.LU R25, [R1+0x474] ;  /* 0x0004740001197983 */ /* 0x000ea80000300800 */
[----:B------:R-:W3:Y:S04]  /*55a60*/  LDL.LU R26, [R1+0x478] ;  /* 0x00047800011a7983 */ /* 0x000ee80000300800 */
[----:B------:R-:W3:Y:S04]  /*55a70*/  LDL.LU R27, [R1+0x47c] ;  /* 0x00047c00011b7983 */ /* 0x000ee80000300800 */
[----:B------:R-:W4:Y:S04]  /*55a80*/  LDL.LU R22, [R1+0x138] ;  /* 0x0001380001167983 */ /* 0x000f280000300800 */
        /* <DEDUP_REMOVED lines=19> */
[----:B---3--:R-:W-:Y:S04]  /*55bc0*/  STL.64 [R1+0x3498], R26 ;  /* 0x0034981a01007387 */ /* 0x008fe80000100a00 */
[----:B--2---:R1:W-:Y:S04]  /*55bd0*/  STL.64 [R1+0x3490], R24 ;  /* 0x0034901801007387 */ /* 0x0043e80000100a00 */
[----:B-1----:R-:W2:Y:S04]  /*55be0*/  LDL.LU R24, [R1+0x4b0] ;  /* 0x0004b00001187983 */ /* 0x002ea80000300800 */
[----:B------:R-:W2:Y:S04]  /*55bf0*/  LDL.LU R25, [R1+0x4b4] ;  /* 0x0004b40001197983 */ /* 0x000ea80000300800 */
[----:B------:R-:W3:Y:S04]  /*55c00*/  LDL.LU R26, [R1+0x4b8] ;  /* 0x0004b800011a7983 */ /* 0x000ee80000300800 */
[----:B------:R-:W3:Y:S01]  /*55c10*/  LDL.LU R27, [R1+0x4bc] ;  /* 0x0004bc00011b7983 */ /* 0x000ee20000300800 */
[----:B------:R-:W-:-:S02]  /*55c20*/  IMAD.MOV.U32 R18, RZ, RZ, R8 ;  /* 0x000000ffff127224 */ /* 0x000fc400078e0008 */
[----:B------:R-:W-:Y:S01]  /*55c30*/  IMAD.MOV.U32 R19, RZ, RZ, R2 ;  /* 0x000000ffff137224 */ /* 0x000fe200078e0002 */
[----:B---3--:R-:W-:Y:S04]  /*55c40*/  STL.64 [R1+0x34b0], R26 ;  /* 0x0034b01a01007387 */ /* 0x008fe80000100a00 */
[----:B--2---:R1:W-:Y:S04]  /*55c50*/  STL.64 [R1+0x34a8], R24 ;  /* 0x0034a81801007387 */ /* 0x0043e80000100a00 */
[----:B-1----:R-:W4:Y:S04]  /*55c60*/  LDL.LU R24, [R1+0x4c0] ;  /* 0x0004c00001187983 */ /* 0x002f280000300800 */
[----:B------:R-:W4:Y:S04]  /*55c70*/  LDL.LU R25, [R1+0x4c4] ;  /* 0x0004c40001197983 */ /* 0x000f280000300800 */
[----:B------:R-:W4:Y:S04]  /*55c80*/  LDL.LU R26, [R1+0x4c8] ;  /* 0x0004c800011a7983 */ /* 0x000f280000300800 */
[----:B------:R-:W4:Y:S04]  /*55c90*/  LDL.LU R27, [R1+0x4cc] ;  /* 0x0004cc00011b7983 */ /* 0x000f280000300800 */
[----:B------:R-:W2:Y:S04]  /*55ca0*/  LDL.LU R8, [R1+0x34d4] ;  /* 0x0034d40001087983 */ /* 0x000ea80000300800 */
[----:B------:R-:W3:Y:S04]  /*55cb0*/  LDL.LU R2, [R1+0x34d0] ;  /* 0x0034d00001027983 */ /* 0x000ee80000300800 */
[----:B0-----:R-:W-:Y:S04]  /*55cc0*/  STL.64 [R1+0x1d0], R4 ;  /* 0x0001d00401007387 */ /* 0x001fe80000100a00 */
[----:B------:R-:W-:Y:S04]  /*55cd0*/  STL.64 [R1+0x1d8], R6 ;  /* 0x0001d80601007387 */ /* 0x000fe80000100a00 */
[----:B------:R-:W0:Y:S04]  /*55ce0*/  LDSM.16.M88.4 R4, [R9+UR5+0x9080] ;  /* 0x009080050904783b */ /* 0x000e280008000200 */
        /* <DEDUP_REMOVED lines=16> */
[----:B------:R0:W-:Y:S01]  /*55df0*/  STL.64 [R1+0x178], R6 ;  /* 0x0001780601007387 */ /* 0x0001e20000100a00 */
[----:B------:R-:W-:-:S02]  /*55e00*/  IMAD.MOV.U32 R15, RZ, RZ, R4 ;  /* 0x000000ffff0f7224 */ /* 0x000fc400078e0004 */
[----:B------:R-:W-:Y:S01]  /*55e10*/  IMAD.MOV.U32 R14, RZ, RZ, R5 ;  /* 0x000000ffff0e7224 */ /* 0x000fe200078e0005 */
[----:B0-----:R-:W4:Y:S04]  /*55e20*/  LDL.LU.64 R6, [R1+0x34c8] ;  /* 0x0034c80001067983 */ /* 0x001f280000300a00 */
[----:B------:R-:W4:Y:S04]  /*55e30*/  LDL.LU.64 R4, [R1+0x34c0] ;  /* 0x0034c00001047983 */ /* 0x000f280000300a00 */
[----:B------:R2:W-:Y:S02]  /*55e40*/  STL.64 [R1+0x33a8], R14 ;  /* 0x0033a80e01007387 */ /* 0x0005e40000100a00 */
[----:B--2---:R-:W-:-:S02]  /*55e50*/  IMAD.MOV.U32 R15, RZ, RZ, R8 ;  /* 0x000000ffff0f7224 */ /* 0x004fc400078e0008 */
[----:B------:R-:W0:Y:S04]  /*55e60*/  LDSM.16.M88.4 R8, [R9+UR5+0xf080] ;  /* 0x00f080050908783b */ /* 0x000e280008000200 */
[----:B------:R1:W-:Y:S04]  /*55e70*/  STL.64 [R1+0x33a0], R12 ;  /* 0x0033a00c01007387 */ /* 0x0003e80000100a00 */
[----:B-1----:R-:W2:Y:S04]  /*55e80*/  LDL.LU R12, [R1+0x2c0] ;  /* 0x0002c000010c7983 */ /* 0x002ea80000300800 */
[----:B------:R-:W2:Y:S04]  /*55e90*/  LDL.LU R13, [R1+0x2c4] ;  /* 0x0002c400010d7983 */ /* 0x000ea80000300800 */
[----:B------:R-:W2:Y:S04]  /*55ea0*/  LDL.LU R14, [R1+0x2c8] ;  /* 0x0002c800010e7983 */ /* 0x000ea80000300800 */
[----:B0-----:R-:W-:Y:S04]  /*55eb0*/  STL.64 [R1+0x160], R8 ;  /* 0x0001600801007387 */ /* 0x001fe80000100a00 */
[----:B------:R-:W-:Y:S01]  /*55ec0*/  STL.64 [R1+0x168], R10 ;  /* 0x0001680a01007387 */ /* 0x000fe20000100a00 */
[----:B------:R-:W-:-:S03]  /*55ed0*/  IMAD.MOV.U32 R0, RZ, RZ, R9 ;  /* 0x000000ffff007224 */ /* 0x000fc600078e0009 */
[----:B---3--:R-:W0:Y:S04]  /*55ee0*/  LDSM.16.MT88.4 R8, [R2+UR5+0x12000] ;  /* 0x012000050208783b */ /* 0x008e280008004200 */
[----:B0-----:R0:W-:Y:S04]  /*55ef0*/  STL.64 [R1+0x32e0], R10 ;  /* 0x0032e00a01007387 */ /* 0x0011e80000100a00 */
[----:B------:R-:W-:Y:S04]  /*55f00*/  STL.64 [R1+0x32d8], R8 ;  /* 0x0032d80801007387 */ /* 0x000fe80000100a00 */
[----:B0-----:R-:W3:Y:S01]  /*55f10*/  LDL.LU R10, [R1+0xe8] ;  /* 0x0000e800010a7983 */ /* 0x001ee20000300800 */
[----:B------:R-:W-:-:S03]  /*55f20*/  IMAD.MOV.U32 R11, RZ, RZ, R29 ;  /* 0x000000ffff0b7224 */ /* 0x000fc600078e001d */
[----:B------:R-:W2:Y:S04]  /*55f30*/  LDL.LU R29, [R1+0x34b8] ;  /* 0x0034b800011d7983 */ /* 0x000ea80000300800 */
[----:B------:R-:W-:Y:S01]  /*55f40*/  STL [R1+0x2f80], R2 ;  /* 0x002f800201007387 */ /* 0x000fe20000100800 */
[----:B----4-:R-:W-:Y:S03]  /*55f50*/  HMMA.16816.F32 R20, R4, R22, R24 ;  /* 0x000000160414723c */ /* 0x010fe60000001818 */
[----:B------:R-:W4:Y:S04]  /*55f60*/  LDL.LU.64 R26, [R1+0x34b0] ;  /* 0x0034b000011a7983 */ /* 0x000f280000300a00 */
[----:B------:R-:W4:-:S12]  /*55f70*/  LDL.LU.64 R24, [R1+0x34a8] ;  /* 0x0034a80001187983 */ /* 0x000f180000300a00 */
[----:B------:R-:W-:Y:S04]  /*55f80*/  STL.64 [R1+0x4c0], R20 ;  /* 0x0004c01401007387 */ /* 0x000fe80000100a00 */
[----:B------:R0:W-:Y:S04]  /*55f90*/  STL.64 [R1+0x4c8], R22 ;  /* 0x0004c81601007387 */ /* 0x0001e80000100a00 */
[----:B0-----:R-:W4:Y:S02]  /*55fa0*/  LDL.LU.64 R22, [R1+0x34a0] ;  /* 0x0034a00001167983 */ /* 0x001f240000300a00 */
[----:B----4-:R-:W-:Y:S02]  /*55fb0*/  HMMA.16816.F32 R20, R4, R22, R24 ;  /* 0x000000160414723c */ /* 0x010fe40000001818 */
[----:B------:R-:W4:Y:S04]  /*55fc0*/  LDL.LU.64 R26, [R1+0x3498] ;  /* 0x00349800011a7983 */ /* 0x000f280000300a00 */
[----:B------:R-:W4:-:S13]  /*55fd0*/  LDL.LU.64 R24, [R1+0x3490] ;  /* 0x0034900001187983 */ /* 0x000f1a0000300a00 */
        /* <DEDUP_REMOVED lines=28> */
[----:B------:R-:W4:-:S15]  /*561a0*/  LDL.LU.64 R24, [R1+0x3420] ;  /* 0x0034200001187983 */ /* 0x000f1e0000300a00 */
[----:B------:R-:W-:Y:S02]  /*561b0*/  NOP ;  /* 0x0000000000007918 */ /* 0x000fe40000000000 */
[----:B------:R-:W-:Y:S02]  /*561c0*/  IMAD.MOV.U32 R27, RZ, RZ, R23 ;  /* 0x000000ffff1b7224 */ /* 0x000fe400078e0017 */
[----:B------:R-:W-:Y:S01]  /*561d0*/  IMAD.MOV.U32 R26, RZ, RZ, R22 ;  /* 0x000000ffff1a7224 */ /* 0x000fe200078e0016 */
[----:B------:R0:W-:Y:S04]  /*561e0*/  STL.64 [R1+0x450], R20 ;  /* 0x0004501401007387 */ /* 0x0001e80000100a00 */
[----:B------:R-:W2:Y:S04]  /*561f0*/  LDL.LU.64 R22, [R1+0x3418] ;  /* 0x0034180001167983 */ /* 0x000ea80000300a00 */
[----:B0-----:R-:W2:Y:S04]  /*56200*/  LDL.LU.64 R20, [R1+0x3410] ;  /* 0x0034100001147983 */ /* 0x001ea80000300a00 */
[----:B------:R-:W-:Y:S04]  /*56210*/  STL [R1+0x3004], R27 ;  /* 0x0030041b01007387 */ /* 0x000fe80000100800 */
[----:B------:R-:W-:Y:S04]  /*56220*/  STL [R1+0x3000], R26 ;  /* 0x0030001a01007387 */ /* 0x000fe80000100800 */
[----:B----4-:R0:W-:Y:S04]  /*56230*/  STL.64 [R1+0x33b8], R24 ;  /* 0x0033b81801007387 */ /* 0x0101e80000100a00 */
[----:B0-----:R-:W3:Y:S04]  /*56240*/  LDL.LU R24, [R1+0x440] ;  /* 0x0004400001187983 */ /* 0x001ee80000300800 */
[----:B------:R-:W3:Y:S04]  /*56250*/  LDL.LU R25, [R1+0x444] ;  /* 0x0004440001197983 */ /* 0x000ee80000300800 */
[----:B------:R-:W3:Y:S04]  /*56260*/  LDL.LU R26, [R1+0x448] ;  /* 0x00044800011a7983 */ /* 0x000ee80000300800 */
[----:B------:R-:W3:Y:S04]  /*56270*/  LDL.LU R27, [R1+0x44c] ;  /* 0x00044c00011b7983 */ /* 0x000ee80000300800 */
[----:B------:R-:W4:Y:S01]  /*56280*/  LDL.LU R8, [R1+0x2b0] ;  /* 0x0002b00001087983 */ /* 0x000f220000300800 */
[C---:B---3--:R-:W-:Y:S08]  /*56290*/  HMMA.16816.F32 R24, R4.reuse, R10, R24 ;  /* 0x0000000a0418723c */ /* 0x048ff00000001818 */
[----:B--2---:R-:W-:Y:S11]  /*562a0*/  HMMA.16816.F32 R4, R4, R18, R12 ;  /* 0x000000120404723c */ /* 0x004ff6000000180c */
[----:B------:R-:W-:Y:S04]  /*562b0*/  STL.64 [R1+0x440], R24 ;  /* 0x0004401801007387 */ /* 0x000fe80000100a00 */
[----:B------:R-:W-:Y:S04]  /*562c0*/  STL.64 [R1+0x448], R26 ;  /* 0x0004481a01007387 */ /* 0x000fe80000100a00 */
[----:B------:R0:W-:Y:S04]  /*562d0*/  STL.64 [R1+0x2c0], R4 ;  /* 0x0002c00401007387 */ /* 0x0001e80000100a00 */
[----:B------:R1:W-:Y:S04]  /*562e0*/  STL.64 [R1+0x2c8], R6 ;  /* 0x0002c80601007387 */ /* 0x0003e80000100a00 */
[----:B------:R-:W4:Y:S04]  /*562f0*/  LDL.LU R9, [R1+0x2b4] ;  /* 0x0002b40001097983 */ /* 0x000f280000300800 */
[----:B------:R-:W4:Y:S04]  /*56300*/  LDL.LU R10, [R1+0x2b8] ;  /* 0x0002b800010a7983 */ /* 0x000f280000300800 */
[----:B------:R-:W4:Y:S04]  /*56310*/  LDL.LU R11, [R1+0x2bc] ;  /* 0x0002bc00010b7983 */ /* 0x000f280000300800 */
[----:B0-----:R-:W2:Y:S04]  /*56320*/  LDL.LU R4, [R1+0x260] ;  /* 0x0002600001047983 */ /* 0x001ea80000300800 */
[----:B------:R-:W2:Y:S04]  /*56330*/  LDL.LU R5, [R1+0x264] ;  /* 0x0002640001057983 */ /* 0x000ea80000300800 */
[----:B-1----:R-:W3:Y:S04]  /*56340*/  LDL.LU R6, [R1+0x268] ;  /* 0x0002680001067983 */ /* 0x002ee80000300800 */
[----:B------:R-:W3:Y:S01]  /*56350*/  LDL.LU R7, [R1+0x26c] ;  /* 0x00026c0001077983 */ /* 0x000ee20000300800 */
[----:B------:R-:W-:-:S02]  /*56360*/  IMAD.MOV.U32 R24, RZ, RZ, R28 ;  /* 0x000000ffff187224 */ /* 0x000fc400078e001c */
[----:B------:R-:W-:Y:S01]  /*56370*/  IMAD.MOV.U32 R25, RZ, RZ, R3 ;  /* 0x000000ffff197224 */ /* 0x000fe200078e0003 */
[----:B---3--:R-:W-:Y:S04]  /*56380*/  STL.64 [R1+0x33c8], R6 ;  /* 0x0033c80601007387 */ /* 0x008fe80000100a00 */
[----:B--2---:R-:W-:Y:S04]  /*56390*/  STL.64 [R1+0x33c0], R4 ;  /* 0x0033c00401007387 */ /* 0x004fe80000100a00 */
[----:B------:R-:W2:Y:S04]  /*563a0*/  LDL.LU R28, [R1+0x340c] ;  /* 0x00340c00011c7983 */ /* 0x000ea80000300800 */
[----:B------:R-:W3:Y:S04]  /*563b0*/  LDL.LU R3, [R1+0x3408] ;  /* 0x0034080001037983 */ /* 0x000ee80000300800 */
[----:B------:R0:W-:Y:S04]  /*563c0*/  STL.64 [R1+0x33d8], R24 ;  /* 0x0033d81801007387 */ /* 0x0001e80000100a00 */
[----:B0-----:R-:W2:Y:S04]  /*563d0*/  LDL.LU R24, [R1+0x2a0] ;  /* 0x0002a00001187983 */ /* 0x001ea80000300800 */
[----:B------:R-:W2:Y:S04]  /*563e0*/  LDL.LU R25, [R1+0x2a4] ;  /* 0x0002a40001197983 */ /* 0x000ea80000300800 */
[----:B------:R-:W2:Y:S04]  /*563f0*/  LDL.LU R26, [R1+0x2a8] ;  /* 0x0002a800011a7983 */ /* 0x000ea80000300800 */
[----:B------:R-:W2:Y:S04]  /*56400*/  LDL.LU R27, [R1+0x2ac] ;  /* 0x0002ac00011b7983 */ /* 0x000ea80000300800 */
[----:B--2---:R-:W-:Y:S04]  /*56410*/  STL.64 [R1+0x33f8], R26 ;  /* 0x0033f81a01007387 */ /* 0x004fe80000100a00 */
[----:B------:R-:W-:Y:S04]  /*56420*/  STL.64 [R1+0x33f0], R24 ;  /* 0x0033f01801007387 */ /* 0x000fe80000100a00 */
[----:B------:R-:W2:Y:S04]  /*56430*/  LDL.LU R4, [R1+0x290] ;  /* 0x0002900001047983 */ /* 0x000ea80000300800 */
[----:B------:R-:W2:Y:S04]  /*56440*/  LDL.LU R5, [R1+0x294] ;  /* 0x0002940001057983 */ /* 0x000ea80000300800 */
[----:B------:R-:W2:Y:S04]  /*56450*/  LDL.LU R6, [R1+0x298] ;  /* 0x0002980001067983 */ /* 0x000ea80000300800 */
[----:B------:R-:W2:Y:S04]  /*56460*/  LDL.LU R7, [R1+0x29c] ;  /* 0x00029c0001077983 */ /* 0x000ea80000300800 */
[----:B--2---:R-:W-:Y:S04]  /*56470*/  STL.64 [R1+0x33e8], R6 ;  /* 0x0033e80601007387 */ /* 0x004fe80000100a00 */
[----:B------:R0:W-:Y:S04]  /*56480*/  STL.64 [R1+0x33e0], R4 ;  /* 0x0033e00401007387 */ /* 0x0001e80000100a00 */
[----:B0-----:R-:W2:Y:S04]  /*56490*/  LDL.64 R4, [R1+0x10] ;  /* 0x0000100001047983 */ /* 0x001ea80000100a00 */
[----:B--2---:R0:W-:Y:S04]  /*564a0*/  STL.64 [R1+0x3400], R4 ;  /* 0x0034000401007387 */ /* 0x0041e80000100a00 */
[----:B0-----:R-:W4:Y:S04]  /*564b0*/  LDL.64 R4, [R1+0x20] ;  /* 0x0000200001047983 */ /* 0x001f280000100a00 */
[----:B------:R-:W2:Y:S04]  /*564c0*/  LDL.LU R16, [R1+0x280] ;  /* 0x0002800001107983 */ /* 0x000ea80000300800 */
[----:B------:R-:W2:Y:S04]  /*564d0*/  LDL.LU R17, [R1+0x284] ;  /* 0x0002840001117983 */ /* 0x000ea80000300800 */
[----:B------:R-:W2:Y:S04]  /*564e0*/  LDL.LU R18, [R1+0x288] ;  /* 0x0002880001127983 */ /* 0x000ea80000300800 */
[----:B------:R-:W2:Y:S04]  /*564f0*/  LDL.LU R19, [R1+0x28c] ;  /* 0x00028c0001137983 */ /* 0x000ea80000300800 */
[----:B------:R-:W2:Y:S04]  /*56500*/  LDL.LU R12, [R1+0x270] ;  /* 0x00027000010c7983 */ /* 0x000ea80000300800 */
[----:B------:R-:W2:Y:S04]  /*56510*/  LDL.LU R13, [R1+0x274] ;  /* 0x00027400010d7983 */ /* 0x000ea80000300800 */
[----:B------:R-:W2:Y:S01]  /*56520*/  LDL.LU R14, [R1+0x278] ;  /* 0x00027800010e7983 */ /* 0x000ea20000300800 */
[----:B----4-:R-:W-:Y:S01]  /*56530*/  HMMA.16816.F32 R24, R20, R4, R8 ;  /* 0x000000041418723c */ /* 0x010fe20000001808 */
[----:B------:R-:W-:-:S02]  /*56540*/  IMAD.MOV.U32 R9, RZ, RZ, R4 ;  /* 0x000000ffff097224 */ /* 0x000fc400078e0004 */
[----:B------:R-:W-:Y:S02]  /*56550*/  IMAD.MOV.U32 R8, RZ, RZ, R5 ;  /* 0x000000ffff087224 */ /* 0x000fe400078e0005 */
[----:B------:R-:W4:-:S14]  /*56560*/  LDL.LU.64 R4, [R1+0x3400] ;  /* 0x0034000001047983 */ /* 0x000f1c0000300a00 */
[----:B------:R-:W-:Y:S04]  /*56570*/  STL.64 [R1+0x2b0], R24 ;  /* 0x0002b01801007387 */ /* 0x000fe80000100a00 */
[----:B------:R0:W-:Y:S01]  /*56580*/  STL [R1+0x2b8], R26 ;  /* 0x0002b81a01007387 */ /* 0x0001e20000100800 */
[----:B------:R-:W-:-:S03]  /*56590*/  IMAD.MOV.U32 R2, RZ, RZ, R27 ;  /* 0x000000ffff027224 */ /* 0x000fc600078e001b */
[----:B0-----:R-:W2:Y:S04]  /*565a0*/  LDL.LU.64 R26, [R1+0x33f8] ;  /* 0x0033f800011a7983 */ /* 0x001ea80000300a00 */
[----:B------:R-:W2:Y:S04]  /*565b0*/  LDL.LU.64 R24, [R1+0x33f0] ;  /* 0x0033f00001187983 */ /* 0x000ea80000300a00 */
[----:B------:R0:W-:Y:S04]  /*565c0*/  STL [R1+0x2ff0], R2 ;  /* 0x002ff00201007387 */ /* 0x0001e80000100800 */
[----:B------:R-:W3:Y:S01]  /*565d0*/  LDL.LU.64 R6, [R1+0x33e8] ;  /* 0x0033e80001067983 */ /* 0x000ee20000300a00 */
[----:B----4-:R-:W-:-:S02]  /*565e0*/  IMAD.MOV.U32 R10, RZ, RZ, R4 ;  /* 0x000000ffff0a7224 */ /* 0x010fc400078e0004 */
[----:B0-----:R-:W-:Y:S01]  /*565f0*/  IMAD.MOV.U32 R2, RZ, RZ, R5 ;  /* 0x000000ffff027224 */ /* 0x001fe200078e0005 */
[----:B--2---:R-:W-:Y:S01]  /*56600*/  HMMA.16816.F32 R24, R20, R4, R24 ;  /* 0x000000041418723c */ /* 0x004fe20000001818 */
[----:B------:R-:W2:-:S15]  /*56610*/  LDL.LU.64 R4, [R1+0x33e0] ;  /* 0x0033e00001047983 */ /* 0x000e9e0000300a00 */
[----:B------:R-:W-:-:S03]  /*56620*/  NOP ;  /* 0x0000000000007918 */ /* 0x000fc60000000000 */
[----:B------:R0:W-:Y:S04]  /*56630*/  STL.64 [R1+0x2a0], R24 ;  /* 0x0002a01801007387 */ /* 0x0001e80000100a00 */
[----:B------:R-:W-:Y:S04]  /*56640*/  STL [R1+0x2a8], R26 ;  /* 0x0002a81a01007387 */ /* 0x000fe80000100800 */
[----:B0-----:R-:W2:Y:S04]  /*56650*/  LDL.LU.64 R24, [R1+0x33d8] ;  /* 0x0033d80001187983 */ /* 0x001ea80000300a00 */
[----:B------:R-:W-:Y:S04]  /*56660*/  STL [R1+0x3368], R10 ;  /* 0x0033680a01007387 */ /* 0x000fe80000100800 */
[----:B------:R0:W-:Y:S04]  /*56670*/  STL.64 [R1+0x3360], R8 ;  /* 0x0033600801007387 */ /* 0x0001e80000100a00 */
[----:B0-----:R-:W4:Y:S04]  /*56680*/  LDL.LU R8, [R1+0x420] ;  /* 0x0004200001087983 */ /* 0x001f280000300800 */
[----:B------:R-:W4:Y:S01]  /*56690*/  LDL.LU R9, [R1+0x424] ;  /* 0x0004240001097983 */ /* 0x000f220000300800 */
[----:B------:R-:W-:-:S02]  /*566a0*/  IMAD.MOV.U32 R10, RZ, RZ, R28 ;  /* 0x000000ffff0a7224 */ /* 0x000fc400078e001c */
[----:B------:R-:W-:Y:S01]  /*566b0*/  IMAD.MOV.U32 R11, RZ, RZ, R29 ;  /* 0x000000ffff0b7224 */ /* 0x000fe200078e001d */
[----:B------:R-:W2:Y:S04]  /*566c0*/  LDL.LU R28, [R1+0x33d4] ;  /* 0x0033d400011c7983 */ /* 0x000ea80000300800 */
[----:B------:R-:W2:Y:S04]  /*566d0*/  LDL.LU R29, [R1+0x33d0] ;  /* 0x0033d000011d7983 */ /* 0x000ea80000300800 */
[----:B------:R-:W-:Y:S01]  /*566e0*/  STL.64 [R1+0x3378], R10 ;  /* 0x0033780a01007387 */ /* 0x000fe20000100a00 */
[----:B---3--:R-:W-:-:S02]  /*566f0*/  IMAD.MOV.U32 R15, RZ, RZ, R3 ;  /* 0x000000ffff0f7224 */ /* 0x008fc400078e0003 */
[----:B------:R-:W-:Y:S01]  /*56700*/  IMAD.MOV.U32 R3, RZ, RZ, R27 ;  /* 0x000000ffff037224 */ /* 0x000fe200078e001b */
[----:B----4-:R0:W-:Y:S04]  /*56710*/  STL.64 [R1+0x3370], R8 ;  /* 0x0033700801007387 */ /* 0x0101e80000100a00 */
[----:B0-----:R-:W3:Y:S04]  /*56720*/  LDL.LU R8, [R1+0x430] ;  /* 0x0004300001087983 */ /* 0x001ee80000300800 */
[----:B------:R-:W3:Y:S04]  /*56730*/  LDL.LU R9, [R1+0x434] ;  /* 0x0004340001097983 */ /* 0x000ee80000300800 */
[----:B------:R-:W4:Y:S04]  /*56740*/  LDL.LU R10, [R1+0x438] ;  /* 0x00043800010a7983 */ /* 0x000f280000300800 */
[----:B------:R-:W4:Y:S01]  /*56750*/  LDL.LU R11, [R1+0x43c] ;  /* 0x00043c00010b7983 */ /* 0x000f220000300800 */
[C---:B--2---:R-:W-:Y:S03]  /*56760*/  HMMA.16816.F32 R24, R20.reuse, R24, R4 ;  /* 0x000000181418723c */ /* 0x044fe60000001804 */
[----:B----4-:R-:W-:Y:S04]  /*56770*/  STL.64 [R1+0x3390], R10 ;  /* 0x0033900a01007387 */ /* 0x010fe80000100a00 */
[----:B---3--:R0:W-:Y:S04]  /*56780*/  STL.64 [R1+0x3388], R8 ;  /* 0x0033880801007387 */ /* 0x0081e80000100a00 */
[----:B0-----:R-:W2:Y:S04]  /*56790*/  LDL.64 R8, [R1+0x30] ;  /* 0x0000300001087983 */ /* 0x001ea80000100a00 */
[----:B------:R-:W-:Y:S04]  /*567a0*/  STL [R1+0x2ff4], R3 ;  /* 0x002ff40301007387 */ /* 0x000fe80000100800 */
[----:B------:R-:W3:Y:S04]  /*567b0*/  LDL.LU.64 R6, [R1+0x33c8] ;  /* 0x0033c80001067983 */ /* 0x000ee80000300a00 */
[----:B------:R-:W3:Y:S04]  /*567c0*/  LDL.LU.64 R4, [R1+0x33c0] ;  /* 0x0033c00001047983 */ /* 0x000ee80000300a00 */
[----:B------:R0:W-:Y:S04]  /*567d0*/  STL.64 [R1+0x290], R24 ;  /* 0x0002901801007387 */ /* 0x0001e80000100a00 */
[----:B------:R-:W-:Y:S04]  /*567e0*/  STL.64 [R1+0x298], R26 ;  /* 0x0002981a01007387 */ /* 0x000fe80000100a00 */
[----:B0-----:R-:W4:Y:S02]  /*567f0*/  LDL.LU.64 R24, [R1+0x33b8] ;  /* 0x0033b80001187983 */ /* 0x001f240000300a00 */
[----:B----4-:R-:W-:-:S15]  /*56800*/  HMMA.16816.F32 R16, R20, R24, R16 ;  /* 0x000000181410723c */ /* 0x010fde0000001810 */
[----:B------:R-:W-:-:S04]  /*56810*/  NOP ;  /* 0x0000000000007918 */ /* 0x000fc80000000000 */
[----:B------:R0:W-:Y:S04]  /*56820*/  STL.64 [R1+0x280], R16 ;  /* 0x0002801001007387 */ /* 0x0001e80000100a00 */
[----:B------:R-:W-:Y:S04]  /*56830*/  STL.64 [R1+0x288], R18 ;  /* 0x0002881201007387 */ /* 0x000fe80000100a00 */
[----:B0-----:R-:W4:Y:S04]  /*56840*/  LDL.LU.64 R16, [R1+0x33b0] ;  /* 0x0033b00001107983 */ /* 0x001f280000300a00 */
[----:B------:R0:W-:Y:S04]  /*56850*/  STL.64 [R1+0x3398], R24 ;  /* 0x0033981801007387 */ /* 0x0001e80000100a00 */
[----:B0-----:R-:W2:Y:S04]  /*56860*/  LDL.LU R24, [R1+0x250] ;  /* 0x0002500001187983 */ /* 0x001ea80000300800 */
[----:B------:R-:W2:Y:S04]  /*56870*/  LDL.LU R25, [R1+0x254] ;  /* 0x0002540001197983 */ /* 0x000ea80000300800 */
[----:B------:R-:W2:Y:S01]  /*56880*/  LDL.LU R26, [R1+0x258] ;  /* 0x00025800011a7983 */ /* 0x000ea20000300800 */
[----:B----4-:R-:W-:-:S15]  /*56890*/  HMMA.16816.F32 R12, R20, R16, R12 ;  /* 0x00000010140c723c */ /* 0x010fde000000180c */
[----:B------:R-:W-:-:S04]  /*568a0*/  NOP ;  /* 0x0000000000007918 */ /* 0x000fc80000000000 */
[----:B------:R-:W-:Y:S04]  /*568b0*/  STL.64 [R1+0x270], R12 ;  /* 0x0002700c01007387 */ /* 0x000fe80000100a00 */
[----:B------:R0:W-:Y:S04]  /*568c0*/  STL.64 [R1+0x278], R14 ;  /* 0x0002780e01007387 */ /* 0x0001e80000100a00 */
[----:B0-----:R-:W4:Y:S04]  /*568d0*/  LDL.LU.64 R14, [R1+0x33a8] ;  /* 0x0033a800010e7983 */ /* 0x001f280000300a00 */
[----:B------:R-:W3:Y:S01]  /*568e0*/  LDL.LU.64 R12, [R1+0x33a0] ;  /* 0x0033a000010c7983 */ /* 0x000ee20000300a00 */
[----:B------:R-:W-:-:S07]  /*568f0*/  IMAD.MOV.U32 R27, RZ, RZ, R29 ;  /* 0x000000ffff1b7224 */ /* 0x000fce00078e001d */
[C---:B--2---:R-:W-:Y:S08]  /*56900*/  HMMA.16816.F32 R24, R20.reuse, R8, R24 ;  /* 0x000000081418723c */ /* 0x044ff00000001818 */
[----:B---3--:R-:W-:Y:S01]  /*56910*/  HMMA.16816.F32 R4, R20, R12, R4 ;  /* 0x0000000c1404723c */ /* 0x008fe20000001804 */
[----:B------:R0:W-:Y:S04]  /*56920*/  STL.64 [R1+0x3380], R12 ;  /* 0x0033800c01007387 */ /* 0x0001e80000100a00 */
[----:B0-----:R-:W2:-:S14]  /*56930*/  LDL.64 R12, [R1+0x1e0] ;  /* 0x0001e000010c7983 */ /* 0x001e9c0000100a00 */
[----:B------:R-:W-:Y:S04]  /*56940*/  STL.64 [R1+0x260], R4 ;  /* 0x0002600401007387 */ /* 0x000fe80000100a00 */
[----:B------:R-:W-:Y:S04]  /*56950*/  STL.64 [R1+0x268], R6 ;  /* 0x0002680601007387 */ /* 0x000fe80000100a00 */
[----:B------:R-:W0:Y:S04]  /*56960*/  LDSM.16.MT88.4 R4, [R28+UR5+0x12000] ;  /* 0x012000051c04783b */ /* 0x000e280008004200 */
[----:B0-----:R0:W-:Y:S04]  /*56970*/  STL.64 [R1+0x3188], R6 ;  /* 0x0031880601007387 */ /* 0x0011e80000100a00 */
[----:B------:R-:W-:Y:S04]  /*56980*/  STL.64 [R1+0x3180], R4 ;  /* 0x0031800401007387 */ /* 0x000fe80000100a00 */
[----:B------:R1:W-:Y:S04]  /*56990*/  STL.64 [R1+0x250], R24 ;  /* 0x0002501801007387 */ /* 0x0003e80000100a00 */
[----:B------:R3:W-:Y:S01]  /*569a0*/  STL.64 [R1+0x258], R26 ;  /* 0x0002581a01007387 */ /* 0x0007e20000100a00 */
[----:B0-----:R-:W-:-:S03]  /*569b0*/  IMAD.MOV.U32 R7, RZ, RZ, R9 ;  /* 0x000000ffff077224 */ /* 0x001fc600078e0009 */
[----:B-1----:R-:W4:Y:S01]  /*569c0*/  LDL.LU.64 R24, [R1+0x3398] ;  /* 0x0033980001187983 */ /* 0x002f220000300a00 */
[----:B---3--:R-:W-:-:S03]  /*569d0*/  IMAD.MOV.U32 R26, RZ, RZ, R8 ;  /* 0x000000ffff1a7224 */ /* 0x008fc600078e0008 */
[----:B------:R-:W3:Y:S04]  /*569e0*/  LDL.LU.64 R10, [R1+0x3390] ;  /* 0x00339000010a7983 */ /* 0x000ee80000300a00 */
[----:B------:R-:W3:Y:S04]  /*569f0*/  LDL.LU.64 R8, [R1+0x3388] ;  /* 0x0033880001087983 */ /* 0x000ee80000300a00 */
[----:B------:R-:W-:Y:S04]  /*56a00*/  STL [R1+0x324c], R7 ;  /* 0x00324c0701007387 */ /* 0x000fe80000100800 */
[----:B------:R-:W-:Y:S01]  /*56a10*/  STL [R1+0x3248], R26 ;  /* 0x0032481a01007387 */ /* 0x000fe20000100800 */
[----:B--2---:R-:W-:-:S02]  /*56a20*/  IMAD.MOV.U32 R19, RZ, RZ, R12 ;  /* 0x000000ffff137224 */ /* 0x004fc400078e000c */
[----:B------:R-:W-:Y:S01]  /*56a30*/  IMAD.MOV.U32 R18, RZ, RZ, R13 ;  /* 0x000000ffff127224 */ /* 0x000fe200078e000d */
[----:B---3--:R-:W-:Y:S01]  /*56a40*/  HMMA.16816.F32 R8, R20, R12, R8 ;  /* 0x0000000c1408723c */ /* 0x008fe20000001808 */
[----:B------:R-:W2:Y:S01]  /*56a50*/  LDL.LU.64 R12, [R1+0x3380] ;  /* 0x00338000010c7983 */ /* 0x000ea20000300a00 */
[----:B----4-:R-:W-:Y:S02]  /*56a60*/  IMAD.MOV.U32 R4, RZ, RZ, R15 ;  /* 0x000000ffff047224 */ /* 0x010fe400078e000f */
[----:B------:R-:W-:-:S15]  /*56a70*/  IMAD.MOV.U32 R5, RZ, RZ, R14 ;  /* 0x000000ffff057224 */ /* 0x000fde00078e000e */
[----:B------:R-:W-:Y:S02]  /*56a80*/  IMAD.MOV.U32 R14, RZ, RZ, R8 ;  /* 0x000000ffff0e7224 */ /* 0x000fe400078e0008 */
[----:B------:R-:W-:Y:S02]  /*56a90*/  IMAD.MOV.U32 R15, RZ, RZ, R9 ;  /* 0x000000ffff0f7224 */ /* 0x000fe400078e0009 */
[----:B------:R-:W-:Y:S01]  /*56aa0*/  IMAD.MOV.U32 R29, RZ, RZ, R10 ;  /* 0x000000ffff1d7224 */ /* 0x000fe200078e000a */
[----:B------:R-:W-:Y:S02]  /*56ab0*/  MOV R28, R11 ;  /* 0x0000000b001c7202 */ /* 0x000fe40000000f00 */
[----:B------:R-:W3:Y:S04]  /*56ac0*/  LDL.LU.64 R10, [R1+0x3378] ;  /* 0x00337800010a7983 */ /* 0x000ee80000300a00 */
[----:B------:R-:W3:Y:S04]  /*56ad0*/  LDL.LU.64 R8, [R1+0x3370] ;  /* 0x0033700001087983 */ /* 0x000ee80000300a00 */
[----:B------:R-:W-:Y:S04]  /*56ae0*/  STL.64 [R1+0x3270], R14 ;  /* 0x0032700e01007387 */ /* 0x000fe80000100a00 */
[----:B--2---:R0:W-:Y:S04]  /*56af0*/  STL.64 [R1+0x3268], R12 ;  /* 0x0032680c01007387 */ /* 0x0041e80000100a00 */
[----:B0-----:R-:W3:Y:S04]  /*56b00*/  LDL.64 R12, [R1+0x1d0] ;  /* 0x0001d000010c7983 */ /* 0x001ee80000100a00 */
[----:B------:R-:W-:Y:S04]  /*56b10*/  STL [R1+0x3254], R18 ;  /* 0x0032541201007387 */ /* 0x000fe80000100800 */
[----:B------:R-:W-:Y:S04]  /*56b20*/  STL [R1+0x3250], R19 ;  /* 0x0032501301007387 */ /* 0x000fe80000100800 */
[----:B------:R0:W-:Y:S04]  /*56b30*/  STL.64 [R1+0x3338], R16 ;  /* 0x0033381001007387 */ /* 0x0001e80000100a00 */
[----:B0-----:R-:W2:Y:S04]  /*56b40*/  LDL.64 R16, [R1+0x1c0] ;  /* 0x0001c00001107983 */ /* 0x001ea80000100a00 */
[----:B------:R-:W-:Y:S04]  /*56b50*/  STL [R1+0x300c], R28 ;  /* 0x00300c1c01007387 */ /* 0x000fe80000100800 */
[----:B------:R-:W-:Y:S01]  /*56b60*/  STL [R1+0x3008], R29 ;  /* 0x0030081d01007387 */ /* 0x000fe20000100800 */
[----:B---3--:R-:W-:Y:S01]  /*56b70*/  HMMA.16816.F32 R8, R20, R12, R8 ;  /* 0x0000000c1408723c */ /* 0x008fe20000001808 */
[----:B------:R-:W-:-:S02]  /*56b80*/  IMAD.MOV.U32 R6, RZ, RZ, R12 ;  /* 0x000000ffff067224 */ /* 0x000fc400078e000c */
[----:B------:R-:W-:-:S15]  /*56b90*/  IMAD.MOV.U32 R3, RZ, RZ, R13 ;  /* 0x000000ffff037224 */ /* 0x000fde00078e000d */
[----:B------:R-:W-:Y:S01]  /*56ba0*/  NOP ;  /* 0x0000000000007918 */ /* 0x000fe20000000000 */
[----:B------:R-:W-:Y:S04]  /*56bb0*/  STL.64 [R1+0x420], R8 ;  /* 0x0004200801007387 */ /* 0x000fe80000100a00 */
[----:B------:R0:W-:Y:S04]  /*56bc0*/  STL.64 [R1+0x428], R10 ;  /* 0x0004280a01007387 */ /* 0x0001e80000100a00 */
[----:B0-----:R-:W3:Y:S04]  /*56bd0*/  LDL.LU R10, [R1+0x3368] ;  /* 0x00336800010a7983 */ /* 0x001ee80000300800 */
[----:B------:R-:W4:Y:S04]  /*56be0*/  LDL.LU.64 R8, [R1+0x3360] ;  /* 0x0033600001087983 */ /* 0x000f280000300a00 */
        /* <DEDUP_REMOVED lines=10> */
[----:B--2---:R-:W-:Y:S04]  /*56c90*/  STL.64 [R1+0x3290], R14 ;  /* 0x0032900e01007387 */ /* 0x004fe80000100a00 */
[----:B------:R0:W-:Y:S04]  /*56ca0*/  STL.64 [R1+0x3288], R12 ;  /* 0x0032880c01007387 */ /* 0x0001e80000100a00 */
[----:B0-----:R-:W2:Y:S04]  /*56cb0*/  LDL.64 R12, [R1] ;  /* 0x00000000010c7983 */ /* 0x001ea80000100a00 */
[----:B--2---:R3:W-:Y:S02]  /*56cc0*/  STL.64 [R1+0x32a8], R12 ;  /* 0x0032a80c01007387 */ /* 0x0047e40000100a00 */
[----:B---3--:R-:W-:-:S02]  /*56cd0*/  IMAD.MOV.U32 R12, RZ, RZ, R10 ;  /* 0x000000ffff0c7224 */ /* 0x008fc400078e000a */
[----:B------:R-:W-:-:S05]  /*56ce0*/  IMAD.MOV.U32 R13, RZ, RZ, R2 ;  /* 0x000000ffff0d7224 */ /* 0x000fca00078e0002 */
[----:B------:R0:W-:Y:S04]  /*56cf0*/  STL.64 [R1+0x32c0], R12 ;  /* 0x0032c00c01007387 */ /* 0x0001e80000100a00 */
[----:B0-----:R-:W2:Y:S04]  /*56d00*/  LDL.LU R12, [R1+0x410] ;  /* 0x00041000010c7983 */ /* 0x001ea80000300800 */
[----:B------:R-:W2:Y:S04]  /*56d10*/  LDL.LU R13, [R1+0x414] ;  /* 0x00041400010d7983 */ /* 0x000ea80000300800 */
[----:B------:R-:W2:Y:S04]  /*56d20*/  LDL.LU R14, [R1+0x418] ;  /* 0x00041800010e7983 */ /* 0x000ea80000300800 */
[----:B------:R-:W2:Y:S04]  /*56d30*/  LDL.LU R15, [R1+0x41c] ;  /* 0x00041c00010f7983 */ /* 0x000ea80000300800 */
[----:B------:R-:W-:Y:S04]  /*56d40*/  STL [R1+0x325c], R3 ;  /* 0x00325c0301007387 */ /* 0x000fe80000100800 */
[----:B------:R-:W-:Y:S04]  /*56d50*/  STL [R1+0x3258], R6 ;  /* 0x0032580601007387 */ /* 0x000fe80000100800 */
[----:B------:R2:W-:Y:S01]  /*56d60*/  STL.64 [R1+0x3330], R4 ;  /* 0x0033300401007387 */ /* 0x0005e20000100a00 */
[----:B------:R-:W-:Y:S01]  /*56d70*/  IMAD.MOV.U32 R27, RZ, RZ, R17 ;  /* 0x000000ffff1b7224 */ /* 0x000fe200078e0011 */
[----:B--2---:R-:W-:Y:S01]  /*56d80*/  HMMA.16816.F32 R4, R20, R16, R12 ;  /* 0x000000101404723c */ /* 0x004fe2000000180c */
[----:B----4-:R-:W-:-:S02]  /*56d90*/  IMAD.MOV.U32 R12, RZ, RZ, R9 ;  /* 0x000000ffff0c7224 */ /* 0x010fc400078e0009 */
[----:B------:R-:W-:-:S15]  /*56da0*/  IMAD.MOV.U32 R13, RZ, RZ, R8 ;  /* 0x000000ffff0d7224 */ /* 0x000fde00078e0008 */
[----:B------:R-:W-:Y:S01]  /*56db0*/  NOP ;  /* 0x0000000000007918 */ /* 0x000fe20000000000 */
[----:B------:R-:W-:Y:S04]  /*56dc0*/  STL.64 [R1+0x410], R4 ;  /* 0x0004100401007387 */ /* 0x000fe80000100a00 */
[----:B------:R-:W-:Y:S04]  /*56dd0*/  STL.64 [R1+0x418], R6 ;  /* 0x0004180601007387 */ /* 0x000fe80000100a00 */
[----:B------:R-:W-:Y:S04]  /*56de0*/  STL [R1+0x3358], R27 ;  /* 0x0033581b01007387 */ /* 0x000fe80000100800 */
[----:B------:R-:W-:Y:S04]  /*56df0*/  STL.64 [R1+0x3350], R24 ;  /* 0x0033501801007387 */ /* 0x000fe80000100a00 */
[----:B------:R0:W-:Y:S04]  /*56e00*/  STL.64 [R1+0x32e8], R12 ;  /* 0x0032e80c01007387 */ /* 0x0001e80000100a00 */
[----:B------:R-:W2:Y:S01]  /*56e10*/  LDL R8, [R1+0x160] ;  /* 0x0001600001087983 */ /* 0x000ea20000100800 */
[----:B------:R-:W-:-:S05]  /*56e20*/  IMAD.MOV.U32 R9, RZ, RZ, R0 ;  /* 0x000000ffff097224 */ /* 0x000fca00078e0000 */
[----:B--2---:R-:W-:Y:S04]  /*56e30*/  STL.64 [R1+0x32f0], R8 ;  /* 0x0032f00801007387 */ /* 0x004fe80000100a00 */
[----:B0-----:R-:W2:Y:S04]  /*56e40*/  LDL.LU R12, [R1+0x240] ;  /* 0x00024000010c7983 */ /* 0x001ea80000300800 */
[----:B------:R-:W2:Y:S04]  /*56e50*/  LDL.LU R13, [R1+0x244] ;  /* 0x00024400010d7983 */ /* 0x000ea80000300800 */
[----:B------:R-:W3:Y:S04]  /*56e60*/  LDL.LU R14, [R1+0x248] ;  /* 0x00024800010e7983 */ /* 0x000ee80000300800 */
[----:B------:R-:W3:Y:S04]  /*56e70*/  LDL.LU R15, [R1+0x24c] ;  /* 0x00024c00010f7983 */ /* 0x000ee80000300800 */
[----:B------:R-:W4:Y:S04]  /*56e80*/  LDL.LU R24, [R1+0x400] ;  /* 0x0004000001187983 */ /* 0x000f280000300800 */
[----:B------:R-:W4:Y:S04]  /*56e90*/  LDL.LU R25, [R1+0x404] ;  /* 0x0004040001197983 */ /* 0x000f280000300800 */
[----:B------:R-:W4:Y:S04]  /*56ea0*/  LDL.LU R26, [R1+0x408] ;  /* 0x00040800011a7983 */ /* 0x000f280000300800 */
[----:B------:R-:W4:Y:S04]  /*56eb0*/  LDL.LU R27, [R1+0x40c] ;  /* 0x00040c00011b7983 */ /* 0x000f280000300800 */
[----:B---3--:R-:W-:Y:S04]  /*56ec0*/  STL.64 [R1+0x3300], R14 ;  /* 0x0033000e01007387 */ /* 0x008fe80000100a00 */
[----:B--2---:R0:W-:Y:S04]  /*56ed0*/  STL.64 [R1+0x32f8], R12 ;  /* 0x0032f80c01007387 */ /* 0x0041e80000100a00 */
[----:B0-----:R-:W2:Y:S01]  /*56ee0*/  LDL.64 R12, [R1+0x180] ;  /* 0x00018000010c7983 */ /* 0x001ea20000100a00 */
[----:B------:R-:W-:-:S03]  /*56ef0*/  IMAD.MOV.U32 R28, RZ, RZ, R16 ;  /* 0x000000ffff1c7224 */ /* 0x000fc600078e0010 */
[----:B--2---:R0:W-:Y:S04]  /*56f00*/  STL.64 [R1+0x3318], R12 ;  /* 0x0033180c01007387 */ /* 0x0041e80000100a00 */
[----:B------:R-:W2:Y:S04]  /*56f10*/  LDL.LU R8, [R1+0x3c0] ;  /* 0x0003c00001087983 */ /* 0x000ea80000300800 */
[----:B------:R-:W2:Y:S04]  /*56f20*/  LDL.LU R9, [R1+0x3c4] ;  /* 0x0003c40001097983 */ /* 0x000ea80000300800 */
[----:B------:R-:W3:Y:S04]  /*56f30*/  LDL.LU R10, [R1+0x3c8] ;  /* 0x0003c800010a7983 */ /* 0x000ee80000300800 */
[----:B------:R-:W3:Y:S04]  /*56f40*/  LDL.LU R11, [R1+0x3cc] ;  /* 0x0003cc00010b7983 */ /* 0x000ee80000300800 */
[----:B------:R-:W2:Y:S04]  /*56f50*/  LDL.LU R16, [R1+0x3f0] ;  /* 0x0003f00001107983 */ /* 0x000ea80000300800 */
[----:B------:R-:W2:Y:S04]  /*56f60*/  LDL.LU R17, [R1+0x3f4] ;  /* 0x0003f40001117983 */ /* 0x000ea80000300800 */
[----:B------:R-:W2:Y:S04]  /*56f70*/  LDL.LU R18, [R1+0x3f8] ;  /* 0x0003f80001127983 */ /* 0x000ea80000300800 */
[----:B------:R-:W2:Y:S04]  /*56f80*/  LDL.LU R19, [R1+0x3fc] ;  /* 0x0003fc0001137983 */ /* 0x000ea80000300800 */
[----:B--2---:R-:W-:Y:S04]  /*56f90*/  STL.64 [R1+0x3348], R18 ;  /* 0x0033481201007387 */ /* 0x004fe80000100a00 */
[----:B------:R1:W-:Y:S04]  /*56fa0*/  STL.64 [R1+0x3340], R16 ;  /* 0x0033401001007387 */ /* 0x0003e80000100a00 */
[----:B------:R-:W2:Y:S04]  /*56fb0*/  LDL.64 R4, [R1+0x1a0] ;  /* 0x0001a00001047983 */ /* 0x000ea80000100a00 */
[----:B0-----:R-:W2:Y:S04]  /*56fc0*/  LDL.64 R12, [R1+0x190] ;  /* 0x00019000010c7983 */ /* 0x001ea80000100a00 */
[----:B-1----:R-:W4:Y:S04]  /*56fd0*/  LDL.64 R16, [R1+0x1b0] ;  /* 0x0001b00001107983 */ /* 0x002f280000100a00 */
[----:B---3--:R-:W-:Y:S04]  /*56fe0*/  STL.64 [R1+0x3310], R10 ;  /* 0x0033100a01007387 */ /* 0x008fe80000100a00 */
[----:B------:R0:W-:Y:S04]  /*56ff0*/  STL.64 [R1+0x3308], R8 ;  /* 0x0033080801007387 */ /* 0x0001e80000100a00 */
[----:B0-----:R-:W3:Y:S04]  /*57000*/  LDL.LU R8, [R1+0x3d0] ;  /* 0x0003d00001087983 */ /* 0x001ee80000300800 */
[----:B------:R-:W3:Y:S04]  /*57010*/  LDL.LU R9, [R1+0x3d4] ;  /* 0x0003d40001097983 */ /* 0x000ee80000300800 */
[----:B------:R-:W2:Y:S04]  /*57020*/  LDL.LU R10, [R1+0x3d8] ;  /* 0x0003d800010a7983 */ /* 0x000ea80000300800 */
[----:B------:R-:W2:Y:S01]  /*57030*/  LDL.LU R11, [R1+0x3dc] ;  /* 0x0003dc00010b7983 */ /* 0x000ea20000300800 */
[----:B----4-:R-:W-:Y:S03]  /*57040*/  HMMA.16816.F32 R24, R20, R16, R24 ;  /* 0x000000101418723c */ /* 0x010fe60000001818 */
[----:B--2---:R-:W-:Y:S04]  /*57050*/  STL.64 [R1+0x3328], R10 ;  /* 0x0033280a01007387 */ /* 0x004fe80000100a00 */
[----:B---3--:R0:W-:Y:S04]  /*57060*/  STL.64 [R1+0x3320], R8 ;  /* 0x0033200801007387 */ /* 0x0081e80000100a00 */
[----:B0-----:R-:W2:Y:S04]  /*57070*/  LDL.LU R8, [R1+0x3e0] ;  /* 0x0003e00001087983 */ /* 0x001ea80000300800 */
[----:B------:R-:W2:Y:S04]  /*57080*/  LDL.LU R9, [R1+0x3e4] ;  /* 0x0003e40001097983 */ /* 0x000ea80000300800 */
[----:B------:R-:W2:Y:S04]  /*57090*/  LDL.LU R10, [R1+0x3e8] ;  /* 0x0003e800010a7983 */ /* 0x000ea80000300800 */
[----:B------:R-:W2:Y:S04]  /*570a0*/  LDL.LU R11, [R1+0x3ec] ;  /* 0x0003ec00010b7983 */ /* 0x000ea80000300800 */
[----:B------:R-:W-:Y:S04]  /*570b0*/  STL [R1+0x3260], R28 ;  /* 0x0032601c01007387 */ /* 0x000fe80000100800 */
[----:B------:R-:W-:Y:S04]  /*570c0*/  STL.64 [R1+0x400], R24 ;  /* 0x0004001801007387 */ /* 0x000fe80000100a00 */
[----:B------:R0:W-:Y:S04]  /*570d0*/  STL.64 [R1+0x408], R26 ;  /* 0x0004081a01007387 */ /* 0x0001e80000100a00 */
[----:B0-----:R-:W3:Y:S04]  /*570e0*/  LDL.LU R27, [R1+0x3358] ;  /* 0x00335800011b7983 */ /* 0x001ee80000300800 */
[----:B------:R-:W4:Y:S01]  /*570f0*/  LDL.LU.64 R24, [R1+0x3350] ;  /* 0x0033500001187983 */ /* 0x000f220000300a00 */
[----:B------:R-:W-:-:S02]  /*57100*/  IMAD.MOV.U32 R26, RZ, RZ, R16 ;  /* 0x000000ffff1a7224 */ /* 0x000fc400078e0010 */
[----:B------:R-:W-:Y:S01]  /*57110*/  IMAD.MOV.U32 R29, RZ, RZ, R17 ;  /* 0x000000ffff1d7224 */ /* 0x000fe200078e0011 */
[----:B------:R-:W2:Y:S04]  /*57120*/  LDL.LU.64 R18, [R1+0x3348] ;  /* 0x0033480001127983 */ /* 0x000ea80000300a00 */
[----:B------:R-:W2:Y:S04]  /*57130*/  LDL.LU.64 R16, [R1+0x3340] ;  /* 0x0033400001107983 */ /* 0x000ea80000300a00 */
[----:B---3--:R-:W-:Y:S04]  /*57140*/  STL.64 [R1+0x32a0], R26 ;  /* 0x0032a01a01007387 */ /* 0x008fe80000100a00 */
[----:B----4-:R0:W-:Y:S04]  /*57150*/  STL.64 [R1+0x3298], R24 ;  /* 0x0032981801007387 */ /* 0x0101e80000100a00 */
[----:B0-----:R-:W3:Y:S04]  /*57160*/  LDL.LU R24, [R1+0x390] ;  /* 0x0003900001187983 */ /* 0x001ee80000300800 */
[----:B------:R-:W3:Y:S04]  /*57170*/  LDL.LU R25, [R1+0x394] ;  /* 0x0003940001197983 */ /* 0x000ee80000300800 */
[----:B------:R-:W4:Y:S04]  /*57180*/  LDL.LU R26, [R1+0x398] ;  /* 0x00039800011a7983 */ /* 0x000f280000300800 */
[----:B------:R-:W4:Y:S01]  /*57190*/  LDL.LU R27, [R1+0x39c] ;  /* 0x00039c00011b7983 */ /* 0x000f220000300800 */
[C---:B--2---:R-:W-:Y:S08]  /*571a0*/  HMMA.16816.F32 R16, R20.reuse, R4, R16 ;  /* 0x000000041410723c */ /* 0x044ff00000001810 */
[----:B------:R-:W-:Y:S01]  /*571b0*/  HMMA.16816.F32 R8, R20, R12, R8 ;  /* 0x0000000c1408723c */ /* 0x000fe20000001808 */
[----:B----4-:R-:W-:Y:S04]  /*571c0*/  STL.64 [R1+0x32b8], R26 ;  /* 0x0032b81a01007387 */ /* 0x010fe80000100a00 */
[----:B---3--:R0:W-:Y:S04]  /*571d0*/  STL.64 [R1+0x32b0], R24 ;  /* 0x0032b01801007387 */ /* 0x0081e80000100a00 */
[----:B0-----:R-:W2:Y:S04]  /*571e0*/  LDL.LU R24, [R1+0x3a0] ;  /* 0x0003a00001187983 */ /* 0x001ea80000300800 */
[----:B------:R-:W2:Y:S04]  /*571f0*/  LDL.LU R25, [R1+0x3a4] ;  /* 0x0003a40001197983 */ /* 0x000ea80000300800 */
[----:B------:R-:W3:Y:S04]  /*57200*/  LDL.LU R26, [R1+0x3a8] ;  /* 0x0003a800011a7983 */ /* 0x000ee80000300800 */
[----:B------:R-:W3:Y:S01]  /*57210*/  LDL.LU R27, [R1+0x3ac] ;  /* 0x0003ac00011b7983 */ /* 0x000ee20000300800 */
[----:B------:R-:W-:-:S02]  /*57220*/  IMAD.MOV.U32 R7, RZ, RZ, R5 ;  /* 0x000000ffff077224 */ /* 0x000fc400078e0005 */
[----:B------:R-:W-:Y:S01]  /*57230*/  IMAD.MOV.U32 R6, RZ, RZ, R12 ;  /* 0x000000ffff067224 */ /* 0x000fe200078e000c */
[----:B---3--:R-:W-:Y:S04]  /*57240*/  STL.64 [R1+0x32d0], R26 ;  /* 0x0032d01a01007387 */ /* 0x008fe80000100a00 */
[----:B--2---:R0:W-:Y:S04]  /*57250*/  STL.64 [R1+0x32c8], R24 ;  /* 0x0032c81801007387 */ /* 0x0041e80000100a00 */
[----:B0-----:R-:W2:Y:S04]  /*57260*/  LDL.LU R24, [R1+0x3b0] ;  /* 0x0003b00001187983 */ /* 0x001ea80000300800 */
[----:B------:R-:W2:Y:S04]  /*57270*/  LDL.LU R25, [R1+0x3b4] ;  /* 0x0003b40001197983 */ /* 0x000ea80000300800 */
[----:B------:R-:W2:Y:S04]  /*57280*/  LDL.LU R26, [R1+0x3b8] ;  /* 0x0003b800011a7983 */ /* 0x000ea80000300800 */
[----:B------:R-:W2:Y:S04]  /*57290*/  LDL.LU R27, [R1+0x3bc] ;  /* 0x0003bc00011b7983 */ /* 0x000ea80000300800 */
[----:B------:R0:W-:Y:S04]  /*572a0*/  STL.64 [R1+0x3f0], R16 ;  /* 0x0003f01001007387 */ /* 0x0001e80000100a00 */
[----:B------:R1:W-:Y:S04]  /*572b0*/  STL.64 [R1+0x3f8], R18 ;  /* 0x0003f81201007387 */ /* 0x0003e80000100a00 */
[----:B0-----:R-:W3:Y:S01]  /*572c0*/  LDL.LU.64 R16, [R1+0x3338] ;  /* 0x0033380001107983 */ /* 0x001ee20000300a00 */
[----:B-1----:R-:W-:-:S03]  /*572d0*/  IMAD.MOV.U32 R19, RZ, RZ, R4 ;  /* 0x000000ffff137224 */ /* 0x002fc600078e0004 */
[----:B------:R-:W4:Y:S04]  /*572e0*/  LDL.LU.64 R4, [R1+0x3330] ;  /* 0x0033300001047983 */ /* 0x000f280000300a00 */
[----:B------:R-:W-:Y:S04]  /*572f0*/  STL.64 [R1+0x3e0], R8 ;  /* 0x0003e00801007387 */ /* 0x000fe80000100a00 */
[----:B------:R0:W-:Y:S01]  /*57300*/  STL.64 [R1+0x3e8], R10 ;  /* 0x0003e80a01007387 */ /* 0x0001e20000100a00 */
[----:B------:R-:W-:-:S03]  /*57310*/  IMAD.MOV.U32 R18, RZ, RZ, R13 ;  /* 0x000000ffff127224 */ /* 0x000fc600078e000d */
[----:B0-----:R-:W2:Y:S04]  /*57320*/  LDL.LU.64 R10, [R1+0x3328] ;  /* 0x00332800010a7983 */ /* 0x001ea80000300a00 */
[----:B------:R-:W2:Y:S04]  /*57330*/  LDL.LU.64 R8, [R1+0x3320] ;  /* 0x0033200001087983 */ /* 0x000ea80000300a00 */
[----:B------:R-:W2:Y:S02]  /*57340*/  LDL.LU.64 R12, [R1+0x3318] ;  /* 0x00331800010c7983 */ /* 0x000ea40000300a00 */
[----:B--2---:R-:W-:-:S15]  /*57350*/  HMMA.16816.F32 R8, R20, R12, R8 ;  /* 0x0000000c1408723c */ /* 0x004fde0000001808 */
[----:B------:R-:W-:-:S04]  /*57360*/  NOP ;  /* 0x0000000000007918 */ /* 0x000fc80000000000 */
[----:B------:R-:W-:Y:S04]  /*57370*/  STL.64 [R1+0x3d0], R8 ;  /* 0x0003d00801007387 */ /* 0x000fe80000100a00 */
[----:B------:R0:W-:Y:S04]  /*57380*/  STL.64 [R1+0x3d8], R10 ;  /* 0x0003d80a01007387 */ /* 0x0001e80000100a00 */
[----:B0-----:R-:W4:Y:S04]  /*57390*/  LDL.LU.64 R10, [R1+0x3310] ;  /* 0x00331000010a7983 */ /* 0x001f280000300a00 */
[----:B------:R-:W4:Y:S01]  /*573a0*/  LDL.LU.64 R8, [R1+0x3308] ;  /* 0x0033080001087983 */ /* 0x000f220000300a00 */
[----:B------:R-:W-:-:S02]  /*573b0*/  IMAD.MOV.U32 R28, RZ, RZ, R12 ;  /* 0x000000ffff1c7224 */ /* 0x000fc400078e000c */
[----:B------:R-:W-:Y:S01]  /*573c0*/  IMAD.MOV.U32 R3, RZ, RZ, R13 ;  /* 0x000000ffff037224 */ /* 0x000fe200078e000d */
[----:B------:R-:W2:Y:S04]  /*573d0*/  LDL.LU.64 R14, [R1+0x3300] ;  /* 0x00330000010e7983 */ /* 0x000ea80000300a00 */
[----:B------:R-:W2:Y:S01]  /*573e0*/  LDL.LU.64 R12, [R1+0x32f8] ;  /* 0x0032f800010c7983 */ /* 0x000ea20000300a00 */
[----:B----4-:R-:W-:-:S15]  /*573f0*/  HMMA.16816.F32 R8, R20, R4, R8 ;  /* 0x000000041408723c */ /* 0x010fde0000001808 */
[----:B------:R-:W-:-:S04]  /*57400*/  NOP ;  /* 0x0000000000007918 */ /* 0x000fc80000000000 */
[----:B------:R0:W-:Y:S04]  /*57410*/  STL.64 [R1+0x3c0], R8 ;  /* 0x0003c00801007387 */ /* 0x0001e80000100a00 */
[----:B------:R1:W-:Y:S04]  /*57420*/  STL.64 [R1+0x3c8], R10 ;  /* 0x0003c80a01007387 */ /* 0x0003e80000100a00 */
[----:B0-----:R-:W2:Y:S04]  /*57430*/  LDL.LU.64 R8, [R1+0x32f0] ;  /* 0x0032f00001087983 */ /* 0x001ea80000300a00 */
[----:B------:R-:W-:Y:S01]  /*57440*/  STL.64 [R1+0x31a0], R4 ;  /* 0x0031a00401007387 */ /* 0x000fe20000100a00 */
[----:B--2---:R-:W-:Y:S03]  /*57450*/  HMMA.16816.F32 R20, R20, R8, R12 ;  /* 0x000000081414723c */ /* 0x004fe6000000180c */
[----:B------:R-:W2:Y:S04]  /*57460*/  LDL.LU.64 R12, [R1+0x32e8] ;  /* 0x0032e800010c7983 */ /* 0x000ea80000300a00 */
[----:B-1----:R-:W2:Y:S04]  /*57470*/  LDL.LU.64 R10, [R1+0x32e0] ;  /* 0x0032e000010a7983 */ /* 0x002ea80000300a00 */
[----:B------:R-:W2:Y:S08]  /*57480*/  LDL.LU.64 R8, [R1+0x32d8] ;  /* 0x0032d80001087983 */ /* 0x000eb00000300a00 */
        /* <DEDUP_REMOVED lines=30> */
[----:B------:R-:W-:Y:S04]  /*57670*/  STL.64 [R1+0x380], R12 ;  /* 0x0003800c01007387 */ /* 0x000fe80000100a00 */
[----:B------:R0:W-:Y:S04]  /*57680*/  STL.64 [R1+0x388], R14 ;  /* 0x0003880e01007387 */ /* 0x0001e80000100a00 */
[----:B0-----:R-:W3:Y:S04]  /*57690*/  LDL.LU.64 R14, [R1+0x3280] ;  /* 0x00328000010e7983 */ /* 0x001ee80000300a00 */
[----:B------:R-:W3:Y:S04]  /*576a0*/  LDL.LU.64 R12, [R1+0x3278] ;  /* 0x00327800010c7983 */ /* 0x000ee80000300a00 */
[----:B------:R-:W-:Y:S01]  /*576b0*/  STL.64 [R1+0x3150], R24 ;  /* 0x0031501801007387 */ /* 0x000fe20000100a00 */
[----:B---3--:R-:W-:-:S15]  /*576c0*/  HMMA.16816.F32 R12, R8, R16, R12 ;  /* 0x00000010080c723c */ /* 0x008fde000000180c */
[----:B------:R-:W-:-:S04]  /*576d0*/  NOP ;  /* 0x0000000000007918 */ /* 0x000fc80000000000 */
[----:B------:R-:W-:Y:S04]  /*576e0*/  STL.64 [R1+0x370], R12 ;  /* 0x0003700c01007387 */ /* 0x000fe80000100a00 */
[----:B------:R0:W-:Y:S04]  /*576f0*/  STL.64 [R1+0x378], R14 ;  /* 0x0003780e01007387 */ /* 0x0001e80000100a00 */
[----:B0-----:R-:W2:Y:S04]  /*57700*/  LDL.LU.64 R14, [R1+0x3270] ;  /* 0x00327000010e7983 */ /* 0x001ea80000300a00 */
[----:B------:R-:W4:Y:S04]  /*57710*/  LDL.LU.64 R12, [R1+0x3268] ;  /* 0x00326800010c7983 */ /* 0x000f280000300a00 */
[----:B------:R-:W-:Y:S01]  /*57720*/  STL.64 [R1+0x3178], R16 ;  /* 0x0031781001007387 */ /* 0x000fe20000100a00 */
[----:B------:R-:W-:-:S02]  /*57730*/  IMAD.MOV.U32 R4, RZ, RZ, R28 ;  /* 0x000000ffff047224 */ /* 0x000fc400078e001c */
[----:B------:R-:W-:Y:S01]  /*57740*/  IMAD.MOV.U32 R5, RZ, RZ, R3 ;  /* 0x000000ffff057224 */ /* 0x000fe200078e0003 */
[----:B------:R-:W3:Y:S01]  /*57750*/  LDL.LU R28, [R1+0x3260] ;  /* 0x00326000011c7983 */ /* 0x000ee20000300800 */
[----:B----4-:R-:W-:-:S15]  /*57760*/  HMMA.16816.F32 R20, R8, R12, R20 ;  /* 0x0000000c0814723c */ /* 0x010fde0000001814 */
[----:B------:R-:W-:-:S04]  /*57770*/  NOP ;  /* 0x0000000000007918 */ /* 0x000fc80000000000 */
[----:B------:R-:W-:Y:S04]  /*57780*/  STL.64 [R1+0x360], R20 ;  /* 0x0003601401007387 */ /* 0x000fe80000100a00 */
[----:B------:R-:W-:Y:S04]  /*57790*/  STL.64 [R1+0x368], R22 ;  /* 0x0003681601007387 */ /* 0x000fe80000100a00 */
[----:B------:R-:W4:Y:S04]  /*577a0*/  LDL.LU R3, [R1+0x325c] ;  /* 0x00325c0001037983 */ /* 0x000f280000300800 */
        /* <DEDUP_REMOVED lines=31> */
[----:B------:R-:W4:Y:S04]  /*579a0*/  LDL.LU R26, [R1+0x3248] ;  /* 0x00324800011a7983 */ /* 0x000f280000300800 */
[----:B------:R0:W-:Y:S01]  /*579b0*/  STL.64 [R1+0x3200], R4 ;  /* 0x0032000401007387 */ /* 0x0001e20000100a00 */
[----:B---3--:R-:W-:Y:S02]  /*579c0*/  IMAD.MOV.U32 R24, RZ, RZ, R19 ;  /* 0x000000ffff187224 */ /* 0x008fe400078e0013 */
[----:B------:R-:W-:Y:S02]  /*579d0*/  IMAD.MOV.U32 R25, RZ, RZ, R18 ;  /* 0x000000ffff197224 */ /* 0x000fe400078e0012 */
[----:B0-----:R-:W-:-:S02]  /*579e0*/  IMAD.MOV.U32 R4, RZ, RZ, R28 ;  /* 0x000000ffff047224 */ /* 0x001fc400078e001c */
[----:B------:R-:W-:-:S05]  /*579f0*/  IMAD.MOV.U32 R5, RZ, RZ, R27 ;  /* 0x000000ffff057224 */ /* 0x000fca00078e001b */
[----:B------:R-:W-:Y:S04]  /*57a00*/  STL.64 [R1+0x3218], R4 ;  /* 0x0032180401007387 */ /* 0x000fe80000100a00 */
[----:B--2---:R-:W-:Y:S04]  /*57a10*/  STL.64 [R1+0x31c8], R14 ;  /* 0x0031c80e01007387 */ /* 0x004fe80000100a00 */
[----:B------:R0:W-:Y:S04]  /*57a20*/  STL.64 [R1+0x31c0], R12 ;  /* 0x0031c00c01007387 */ /* 0x0001e80000100a00 */
[----:B0-----:R-:W2:Y:S04]  /*57a30*/  LDL.LU R12, [R1+0x2f0] ;  /* 0x0002f000010c7983 */ /* 0x001ea80000300800 */
[----:B------:R-:W2:Y:S04]  /*57a40*/  LDL.LU R13, [R1+0x2f4] ;  /* 0x0002f400010d7983 */ /* 0x000ea80000300800 */
[----:B------:R-:W3:Y:S04]  /*57a50*/  LDL.LU R14, [R1+0x2f8] ;  /* 0x0002f800010e7983 */ /* 0x000ee80000300800 */
[----:B------:R-:W3:Y:S04]  /*57a60*/  LDL.LU R15, [R1+0x2fc] ;  /* 0x0002fc00010f7983 */ /* 0x000ee80000300800 */
[----:B------:R-:W-:Y:S04]  /*57a70*/  STL.64 [R1+0x3230], R24 ;  /* 0x0032301801007387 */ /* 0x000fe80000100a00 */
        /* <DEDUP_REMOVED lines=22> */
[----:B------:R-:W0:Y:S01]  /*57be0*/  S2R R27, SR_TID.X ;  /* 0x00000000001b7919 */ /* 0x000e220000002100 */
[----:B----4-:R-:W-:-:S02]  /*57bf0*/  IMAD.MOV.U32 R5, RZ, RZ, R3 ;  /* 0x000000ffff057224 */ /* 0x010fc400078e0003 */
[----:B------:R-:W-:Y:S01]  /*57c00*/  IMAD.MOV.U32 R24, RZ, RZ, R26 ;  /* 0x000000ffff187224 */ /* 0x000fe200078e001a */
[C---:B0-----:R-:W-:Y:S01]  /*57c10*/  LOP3.LUT R3, R27.reuse, 0x7, RZ, 0xc0, !PT ;  /* 0x000000071b037812 */ /* 0x041fe200078ec0ff */
[C---:B------:R-:W-:Y:S02]  /*57c20*/  IMAD.SHL.U32 R26, R27.reuse, 0x40, RZ ;  /* 0x000000401b1a7824 */ /* 0x040fe400078e00ff */
[----:B------:R-:W-:Y:S02]  /*57c30*/  IMAD.SHL.U32 R27, R27, 0x2, RZ ;  /* 0x000000021b1b7824 */ /* 0x000fe400078e00ff */
[----:B------:R-:W-:Y:S01]  /*57c40*/  IMAD R3, R3, 0x90, RZ ;  /* 0x0000009003037824 */ /* 0x000fe200078e02ff */
[----:B---3--:R-:W-:Y:S04]  /*57c50*/  STL.64 [R1+0x3210], R14 ;  /* 0x0032100e01007387 */ /* 0x008fe80000100a00 */
[----:B--2---:R0:W-:Y:S04]  /*57c60*/  STL.64 [R1+0x3208], R12 ;  /* 0x0032080c01007387 */ /* 0x0041e80000100a00 */
[----:B0-----:R-:W2:Y:S04]  /*57c70*/  LDL.LU R12, [R1+0x320] ;  /* 0x00032000010c7983 */ /* 0x001ea80000300800 */
[----:B------:R-:W2:Y:S04]  /*57c80*/  LDL.LU R13, [R1+0x324] ;  /* 0x00032400010d7983 */ /* 0x000ea80000300800 */
[----:B------:R-:W3:Y:S04]  /*57c90*/  LDL.LU R14, [R1+0x328] ;  /* 0x00032800010e7983 */ /* 0x000ee80000300800 */
[----:B------:R-:W3:Y:S01]  /*57ca0*/  LDL.LU R15, [R1+0x32c] ;  /* 0x00032c00010f7983 */ /* 0x000ee20000300800 */
[----:B------:R-:W-:-:S04]  /*57cb0*/  LOP3.LUT R27, R3, 0x10, R27, 0x78, !PT ;  /* 0x00000010031b7812 */ /* 0x000fc800078e781b */
[----:B------:R-:W-:-:S04]  /*57cc0*/  LOP3.LUT R27, R27, 0x400, R26, 0xf8, !PT ;  /* 0x000004001b1b7812 */ /* 0x000fc800078ef81a */
[----:B------:R-:W-:-:S05]  /*57cd0*/  LOP3.LUT R27, R27, 0x60, RZ, 0x3c, !PT ;  /* 0x000000601b1b7812 */ /* 0x000fca00078e3cff */
[----:B------:R0:W1:Y:S01]  /*57ce0*/  LDSM.16.MT88.4 R20, [R27+UR5+0x12000] ;  /* 0x012000051b14783b */ /* 0x0000620008004200 */
[----:B------:R-:W-:-:S07]  /*57cf0*/  IMAD.MOV.U32 R25, RZ, RZ, R7 ;  /* 0x000000ffff197224 */ /* 0x000fce00078e0007 */
[C---:B0-----:R-:W-:Y:S01]  /*57d00*/  HMMA.16816.F32 R24, R8.reuse, R24, R16 ;  /* 0x000000180818723c */ /* 0x041fe20000001810 */
[----:B---3--:R-:W-:Y:S04]  /*57d10*/  STL.64 [R1+0x3228], R14 ;  /* 0x0032280e01007387 */ /* 0x008fe80000100a00 */
[----:B--2---:R0:W-:Y:S04]  /*57d20*/  STL.64 [R1+0x3220], R12 ;  /* 0x0032200c01007387 */ /* 0x0041e80000100a00 */
[----:B0-----:R-:W2:Y:S04]  /*57d30*/  LDL.LU R12, [R1+0x330] ;  /* 0x00033000010c7983 */ /* 0x001ea80000300800 */
[----:B------:R-:W2:Y:S04]  /*57d40*/  LDL.LU R13, [R1+0x334] ;  /* 0x00033400010d7983 */ /* 0x000ea80000300800 */
[----:B------:R-:W2:Y:S04]  /*57d50*/  LDL.LU R14, [R1+0x338] ;  /* 0x00033800010e7983 */ /* 0x000ea80000300800 */
[----:B------:R-:W2:Y:S04]  /*57d60*/  LDL.LU R15, [R1+0x33c] ;  /* 0x00033c00010f7983 */ /* 0x000ea80000300800 */
[----:B-1----:R-:W-:Y:S04]  /*57d70*/  STL.64 [R1+0x30b8], R22 ;  /* 0x0030b81601007387 */ /* 0x002fe80000100a00 */
[----:B------:R0:W-:Y:S04]  /*57d80*/  STL.64 [R1+0x30b0], R20 ;  /* 0x0030b01401007387 */ /* 0x0001e80000100a00 */
[----:B0-----:R-:W3:Y:S04]  /*57d90*/  LDL.LU.64 R20, [R1+0x160] ;  /* 0x0001600001147983 */ /* 0x001ee80000300a00 */
[----:B------:R-:W4:Y:S04]  /*57da0*/  LDL.LU.64 R18, [R1+0x3240] ;  /* 0x0032400001127983 */ /* 0x000f280000300a00 */
[----:B------:R-:W4:Y:S04]  /*57db0*/  LDL.LU.64 R16, [R1+0x3238] ;  /* 0x0032380001107983 */ /* 0x000f280000300a00 */
[----:B------:R0:W-:Y:S04]  /*57dc0*/  STL.64 [R1+0x350], R24 ;  /* 0x0003501801007387 */ /* 0x0001e80000100a00 */
[----:B------:R-:W-:Y:S04]  /*57dd0*/  STL.64 [R1+0x358], R26 ;  /* 0x0003581a01007387 */ /* 0x000fe80000100a00 */
[----:B0-----:R-:W4:Y:S02]  /*57de0*/  LDL.LU.64 R24, [R1+0x3230] ;  /* 0x0032300001187983 */ /* 0x001f240000300a00 */
[----:B----4-:R-:W-:Y:S01]  /*57df0*/  HMMA.16816.F32 R16, R8, R24, R16 ;  /* 0x000000180810723c */ /* 0x010fe20000001810 */
[----:B------:R-:W-:-:S02]  /*57e00*/  IMAD.MOV.U32 R24, RZ, RZ, R2 ;  /* 0x000000ffff187224 */ /* 0x000fc400078e0002 */
[----:B------:R-:W-:-:S15]  /*57e10*/  IMAD.MOV.U32 R25, RZ, RZ, R0 ;  /* 0x000000ffff197224 */ /* 0x000fde00078e0000 */
[----:B------:R-:W-:Y:S01]  /*57e20*/  NOP ;  /* 0x0000000000007918 */ /* 0x000fe20000000000 */
[----:B------:R0:W-:Y:S04]  /*57e30*/  STL.64 [R1+0x340], R16 ;  /* 0x0003401001007387 */ /* 0x0001e80000100a00 */
[----:B------:R1:W-:Y:S04]  /*57e40*/  STL.64 [R1+0x348], R18 ;  /* 0x0003481201007387 */ /* 0x0003e80000100a00 */
[----:B0-----:R-:W4:Y:S04]  /*57e50*/  LDL.LU R16, [R1+0x220] ;  /* 0x0002200001107983 */ /* 0x001f280000300800 */
[----:B------:R-:W4:Y:S04]  /*57e60*/  LDL.LU R17, [R1+0x224] ;  /* 0x0002240001117983 */ /* 0x000f280000300800 */
[----:B-1----:R-:W4:Y:S04]  /*57e70*/  LDL.LU R18, [R1+0x228] ;  /* 0x0002280001127983 */ /* 0x002f280000300800 */
[----:B------:R-:W4:Y:S04]  /*57e80*/  LDL.LU R19, [R1+0x22c] ;  /* 0x00022c0001137983 */ /* 0x000f280000300800 */
[----:B------:R0:W-:Y:S04]  /*57e90*/  STL.64 [R1+0x3168], R24 ;  /* 0x0031681801007387 */ /* 0x0001e80000100a00 */
[----:B0-----:R-:W3:Y:S01]  /*57ea0*/  LDL.LU.64 R24, [R1+0x10] ;  /* 0x0000100001187983 */ /* 0x001ee20000300a00 */
[----:B------:R-:W-:-:S07]  /*57eb0*/  MOV R4, R6 ;  /* 0x0000000600047202 */ /* 0x000fce0000000f00 */
[C---:B--2---:R-:W-:Y:S01]  /*57ec0*/  HMMA.16816.F32 R4, R8.reuse, R4, R12 ;  /* 0x000000040804723c */ /* 0x044fe2000000180c */
[----:B---3--:R0:W-:Y:S04]  /*57ed0*/  STL.64 [R1+0x3170], R24 ;  /* 0x0031701801007387 */ /* 0x0081e80000100a00 */
[----:B0-----:R-:W4:Y:S04]  /*57ee0*/  LDL.LU.64 R24, [R1+0x20] ;  /* 0x0000200001187983 */ /* 0x001f280000300a00 */
[----:B------:R-:W2:Y:S04]  /*57ef0*/  LDL.LU.64 R14, [R1+0x3228] ;  /* 0x00322800010e7983 */ /* 0x000ea80000300a00 */
[----:B------:R-:W2:Y:S06]  /*57f00*/  LDL.LU.64 R12, [R1+0x3220] ;  /* 0x00322000010c7983 */ /* 0x000eac0000300a00 */
        /* <DEDUP_REMOVED lines=36> */
[----:B------:R-:W-:Y:S04]  /*58150*/  STL.64 [R1+0x2d0], R4 ;  /* 0x0002d00401007387 */ /* 0x000fe80000100a00 */
[----:B------:R0:W-:Y:S04]  /*58160*/  STL.64 [R1+0x2d8], R6 ;  /* 0x0002d80601007387 */ /* 0x0001e80000100a00 */
[----:B0-----:R-:W4:Y:S04]  /*58170*/  LDL.LU.64 R6, [R1+0x3188] ;  /* 0x0031880001067983 */ /* 0x001f280000300a00 */
[----:B------:R-:W4:Y:S01]  /*58180*/  LDL.LU.64 R4, [R1+0x3180] ;  /* 0x0031800001047983 */ /* 0x000f220000300a00 */
[----:B--2---:R-:W-:Y:S03]  /*58190*/  HMMA.16816.F32 R8, R8, R20, R12 ;  /* 0x000000140808723c */ /* 0x004fe6000000180c */
[----:B------:R-:W2:-:S15]  /*581a0*/  LDL.LU R12, [R1+0x4f0] ;  /* 0x0004f000010c7983 */ /* 0x000e9e0000300800 */
[----:B------:R-:W-:Y:S01]  /*581b0*/  NOP ;  /* 0x0000000000007918 */ /* 0x000fe20000000000 */
[----:B------:R-:W-:Y:S04]  /*581c0*/  STL.64 [R1+0x230], R8 ;  /* 0x0002300801007387 */ /* 0x000fe80000100a00 */
[----:B------:R-:W-:Y:S04]  /*581d0*/  STL.64 [R1+0x238], R10 ;  /* 0x0002380a01007387 */ /* 0x000fe80000100a00 */
        /* <DEDUP_REMOVED lines=9> */
[----:B------:R-:W3:Y:S01]  /*58270*/  LDL.LU.64 R8, [R1+0x30] ;  /* 0x0000300001087983 */ /* 0x000ee20000300a00 */
[----:B----4-:R-:W-:Y:S03]  /*58280*/  HMMA.16816.F32 R16, R4, R24, R16 ;  /* 0x000000180410723c */ /* 0x010fe60000001810 */
[----:B---3--:R0:W-:Y:S04]  /*58290*/  STL.64 [R1+0x3138], R8 ;  /* 0x0031380801007387 */ /* 0x0081e80000100a00 */
[----:B0-----:R-:W3:Y:S04]  /*582a0*/  LDL.LU R8, [R1+0x4e0] ;  /* 0x0004e00001087983 */ /* 0x001ee80000300800 */
[----:B------:R-:W3:Y:S04]  /*582b0*/  LDL.LU R9, [R1+0x4e4] ;  /* 0x0004e40001097983 */ /* 0x000ee80000300800 */
[----:B------:R-:W3:Y:S04]  /*582c0*/  LDL.LU R10, [R1+0x4e8] ;  /* 0x0004e800010a7983 */ /* 0x000ee80000300800 */
[----:B------:R-:W3:Y:S04]  /*582d0*/  LDL.LU R11, [R1+0x4ec] ;  /* 0x0004ec00010b7983 */ /* 0x000ee80000300800 */
[----:B------:R0:W-:Y:S04]  /*582e0*/  STL.64 [R1+0x30c8], R20 ;  /* 0x0030c81401007387 */ /* 0x0001e80000100a00 */
[----:B0-----:R-:W4:Y:S04]  /*582f0*/  LDL.LU R20, [R1+0x210] ;  /* 0x0002100001147983 */ /* 0x001f280000300800 */
[----:B------:R-:W4:Y:S04]  /*58300*/  LDL.LU R21, [R1+0x214] ;  /* 0x0002140001157983 */ /* 0x000f280000300800 */
[----:B------:R-:W4:Y:S04]  /*58310*/  LDL.LU R22, [R1+0x218] ;  /* 0x0002180001167983 */ /* 0x000f280000300800 */
[----:B------:R-:W4:Y:S04]  /*58320*/  LDL.LU R23, [R1+0x21c] ;  /* 0x00021c0001177983 */ /* 0x000f280000300800 */
[----:B------:R0:W-:Y:S04]  /*58330*/  STL.64 [R1+0x220], R16 ;  /* 0x0002201001007387 */ /* 0x0001e80000100a00 */
[----:B------:R1:W-:Y:S04]  /*58340*/  STL.64 [R1+0x228], R18 ;  /* 0x0002281201007387 */ /* 0x0003e80000100a00 */
[----:B0-----:R-:W2:Y:S01]  /*58350*/  LDL.LU.64 R16, [R1+0x3178] ;  /* 0x0031780001107983 */ /* 0x001ea20000300a00 */
[----:B-1----:R-:W-:-:S02]  /*58360*/  IMAD.MOV.U32 R19, RZ, RZ, R24 ;  /* 0x000000ffff137224 */ /* 0x002fc400078e0018 */
[----:B------:R-:W-:Y:S02]  /*58370*/  IMAD.MOV.U32 R18, RZ, RZ, R25 ;  /* 0x000000ffff127224 */ /* 0x000fe400078e0019 */
[----:B------:R-:W4:Y:S02]  /*58380*/  LDL.LU.64 R24, [R1+0x3170] ;  /* 0x0031700001187983 */ /* 0x000f240000300a00 */
[----:B----4-:R-:W-:-:S15]  /*58390*/  HMMA.16816.F32 R20, R4, R24, R20 ;  /* 0x000000180414723c */ /* 0x010fde0000001814 */
[----:B------:R-:W-:-:S04]  /*583a0*/  NOP ;  /* 0x0000000000007918 */ /* 0x000fc80000000000 */
[----:B------:R-:W-:Y:S04]  /*583b0*/  STL.64 [R1+0x210], R20 ;  /* 0x0002101401007387 */ /* 0x000fe80000100a00 */
[----:B------:R0:W-:Y:S02]  /*583c0*/  STL.64 [R1+0x218], R22 ;  /* 0x0002181601007387 */ /* 0x0001e40000100a00 */
[----:B0-----:R-:W-:Y:S02]  /*583d0*/  IMAD.MOV.U32 R23, RZ, RZ, R24 ;  /* 0x000000ffff177224 */ /* 0x001fe400078e0018 */
[----:B------:R-:W-:Y:S02]  /*583e0*/  IMAD.MOV.U32 R22, RZ, RZ, R25 ;  /* 0x000000ffff167224 */ /* 0x000fe400078e0019 */
[----:B------:R-:W2:Y:S04]  /*583f0*/  LDL.LU.64 R24, [R1+0x3168] ;  /* 0x0031680001187983 */ /* 0x000ea80000300a00 */
[----:B------:R0:W-:Y:S04]  /*58400*/  STL.64 [R1+0x3118], R22 ;  /* 0x0031181601007387 */ /* 0x0001e80000100a00 */
[----:B------:R-:W4:Y:S04]  /*58410*/  LDL.LU R20, [R1+0x1f0] ;  /* 0x0001f00001147983 */ /* 0x000f280000300800 */
[----:B------:R-:W4:Y:S04]  /*58420*/  LDL.LU R21, [R1+0x1f4] ;  /* 0x0001f40001157983 */ /* 0x000f280000300800 */
[----:B0-----:R-:W4:Y:S04]  /*58430*/  LDL.LU R22, [R1+0x1f8] ;  /* 0x0001f80001167983 */ /* 0x001f280000300800 */
[----:B------:R-:W4:Y:S01]  /*58440*/  LDL.LU R23, [R1+0x1fc] ;  /* 0x0001fc0001177983 */ /* 0x000f220000300800 */
[----:B--2---:R-:W-:Y:S03]  /*58450*/  HMMA.16816.F32 R24, R4, R24, R12 ;  /* 0x000000180418723c */ /* 0x004fe6000000180c */
[----:B------:R-:W2:Y:S04]  /*58460*/  LDL.LU.64 R14, [R1+0x3160] ;  /* 0x00316000010e7983 */ /* 0x000ea80000300a00 */
[----:B------:R-:W2:-:S12]  /*58470*/  LDL.LU.64 R12, [R1+0x3158] ;  /* 0x00315800010c7983 */ /* 0x000e980000300a00 */
[----:B------:R0:W-:Y:S04]  /*58480*/  STL.64 [R1+0x200], R24 ;  /* 0x0002001801007387 */ /* 0x0001e80000100a00 */
[----:B------:R-:W-:Y:S04]  /*58490*/  STL.64 [R1+0x208], R26 ;  /* 0x0002081a01007387 */ /* 0x000fe80000100a00 */
[----:B0-----:R-:W4:Y:S02]  /*584a0*/  LDL.LU.64 R24, [R1+0x3150] ;  /* 0x0031500001187983 */ /* 0x001f240000300a00 */
[----:B----4-:R-:W-:Y:S02]  /*584b0*/  HMMA.16816.F32 R20, R4, R24, R20 ;  /* 0x000000180414723c */ /* 0x010fe40000001814 */
[----:B------:R0:W-:Y:S04]  /*584c0*/  STL.64 [R1+0x3120], R24 ;  /* 0x0031201801007387 */ /* 0x0001e80000100a00 */
[----:B0-----:R-:W4:-:S13]  /*584d0*/  LDL.LU R24, [R1+0x550] ;  /* 0x0005500001187983 */ /* 0x001f1a0000300800 */
[----:B------:R-:W-:Y:S04]  /*584e0*/  STL.64 [R1+0x1f0], R20 ;  /* 0x0001f01401007387 */ /* 0x000fe80000100a00 */
[----:B------:R-:W-:Y:S04]  /*584f0*/  STL.64 [R1+0x1f8], R22 ;  /* 0x0001f81601007387 */ /* 0x000fe80000100a00 */
        /* <DEDUP_REMOVED lines=10> */
[----:B------:R-:W3:Y:S04]  /*585a0*/  LDL.LU R20, [R1+0x540] ;  /* 0x0005400001147983 */ /* 0x000ee80000300800 */
[----:B------:R-:W3:Y:S04]  /*585b0*/  LDL.LU R21, [R1+0x544] ;  /* 0x0005440001157983 */ /* 0x000ee80000300800 */
[----:B------:R-:W3:Y:S04]  /*585c0*/  LDL.LU R22, [R1+0x548] ;  /* 0x0005480001167983 */ /* 0x000ee80000300800 */
[----:B------:R-:W3:Y:S04]  /*585d0*/  LDL.LU R23, [R1+0x54c] ;  /* 0x00054c0001177983 */ /* 0x000ee80000300800 */
[----:B------:R-:W-:Y:S04]  /*585e0*/  STL.64 [R1+0x150], R12 ;  /* 0x0001500c01007387 */ /* 0x000fe80000100a00 */
[----:B------:R0:W-:Y:S04]  /*585f0*/  STL.64 [R1+0x158], R14 ;  /* 0x0001580e01007387 */ /* 0x0001e80000100a00 */
[----:B0-----:R-:W4:Y:S04]  /*58600*/  LDL.LU.64 R14, [R1+0x3148] ;  /* 0x00314800010e7983 */ /* 0x001f280000300a00 */
[----:B------:R-:W2:Y:S04]  /*58610*/  LDL.LU.64 R12, [R1+0x3140] ;  /* 0x00314000010c7983 */ /* 0x000ea80000300a00 */
[----:B------:R-:W-:Y:S01]  /*58620*/  STL [R1+0x30ac], R17 ;  /* 0x0030ac1101007387 */ /* 0x000fe20000100800 */
[----:B--2---:R-:W-:-:S15]  /*58630*/  HMMA.16816.F32 R8, R4, R12, R8 ;  /* 0x0000000c0408723c */ /* 0x004fde0000001808 */
[----:B------:R-:W-:-:S04]  /*58640*/  NOP ;  /* 0x0000000000007918 */ /* 0x000fc80000000000 */
[----:B------:R0:W-:Y:S04]  /*58650*/  STL.64 [R1+0x140], R8 ;  /* 0x0001400801007387 */ /* 0x0001e80000100a00 */
[----:B------:R-:W-:Y:S04]  /*58660*/  STL.64 [R1+0x148], R10 ;  /* 0x0001480a01007387 */ /* 0x000fe80000100a00 */
[----:B0-----:R-:W2:Y:S04]  /*58670*/  LDL.LU.64 R8, [R1+0x3138] ;  /* 0x0031380001087983 */ /* 0x001ea80000300a00 */
[----:B----4-:R-:W-:Y:S04]  /*58680*/  STL.64 [R1+0x3040], R14 ;  /* 0x0030400e01007387 */ /* 0x010fe80000100a00 */
[----:B------:R0:W-:Y:S04]  /*58690*/  STL.64 [R1+0x3038], R12 ;  /* 0x0030380c01007387 */ /* 0x0001e80000100a00 */
[----:B0-----:R-:W4:Y:S01]  /*586a0*/  LDL.LU.64 R12, [R1+0x1c0] ;  /* 0x0001c000010c7983 */ /* 0x001f220000300a00 */
[----:B------:R-:W0:Y:S01]  /*586b0*/  S2R R2, SR_TID.X ;  /* 0x0000000000027919 */ /* 0x000e220000002100 */
[----:B--2---:R-:W-:Y:S01]  /*586c0*/  HMMA.16816.F32 R24, R4, R8, R24 ;  /* 0x000000080418723c */ /* 0x004fe20000001818 */
[----:B------:R-:W-:-:S15]  /*586d0*/  IMAD.MOV.U32 R17, RZ, RZ, R8 ;  /* 0x000000ffff117224 */ /* 0x000fde00078e0008 */
[----:B------:R-:W-:-:S03]  /*586e0*/  NOP ;  /* 0x0000000000007918 */ /* 0x000fc60000000000 */
[----:B------:R-:W-:Y:S04]  /*586f0*/  STL.64 [R1+0x130], R24 ;  /* 0x0001301801007387 */ /* 0x000fe80000100a00 */
[----:B------:R1:W-:Y:S04]  /*58700*/  STL.64 [R1+0x138], R26 ;  /* 0x0001381a01007387 */ /* 0x0003e80000100a00 */
[----:B-1----:R-:W2:Y:S04]  /*58710*/  LDL.LU.64 R26, [R1+0x3130] ;  /* 0x00313000011a7983 */ /* 0x002ea80000300a00 */
[----:B------:R-:W2:Y:S04]  /*58720*/  LDL.LU.64 R24, [R1+0x3128] ;  /* 0x0031280001187983 */ /* 0x000ea80000300a00 */
[----:B------:R1:W-:Y:S04]  /*58730*/  STL.64 [R1+0x30c0], R16 ;  /* 0x0030c01001007387 */ /* 0x0003e80000100a00 */
[----:B------:R-:W-:Y:S04]  /*58740*/  STL.64 [R1+0x3100], R18 ;  /* 0x0031001201007387 */ /* 0x000fe80000100a00 */
[----:B-1----:R-:W2:Y:S01]  /*58750*/  LDL.LU.64 R16, [R1+0x1e0] ;  /* 0x0001e00001107983 */ /* 0x002ea20000300a00 */
[C---:B0-----:R-:W-:Y:S01]  /*58760*/  LOP3.LUT R28, R2.reuse, 0x7, RZ, 0xc0, !PT ;  /* 0x00000007021c7812 */ /* 0x041fe200078ec0ff */
[----:B------:R-:W-:-:S02]  /*58770*/  IMAD.SHL.U32 R3, R2, 0x40, RZ ;  /* 0x0000004002037824 */ /* 0x000fc400078e00ff */
[----:B------:R-:W-:Y:S02]  /*58780*/  IMAD.SHL.U32 R2, R2, 0x2, RZ ;  /* 0x0000000202027824 */ /* 0x000fe400078e00ff */
[----:B------:R-:W-:-:S05]  /*58790*/  IMAD R28, R28, 0x90, RZ ;  /* 0x000000901c1c7824 */ /* 0x000fca00078e02ff */
[----:B------:R-:W-:-:S04]  /*587a0*/  LOP3.LUT R2, R28, 0x10, R2, 0x78, !PT ;  /* 0x000000101c027812 */ /* 0x000fc800078e7802 */
[----:B------:R-:W-:Y:S01]  /*587b0*/  LOP3.LUT R2, R2, 0x400, R3, 0xf8, !PT ;  /* 0x0000040002027812 */ /* 0x000fe200078ef803 */
[----:B------:R-:W-:-:S04]  /*587c0*/  IMAD.MOV.U32 R0, RZ, RZ, R9 ;  /* 0x000000ffff007224 */ /* 0x000fc800078e0009 */
[----:B------:R-:W0:Y:S04]  /*587d0*/  LDSM.16.MT88.4 R8, [R2+UR5+0x12800] ;  /* 0x012800050208783b */ /* 0x000e280008004200 */
[----:B0-----:R-:W-:Y:S04]  /*587e0*/  STL.64 [R1+0x2f48], R10 ;  /* 0x002f480a01007387 */ /* 0x001fe80000100a00 */
[----:B------:R0:W-:Y:S04]  /*587f0*/  STL.64 [R1+0x2f40], R8 ;  /* 0x002f400801007387 */ /* 0x0001e80000100a00 */
[----:B0-----:R-:W3:Y:S01]  /*58800*/  LDL.LU.64 R8, [R1+0x1d0] ;  /* 0x0001d00001087983 */ /* 0x001ee20000300a00 */
[----:B--2---:R-:W-:Y:S01]  /*58810*/  HMMA.16816.F32 R24, R4, R16, R24 ;  /* 0x000000100418723c */ /* 0x004fe20000001818 */
[----:B------:R-:W-:-:S02]  /*58820*/  IMAD.MOV.U32 R3, RZ, RZ, R16 ;  /* 0x000000ffff037224 */ /* 0x000fc400078e0010 */
[----:B------:R-:W-:-:S15]  /*58830*/  IMAD.MOV.U32 R2, RZ, RZ, R17 ;  /* 0x000000ffff027224 */ /* 0x000fde00078e0011 */
[----:B------:R-:W-:Y:S01]  /*58840*/  NOP ;  /* 0x0000000000007918 */ /* 0x000fe20000000000 */
[----:B------:R0:W-:Y:S04]  /*58850*/  STL.64 [R1+0x120], R24 ;  /* 0x0001201801007387 */ /* 0x0001e80000100a00 */
[----:B------:R-:W-:Y:S04]  /*58860*/  STL.64 [R1+0x128], R26 ;  /* 0x0001281a01007387 */ /* 0x000fe80000100a00 */
[----:B0-----:R-:W2:Y:S04]  /*58870*/  LDL.LU.64 R24, [R1+0x3120] ;  /* 0x0031200001187983 */ /* 0x001ea80000300a00 */
        /* <DEDUP_REMOVED lines=9> */
[----:B------:R-:W2:Y:S01]  /*58910*/  LDL.LU R19, [R1+0x53c] ;  /* 0x00053c0001137983 */ /* 0x000ea20000300800 */
[----:B---3--:R-:W-:Y:S03]  /*58920*/  HMMA.16816.F32 R20, R4, R8, R20 ;  /* 0x000000080414723c */ /* 0x008fe60000001814 */
[----:B------:R-:W-:Y:S04]  /*58930*/  STL [R1+0x3014], R2 ;  /* 0x0030140201007387 */ /* 0x000fe80000100800 */
[----:B------:R-:W-:Y:S01]  /*58940*/  STL [R1+0x3010], R3 ;  /* 0x0030100301007387 */ /* 0x000fe20000100800 */
[----:B------:R-:W-:-:S02]  /*58950*/  IMAD.MOV.U32 R27, RZ, RZ, R8 ;  /* 0x000000ffff1b7224 */ /* 0x000fc400078e0008 */
[----:B------:R-:W-:Y:S02]  /*58960*/  IMAD.MOV.U32 R26, RZ, RZ, R9 ;  /* 0x000000ffff1a7224 */ /* 0x000fe400078e0009 */
[----:B----4-:R-:W-:-:S07]  /*58970*/  IMAD.MOV.U32 R28, RZ, RZ, R12 ;  /* 0x000000ffff1c7224 */ /* 0x010fce00078e000c */
[----:B------:R-:W-:Y:S04]  /*58980*/  STL.64 [R1+0x110], R20 ;  /* 0x0001101401007387 */ /* 0x000fe80000100a00 */
[----:B------:R0:W-:Y:S04]  /*58990*/  STL.64 [R1+0x118], R22 ;  /* 0x0001181601007387 */ /* 0x0001e80000100a00 */
[----:B0-----:R-:W3:Y:S04]  /*589a0*/  LDL.LU.64 R22, [R1+0x3118] ;  /* 0x0031180001167983 */ /* 0x001ee80000300a00 */
[----:B------:R-:W4:Y:S04]  /*589b0*/  LDL.LU R8, [R1+0x510] ;  /* 0x0005100001087983 */ /* 0x000f280000300800 */
[----:B------:R-:W4:Y:S04]  /*589c0*/  LDL.LU R9, [R1+0x514] ;  /* 0x0005140001097983 */ /* 0x000f280000300800 */
[----:B------:R-:W4:Y:S04]  /*589d0*/  LDL.LU R10, [R1+0x518] ;  /* 0x00051800010a7983 */ /* 0x000f280000300800 */
[----:B------:R-:W4:Y:S04]  /*589e0*/  LDL.LU R11, [R1+0x51c] ;  /* 0x00051c00010b7983 */ /* 0x000f280000300800 */
[----:B------:R-:W4:Y:S04]  /*589f0*/  LDL.LU.64 R20, [R1+0x1a0] ;  /* 0x0001a00001147983 */ /* 0x000f280000300a00 */
[----:B------:R-:W-:Y:S04]  /*58a00*/  STL [R1+0x301c], R26 ;  /* 0x00301c1a01007387 */ /* 0x000fe80000100800 */
[----:B------:R-:W-:Y:S01]  /*58a10*/  STL [R1+0x3018], R27 ;  /* 0x0030181b01007387 */ /* 0x000fe20000100800 */
[----:B------:R-:W-:Y:S01]  /*58a20*/  IMAD.MOV.U32 R29, RZ, RZ, R13 ;  /* 0x000000ffff1d7224 */ /* 0x000fe200078e000d */
[----:B--2---:R-:W-:-:S15]  /*58a30*/  HMMA.16816.F32 R16, R4, R12, R16 ;  /* 0x0000000c0410723c */ /* 0x004fde0000001810 */
[----:B------:R-:W-:-:S04]  /*58a40*/  NOP ;  /* 0x0000000000007918 */ /* 0x000fc80000000000 */
[----:B------:R-:W-:Y:S04]  /*58a50*/  STL.64 [R1+0x100], R16 ;  /* 0x0001001001007387 */ /* 0x000fe80000100a00 */
[----:B------:R0:W-:Y:S04]  /*58a60*/  STL.64 [R1+0x108], R18 ;  /* 0x0001081201007387 */ /* 0x0001e80000100a00 */
[----:B0-----:R-:W2:Y:S04]  /*58a70*/  LDL.LU.64 R18, [R1+0x3110] ;  /* 0x0031100001127983 */ /* 0x001ea80000300a00 */
[----:B------:R-:W2:Y:S04]  /*58a80*/  LDL.LU.64 R16, [R1+0x3108] ;  /* 0x0031080001107983 */ /* 0x000ea80000300a00 */
        /* <DEDUP_REMOVED lines=12> */
[----:B0-----:R-:W2:Y:S04]  /*58b50*/  LDL.LU R12, [R1] ;  /* 0x00000000010c7983 */ /* 0x001ea80000300800 */
[----:B------:R-:W2:Y:S04]  /*58b60*/  LDL.LU R13, [R1+0x4] ;  /* 0x00000400010d7983 */ /* 0x000ea80000300800 */
[----:B--2---:R0:W-:Y:S04]  /*58b70*/  STL.64 [R1+0x3078], R12 ;  /* 0x0030780c01007387 */ /* 0x0041e80000100a00 */
[----:B0-----:R-:W2:Y:S01]  /*58b80*/  LDL.LU.64 R12, [R1+0x1b0] ;  /* 0x0001b000010c7983 */ /* 0x001ea20000300a00 */
[C---:B----4-:R-:W-:Y:S03]  /*58b90*/  HMMA.16816.F32 R8, R4.reuse, R20, R8 ;  /* 0x000000140408723c */ /* 0x050fe60000001808 */
[----:B------:R-:W-:Y:S04]  /*58ba0*/  STL [R1+0x3024], R29 ;  /* 0x0030241d01007387 */ /* 0x000fe80000100800 */
[----:B------:R-:W-:Y:S01]  /*58bb0*/  STL [R1+0x3020], R28 ;  /* 0x0030201c01007387 */ /* 0x000fe20000100800 */
[----:B--2---:R-:W-:Y:S01]  /*58bc0*/  HMMA.16816.F32 R16, R4, R12, R16 ;  /* 0x0000000c0410723c */ /* 0x004fe20000001810 */
[----:B------:R-:W-:-:S02]  /*58bd0*/  IMAD.MOV.U32 R2, RZ, RZ, R12 ;  /* 0x000000ffff027224 */ /* 0x000fc400078e000c */
[----:B------:R-:W-:Y:S02]  /*58be0*/  IMAD.MOV.U32 R3, RZ, RZ, R13 ;  /* 0x000000ffff037224 */ /* 0x000fe400078e000d */
[----:B---3--:R-:W-:Y:S02]  /*58bf0*/  IMAD.MOV.U32 R12, RZ, RZ, R23 ;  /* 0x000000ffff0c7224 */ /* 0x008fe400078e0017 */
[----:B------:R-:W-:-:S12]  /*58c00*/  IMAD.MOV.U32 R13, RZ, RZ, R22 ;  /* 0x000000ffff0d7224 */ /* 0x000fd800078e0016 */
[----:B------:R-:W-:Y:S04]  /*58c10*/  STL.64 [R1+0xf0], R16 ;  /* 0x0000f01001007387 */ /* 0x000fe80000100a00 */
[----:B------:R0:W-:Y:S04]  /*58c20*/  STL.64 [R1+0xf8], R18 ;  /* 0x0000f81201007387 */ /* 0x0001e80000100a00 */
[----:B0-----:R-:W2:Y:S04]  /*58c30*/  LDL.LU.64 R18, [R1+0x3100] ;  /* 0x0031000001127983 */ /* 0x001ea80000300a00 */
[----:B------:R-:W-:Y:S04]  /*58c40*/  STL.64 [R1+0x3090], R12 ;  /* 0x0030900c01007387 */ /* 0x000fe80000100a00 */
[----:B------:R-:W-:Y:S04]  /*58c50*/  STL [R1+0x302c], R3 ;  /* 0x00302c0301007387 */ /* 0x000fe80000100800 */
[----:B------:R-:W-:Y:S04]  /*58c60*/  STL [R1+0x3028], R2 ;  /* 0x0030280201007387 */ /* 0x000fe80000100800 */
[----:B------:R0:W-:Y:S04]  /*58c70*/  STL.64 [R1+0xe0], R8 ;  /* 0x0000e00801007387 */ /* 0x0001e80000100a00 */
[----:B------:R1:W-:Y:S04]  /*58c80*/  STL.64 [R1+0xe8], R10 ;  /* 0x0000e80a01007387 */ /* 0x0003e80000100a00 */
[----:B0-----:R-:W3:Y:S04]  /*58c90*/  LDL.LU R8, [R1+0xb0] ;  /* 0x0000b00001087983 */ /* 0x001ee80000300800 */
[----:B------:R-:W3:Y:S04]  /*58ca0*/  LDL.LU R9, [R1+0xb4] ;  /* 0x0000b40001097983 */ /* 0x000ee80000300800 */
[----:B-1----:R-:W4:Y:S04]  /*58cb0*/  LDL.LU R10, [R1+0xb8] ;  /* 0x0000b800010a7983 */ /* 0x002f280000300800 */
[----:B------:R-:W4:Y:S04]  /*58cc0*/  LDL.LU R11, [R1+0xbc] ;  /* 0x0000bc00010b7983 */ /* 0x000f280000300800 */
[----:B----4-:R-:W-:Y:S04]  /*58cd0*/  STL.64 [R1+0x30d8], R10 ;  /* 0x0030d80a01007387 */ /* 0x010fe80000100a00 */
[----:B---3--:R0:W-:Y:S04]  /*58ce0*/  STL.64 [R1+0x30d0], R8 ;  /* 0x0030d00801007387 */ /* 0x0081e80000100a00 */
[----:B0-----:R-:W3:Y:S01]  /*58cf0*/  LDL.LU.64 R8, [R1+0x180] ;  /* 0x0001800001087983 */ /* 0x001ee20000300a00 */
[----:B------:R-:W-:-:S02]  /*58d00*/  IMAD.MOV.U32 R26, RZ, RZ, R20 ;  /* 0x000000ffff1a7224 */ /* 0x000fc400078e0014 */
[----:B------:R-:W-:Y:S01]  /*58d10*/  IMAD.MOV.U32 R27, RZ, RZ, R21 ;  /* 0x000000ffff1b7224 */ /* 0x000fe200078e0015 */
[----:B---3--:R0:W-:Y:S04]  /*58d20*/  STL.64 [R1+0x30e8], R8 ;  /* 0x0030e80801007387 */ /* 0x0081e80000100a00 */
[----:B0-----:R-:W3:Y:S04]  /*58d30*/  LDL.LU.64 R8, [R1+0x190] ;  /* 0x0001900001087983 */ /* 0x001ee80000300a00 */
[----:B------:R-:W4:Y:S04]  /*58d40*/  LDL.LU.64 R20, [R1+0x170] ;  /* 0x0001700001147983 */ /* 0x000f280000300a00 */
[----:B----4-:R0:W-:Y:S04]  /*58d50*/  STL.64 [R1+0x30e0], R20 ;  /* 0x0030e01401007387 */ /* 0x0101e80000100a00 */
[----:B0-----:R-:W4:Y:S04]  /*58d60*/  LDL.LU R20, [R1+0xc0] ;  /* 0x0000c00001147983 */ /* 0x001f280000300800 */
[----:B------:R-:W4:Y:S04]  /*58d70*/  LDL.LU R21, [R1+0xc4] ;  /* 0x0000c40001157983 */ /* 0x000f280000300800 */
[----:B------:R-:W3:Y:S04]  /*58d80*/  LDL.LU R22, [R1+0xc8] ;  /* 0x0000c80001167983 */ /* 0x000ee80000300800 */
[----:B------:R-:W3:Y:S01]  /*58d90*/  LDL.LU R23, [R1+0xcc] ;  /* 0x0000cc0001177983 */ /* 0x000ee20000300800 */
[----:B--2---:R-:W-:-:S02]  /*58da0*/  IMAD.MOV.U32 R13, RZ, RZ, R18 ;  /* 0x000000ffff0d7224 */ /* 0x004fc400078e0012 */
[----:B------:R-:W-:Y:S01]  /*58db0*/  IMAD.MOV.U32 R12, RZ, RZ, R19 ;  /* 0x000000ffff0c7224 */ /* 0x000fe200078e0013 */
        /* <DEDUP_REMOVED lines=22> */
[----:B------:R-:W-:Y:S01]  /*58f20*/  HMMA.16816.F32 R20, R4, R8, R20 ;  /* 0x000000080414723c */ /* 0x000fe20000001814 */
[----:B------:R-:W-:-:S02]  /*58f30*/  IMAD.MOV.U32 R29, RZ, RZ, R8 ;  /* 0x000000ffff1d7224 */ /* 0x000fc400078e0008 */
[----:B------:R-:W-:Y:S01]  /*58f40*/  IMAD.MOV.U32 R28, RZ, RZ, R9 ;  /* 0x000000ffff1c7224 */ /* 0x000fe200078e0009 */
        /* <DEDUP_REMOVED lines=8> */
[----:B0-----:R-:W4:Y:S04]  /*58fd0*/  LDL.LU.64 R22, [R1+0x30f8] ;  /* 0x0030f80001167983 */ /* 0x001f280000300a00 */
[----:B------:R-:W4:Y:S04]  /*58fe0*/  LDL.LU.64 R20, [R1+0x30f0] ;  /* 0x0030f00001147983 */ /* 0x000f280000300a00 */
[----:B------:R-:W4:Y:S02]  /*58ff0*/  LDL.LU.64 R8, [R1+0x30e8] ;  /* 0x0030e80001087983 */ /* 0x000f240000300a00 */
[----:B----4-:R-:W-:Y:S01]  /*59000*/  HMMA.16816.F32 R20, R4, R8, R20 ;  /* 0x000000080414723c */ /* 0x010fe20000001814 */
[----:B------:R-:W-:-:S02]  /*59010*/  IMAD.MOV.U32 R3, RZ, RZ, R8 ;  /* 0x000000ffff037224 */ /* 0x000fc400078e0008 */
[----:B------:R-:W-:-:S15]  /*59020*/  IMAD.MOV.U32 R2, RZ, RZ, R9 ;  /* 0x000000ffff027224 */ /* 0x000fde00078e0009 */
[----:B------:R-:W-:Y:S01]  /*59030*/  NOP ;  /* 0x0000000000007918 */ /* 0x000fe20000000000 */
[----:B------:R0:W-:Y:S04]  /*59040*/  STL.64 [R1+0xc0], R20 ;  /* 0x0000c01401007387 */ /* 0x0001e80000100a00 */
[----:B------:R-:W-:Y:S04]  /*59050*/  STL.64 [R1+0xc8], R22 ;  /* 0x0000c81601007387 */ /* 0x000fe80000100a00 */
[----:B0-----:R-:W4:Y:S04]  /*59060*/  LDL.LU.64 R20, [R1+0x30e0] ;  /* 0x0030e00001147983 */ /* 0x001f280000300a00 */
[----:B------:R-:W4:Y:S04]  /*59070*/  LDL.LU.64 R10, [R1+0x30d8] ;  /* 0x0030d800010a7983 */ /* 0x000f280000300a00 */
[----:B------:R-:W4:Y:S02]  /*59080*/  LDL.LU.64 R8, [R1+0x30d0] ;  /* 0x0030d00001087983 */ /* 0x000f240000300a00 */
[----:B----4-:R-:W-:-:S15]  /*59090*/  HMMA.16816.F32 R8, R4, R20, R8 ;  /* 0x000000140408723c */ /* 0x010fde0000001808 */
[----:B------:R-:W-:-:S04]  /*590a0*/  NOP ;  /* 0x0000000000007918 */ /* 0x000fc80000000000 */
[----:B------:R0:W-:Y:S04]  /*590b0*/  STL.64 [R1+0xb0], R8 ;  /* 0x0000b00801007387 */ /* 0x0001e80000100a00 */
[----:B------:R-:W-:Y:S01]  /*590c0*/  STL.64 [R1+0xb8], R10 ;  /* 0x0000b80a01007387 */ /* 0x000fe20000100a00 */
[----:B0-----:R-:W-:Y:S02]  /*590d0*/  IMAD.MOV.U32 R9, RZ, RZ, R20 ;  /* 0x000000ffff097224 */ /* 0x001fe400078e0014 */
[----:B------:R-:W-:Y:S02]  /*590e0*/  IMAD.MOV.U32 R8, RZ, RZ, R21 ;  /* 0x000000ffff087224 */ /* 0x000fe400078e0015 */
[----:B------:R-:W3:Y:S04]  /*590f0*/  LDL.LU.64 R20, [R1+0x30c8] ;  /* 0x0030c80001147983 */ /* 0x000ee80000300a00 */
[----:B------:R0:W-:Y:S04]  /*59100*/  STL.64 [R1+0x3030], R8 ;  /* 0x0030300801007387 */ /* 0x0001e80000100a00 */
[----:B0-----:R-:W4:Y:S04]  /*59110*/  LDL.LU R8, [R1+0x40] ;  /* 0x0000400001087983 */ /* 0x001f280000300800 */
[----:B------:R-:W4:Y:S04]  /*59120*/  LDL.LU R9, [R1+0x44] ;  /* 0x0000440001097983 */ /* 0x000f280000300800 */
[----:B------:R-:W4:Y:S04]  /*59130*/  LDL.LU R10, [R1+0x48] ;  /* 0x00004800010a7983 */ /* 0x000f280000300800 */
[----:B------:R-:W4:Y:S01]  /*59140*/  LDL.LU R11, [R1+0x4c] ;  /* 0x00004c00010b7983 */ /* 0x000f220000300800 */
[----:B---3--:R-:W-:Y:S03]  /*59150*/  HMMA.16816.F32 R4, R4, R20, R16 ;  /* 0x000000140404723c */ /* 0x008fe60000001810 */
[----:B------:R-:W3:Y:S01]  /*59160*/  LDL.LU.64 R16, [R1+0x30c0] ;  /* 0x0030c00001107983 */ /* 0x000ee20000300a00 */
[----:B------:R-:W-:Y:S01]  /*59170*/  MOV R18, R20 ;  /* 0x0000001400127202 */ /* 0x000fe20000000f00 */
[----:B------:R-:W-:-:S14]  /*59180*/  IMAD.MOV.U32 R19, RZ, RZ, R21 ;  /* 0x000000ffff137224 */ /* 0x000fdc00078e0015 */
[----:B------:R0:W-:Y:S04]  /*59190*/  STL.64 [R1+0xa0], R4 ;  /* 0x0000a00401007387 */ /* 0x0001e80000100a00 */
[----:B------:R-:W-:Y:S04]  /*591a0*/  STL.64 [R1+0xa8], R6 ;  /* 0x0000a80601007387 */ /* 0x000fe80000100a00 */
[----:B------:R-:W2:Y:S04]  /*591b0*/  LDL.LU.64 R22, [R1+0x30b8] ;  /* 0x0030b80001167983 */ /* 0x000ea80000300a00 */
[----:B------:R-:W2:Y:S01]  /*591c0*/  LDL.LU.64 R20, [R1+0x30b0] ;  /* 0x0030b00001147983 */ /* 0x000ea20000300a00 */
[----:B0-----:R-:W-:-:S02]  /*591d0*/  IMAD.MOV.U32 R5, RZ, RZ, R0 ;  /* 0x000000ffff057224 */ /* 0x001fc400078e0000 */
[----:B---3--:R-:W-:Y:S02]  /*591e0*/  IMAD.MOV.U32 R4, RZ, RZ, R17 ;  /* 0x000000ffff047224 */ /* 0x008fe400078e0011 */
        /* <DEDUP_REMOVED lines=19> */
[----:B0-----:R-:W2:Y:S04]  /*59320*/  LDL.LU.64 R14, [R1+0x3060] ;  /* 0x00306000010e7983 */ /* 0x001ea80000300a00 */
[----:B------:R-:W2:Y:S02]  /*59330*/  LDL.LU.64 R12, [R1+0x3058] ;  /* 0x00305800010c7983 */ /* 0x000ea40000300a00 */
[----:B--2---:R-:W-:-:S15]  /*59340*/  HMMA.16816.F32 R12, R20, R24, R12 ;  /* 0x00000018140c723c */ /* 0x004fde000000180c */
[----:B------:R-:W-:-:S04]  /*59350*/  NOP ;  /* 0x0000000000007918 */ /* 0x000fc80000000000 */
[----:B------:R-:W-:Y:S04]  /*59360*/  STL.64 [R1+0x60], R12 ;  /* 0x0000600c01007387 */ /* 0x000fe80000100a00 */
[----:B------:R0:W-:Y:S04]  /*59370*/  STL.64 [R1+0x68], R14 ;  /* 0x0000680e01007387 */ /* 0x0001e80000100a00 */
[----:B0-----:R-:W3:Y:S04]  /*59380*/  LDL.LU.64 R14, [R1+0x3050] ;  /* 0x00305000010e7983 */ /* 0x001ee80000300a00 */
[----:B------:R-:W3:Y:S02]  /*59390*/  LDL.LU.64 R12, [R1+0x3048] ;  /* 0x00304800010c7983 */ /* 0x000ee40000300a00 */
[----:B---3--:R-:W-:-:S15]  /*593a0*/  HMMA.16816.F32 R12, R20, R16, R12 ;  /* 0x00000010140c723c */ /* 0x008fde000000180c */
[----:B------:R-:W-:-:S04]  /*593b0*/  NOP ;  /* 0x0000000000007918 */ /* 0x000fc80000000000 */
[----:B------:R-:W-:Y:S04]  /*593c0*/  STL.64 [R1+0x50], R12 ;  /* 0x0000500c01007387 */ /* 0x000fe80000100a00 */
[----:B------:R0:W-:Y:S04]  /*593d0*/  STL.64 [R1+0x58], R14 ;  /* 0x0000580e01007387 */ /* 0x0001e80000100a00 */
[----:B0-----:R-:W2:Y:S04]  /*593e0*/  LDL.LU.64 R14, [R1+0x3040] ;  /* 0x00304000010e7983 */ /* 0x001ea80000300a00 */
[----:B------:R-:W4:Y:S04]  /*593f0*/  LDL.LU.64 R12, [R1+0x3038] ;  /* 0x00303800010c7983 */ /* 0x000f280000300a00 */
[----:B------:R0:W-:Y:S04]  /*59400*/  STL.64 [R1+0x2fe8], R18 ;  /* 0x002fe81201007387 */ /* 0x0001e80000100a00 */
[----:B------:R-:W3:Y:S04]  /*59410*/  LDL.LU R16, [R1+0x4a0] ;  /* 0x0004a00001107983 */ /* 0x000ee80000300800 */
[----:B------:R-:W3:Y:S04]  /*59420*/  LDL.LU R17, [R1+0x4a4] ;  /* 0x0004a40001117983 */ /* 0x000ee80000300800 */
[----:B0-----:R-:W3:Y:S01]  /*59430*/  LDL.LU R18, [R1+0x4a8] ;  /* 0x0004a80001127983 */ /* 0x001ee20000300800 */
[----:B----4-:R-:W-:-:S15]  /*59440*/  HMMA.16816.F32 R8, R20, R12, R8 ;  /* 0x0000000c1408723c */ /* 0x010fde0000001808 */
[----:B------:R-:W-:-:S04]  /*59450*/  NOP ;  /* 0x0000000000007918 */ /* 0x000fc80000000000 */
[----:B------:R0:W-:Y:S04]  /*59460*/  STL.64 [R1+0x40], R8 ;  /* 0x0000400801007387 */ /* 0x0001e80000100a00 */
[----:B------:R-:W-:Y:S04]  /*59470*/  STL [R1+0x48], R10 ;  /* 0x0000480a01007387 */ /* 0x000fe80000100800 */
[----:B0-----:R-:W4:Y:S01]  /*59480*/  LDL.LU.64 R8, [R1+0x3030] ;  /* 0x0030300001087983 */ /* 0x001f220000300a00 */
[----:B------:R-:W-:-:S07]  /*59490*/  IMAD.MOV.U32 R19, RZ, RZ, R0 ;  /* 0x000000ffff137224 */ /* 0x000fce00078e0000 */
[----:B---3--:R-:W-:Y:S01]  /*594a0*/  HMMA.16816.F32 R4, R20, R4, R16 ;  /* 0x000000041404723c */ /* 0x008fe20000001810 */
[----:B------:R-:W-:Y:S01]  /*594b0*/  IMAD.MOV.U32 R0, RZ, RZ, R11 ;  /* 0x000000ffff007224 */ /* 0x000fe200078e000b */
[----:B--2---:R-:W-:Y:S04]  /*594c0*/  STL.64 [R1+0x2f88], R14 ;  /* 0x002f880e01007387 */ /* 0x004fe80000100a00 */
[----:B------:R-:W-:-:S13]  /*594d0*/  STL [R1+0x2e28], R0 ;  /* 0x002e280001007387 */ /* 0x000fda0000100800 */
[----:B------:R4:W-:Y:S02]  /*594e0*/  STL.64 [R1+0x4a0], R4 ;  /* 0x0004a00401007387 */ /* 0x0009e40000100a00 */
[----:B----4-:R-:W-:Y:S02]  /*594f0*/  IMAD.MOV.U32 R4, RZ, RZ, R9 ;  /* 0x000000ffff047224 */ /* 0x010fe400078e0009 */
[----:B------:R-:W-:-:S05]  /*59500*/  IMAD.MOV.U32 R5, RZ, RZ, R8 ;  /* 0x000000ffff057224 */ /* 0x000fca00078e0008 */
[----:B------:R0:W-:Y:S04]  /*59510*/  STL.64 [R1+0x2f50], R4 ;  /* 0x002f500401007387 */ /* 0x0001e80000100a00 */
[----:B------:R-:W2:Y:S04]  /*59520*/  LDL.LU R8, [R1+0x440] ;  /* 0x0004400001087983 */ /* 0x000ea80000300800 */
[----:B------:R-:W2:Y:S04]  /*59530*/  LDL.LU R9, [R1+0x444] ;  /* 0x0004440001097983 */ /* 0x000ea80000300800 */
[----:B------:R-:W3:Y:S04]  /*59540*/  LDL.LU R10, [R1+0x448] ;  /* 0x00044800010a7983 */ /* 0x000ee80000300800 */
[----:B------:R-:W3:Y:S01]  /*59550*/  LDL.LU R11, [R1+0x44c] ;  /* 0x00044c00010b7983 */ /* 0x000ee20000300800 */
[----:B0-----:R-:W-:-:S02]  /*59560*/  IMAD.MOV.U32 R4, RZ, RZ, R3 ;  /* 0x000000ffff047224 */ /* 0x001fc400078e0003 */
[----:B------:R-:W-:Y:S02]  /*59570*/  IMAD.MOV.U32 R5, RZ, RZ, R2 ;  /* 0x000000ffff057224 */ /* 0x000fe400078e0002 */
[----:B------:R-:W-:Y:S02]  /*59580*/  IMAD.MOV.U32 R12, RZ, RZ, R26 ;  /* 0x000000ffff0c7224 */ /* 0x000fe400078e001a */
[----:B------:R-:W-:Y:S02]  /*59590*/  IMAD.MOV.U32 R13, RZ, RZ, R27 ;  /* 0x000000ffff0d7224 */ /* 0x000fe400078e001b */
[----:B------:R-:W-:Y:S02]  /*595a0*/  IMAD.MOV.U32 R25, RZ, RZ, R6 ;  /* 0x000000ffff197224 */ /* 0x000fe400078e0006 */
[----:B------:R-:W-:Y:S01]  /*595b0*/  IMAD.MOV.U32 R24, RZ, RZ, R7 ;  /* 0x000000ffff187224 */ /* 0x000fe200078e0007 */
[----:B---3--:R-:W-:Y:S04]  /*595c0*/  STL.64 [R1+0x2f60], R10 ;  /* 0x002f600a01007387 */ /* 0x008fe80000100a00 */
[----:B--2---:R-:W-:Y:S04]  /*595d0*/  STL.64 [R1+0x2f58], R8 ;  /* 0x002f580801007387 */ /* 0x004fe80000100a00 */
[----:B------:R-:W2:Y:S04]  /*595e0*/  LDL.LU R3, [R1+0x302c] ;  /* 0x00302c0001037983 */ /* 0x000ea80000300800 */
[----:B------:R-:W3:Y:S04]  /*595f0*/  LDL.LU R2, [R1+0x3028] ;  /* 0x0030280001027983 */ /* 0x000ee80000300800 */
[----:B------:R0:W-:Y:S02]  /*59600*/  STL.64 [R1+0x2f68], R4 ;  /* 0x002f680401007387 */ /* 0x0001e40000100a00 */
[----:B0-----:R-:W-:-:S02]  /*59610*/  IMAD.MOV.U32 R4, RZ, RZ, R29 ;  /* 0x000000ffff047224 */ /* 0x001fc400078e001d */
[----:B------:R-:W-:Y:S01]  /*59620*/  IMAD.MOV.U32 R5, RZ, RZ, R28 ;  /* 0x000000ffff057224 */ /* 0x000fe200078e001c */
[----:B------:R-:W4:Y:S04]  /*59630*/  LDL.LU R29, [R1+0x3024] ;  /* 0x00302400011d7983 */ /* 0x000f280000300800 */
[----:B------:R-:W4:Y:S04]  /*59640*/  LDL.LU R28, [R1+0x3020] ;  /* 0x00302000011c7983 */ /* 0x000f280000300800 */
[----:B------:R0:W-:Y:S04]  /*59650*/  STL.64 [R1+0x2f90], R4 ;  /* 0x002f900401007387 */ /* 0x0001e80000100a00 */
[----:B------:R-:W4:Y:S04]  /*59660*/  LDL.LU R26, [R1+0x301c] ;  /* 0x00301c00011a7983 */ /* 0x000f280000300800 */
[----:B------:R-:W4:Y:S04]  /*59670*/  LDL.LU R27, [R1+0x3018] ;  /* 0x00301800011b7983 */ /* 0x000f280000300800 */
[----:B------:R2:W-:Y:S04]  /*59680*/  STL.64 [R1+0x2f98], R12 ;  /* 0x002f980c01007387 */ /* 0x0005e80000100a00 */
[----:B0-----:R-:W4:Y:S04]  /*59690*/  LDL.LU R4, [R1+0x470] ;  /* 0x0004700001047983 */ /* 0x001f280000300800 */
[----:B------:R-:W4:Y:S04]  /*596a0*/  LDL.LU R5, [R1+0x474] ;  /* 0x0004740001057983 */ /* 0x000f280000300800 */
[----:B------:R-:W4:Y:S04]  /*596b0*/  LDL.LU R6, [R1+0x478] ;  /* 0x0004780001067983 */ /* 0x000f280000300800 */
[----:B------:R-:W4:Y:S01]  /*596c0*/  LDL.LU R7, [R1+0x47c] ;  /* 0x00047c0001077983 */ /* 0x000f220000300800 */
[----:B--2---:R-:W-:-:S02]  /*596d0*/  IMAD.MOV.U32 R13, RZ, RZ, R3 ;  /* 0x000000ffff0d7224 */ /* 0x004fc400078e0003 */
[----:B---3--:R-:W-:Y:S01]  /*596e0*/  IMAD.MOV.U32 R12, RZ, RZ, R2 ;  /* 0x000000ffff0c7224 */ /* 0x008fe200078e0002 */
[----:B----4-:R-:W-:Y:S04]  /*596f0*/  STL.64 [R1+0x2fa8], R6 ;  /* 0x002fa80601007387 */ /* 0x010fe80000100a00 */
[----:B------:R-:W-:Y:S04]  /*59700*/  STL.64 [R1+0x2fa0], R4 ;  /* 0x002fa00401007387 */ /* 0x000fe80000100a00 */
[----:B------:R-:W2:Y:S04]  /*59710*/  LDL.LU R2, [R1+0x3014] ;  /* 0x0030140001027983 */ /* 0x000ea80000300800 */
[----:B------:R-:W3:Y:S04]  /*59720*/  LDL.LU R3, [R1+0x3010] ;  /* 0x0030100001037983 */ /* 0x000ee80000300800 */
[----:B------:R0:W-:Y:S02]  /*59730*/  STL.64 [R1+0x2fb0], R12 ;  /* 0x002fb00c01007387 */ /* 0x0001e40000100a00 */
[----:B0-----:R-:W-:-:S02]  /*59740*/  IMAD.MOV.U32 R12, RZ, RZ, R28 ;  /* 0x000000ffff0c7224 */ /* 0x001fc400078e001c */
[----:B------:R-:W-:Y:S01]  /*59750*/  IMAD.MOV.U32 R13, RZ, RZ, R29 ;  /* 0x000000ffff0d7224 */ /* 0x000fe200078e001d */
[----:B------:R-:W4:Y:S04]  /*59760*/  LDL.LU R28, [R1+0x300c] ;  /* 0x00300c00011c7983 */ /* 0x000f280000300800 */
[----:B------:R-:W2:Y:S04]  /*59770*/  LDL.LU R29, [R1+0x3008] ;  /* 0x00300800011d7983 */ /* 0x000ea80000300800 */
[----:B------:R0:W-:Y:S02]  /*59780*/  STL.64 [R1+0x2fc8], R12 ;  /* 0x002fc80c01007387 */ /* 0x0001e40000100a00 */
[----:B0-----:R-:W-:-:S02]  /*59790*/  IMAD.MOV.U32 R12, RZ, RZ, R27 ;  /* 0x000000ffff0c7224 */ /* 0x001fc400078e001b */
[----:B------:R-:W-:Y:S01]  /*597a0*/  IMAD.MOV.U32 R13, RZ, RZ, R26 ;  /* 0x000000ffff0d7224 */ /* 0x000fe200078e001a */
        /* <DEDUP_REMOVED lines=24> */
[----:B------:R-:W2:Y:S04]  /*59930*/  LDL.LU R8, [R1+0x450] ;  /* 0x0004500001087983 */ /* 0x000ea80000300800 */
[----:B------:R-:W2:Y:S04]  /*59940*/  LDL.LU R9, [R1+0x454] ;  /* 0x0004540001097983 */ /* 0x000ea80000300800 */
[----:B------:R-:W3:Y:S04]  /*59950*/  LDL.LU R26, [R1+0x2ffc] ;  /* 0x002ffc00011a7983 */ /* 0x000ee80000300800 */
[----:B------:R-:W3:Y:S04]  /*59960*/  LDL.LU R27, [R1+0x2ff8] ;  /* 0x002ff800011b7983 */ /* 0x000ee80000300800 */
[----:B------:R-:W-:Y:S04]  /*59970*/  STL.64 [R1+0x2f78], R10 ;  /* 0x002f780a01007387 */ /* 0x000fe80000100a00 */
[----:B--2---:R0:W-:Y:S04]  /*59980*/  STL.64 [R1+0x2f70], R8 ;  /* 0x002f700801007387 */ /* 0x0041e80000100a00 */
[----:B0-----:R-:W2:Y:S04]  /*59990*/  LDL.LU R8, [R1+0x460] ;  /* 0x0004600001087983 */ /* 0x001ea80000300800 */
[----:B------:R-:W2:Y:S04]  /*599a0*/  LDL.LU R9, [R1+0x464] ;  /* 0x0004640001097983 */ /* 0x000ea80000300800 */
[----:B------:R-:W2:Y:S04]  /*599b0*/  LDL.LU R10, [R1+0x468] ;  /* 0x00046800010a7983 */ /* 0x000ea80000300800 */
[----:B------:R-:W2:Y:S04]  /*599c0*/  LDL.LU R11, [R1+0x46c] ;  /* 0x00046c00010b7983 */ /* 0x000ea80000300800 */
[----:B---3--:R-:W-:Y:S04]  /*599d0*/  STL.64 [R1+0x2f28], R26 ;  /* 0x002f281a01007387 */ /* 0x008fe80000100a00 */
[----:B------:R0:W-:Y:S02]  /*599e0*/  STL.64 [R1+0x2f20], R24 ;  /* 0x002f201801007387 */ /* 0x0001e40000100a00 */
[----:B0-----:R-:W-:-:S02]  /*599f0*/  IMAD.MOV.U32 R24, RZ, RZ, R3 ;  /* 0x000000ffff187224 */ /* 0x001fc400078e0003 */
[----:B------:R-:W-:Y:S01]  /*59a00*/  IMAD.MOV.U32 R25, RZ, RZ, R2 ;  /* 0x000000ffff197224 */ /* 0x000fe200078e0002 */
[----:B------:R-:W3:Y:S04]  /*59a10*/  LDL.LU R3, [R1+0x2ff4] ;  /* 0x002ff40001037983 */ /* 0x000ee80000300800 */
[----:B------:R-:W2:Y:S02]  /*59a20*/  LDL.LU R2, [R1+0x2ff0] ;  /* 0x002ff00001027983 */ /* 0x000ea40000300800 */
[C---:B------:R-:W-:Y:S02]  /*59a30*/  HMMA.16816.F32 R24, R20.reuse, R24, R16 ;  /* 0x000000181418723c */ /* 0x040fe40000001810 */
[----:B------:R-:W2:Y:S06]  /*59a40*/  LDL.LU.64 R18, [R1+0x2fe8] ;  /* 0x002fe80001127983 */ /* 0x000eac0000300a00 */
[----:B------:R-:W-:Y:S11]  /*59a50*/  HMMA.16816.F32 R12, R20, R12, R4 ;  /* 0x0000000c140c723c */ /* 0x000ff60000001804 */
[----:B------:R-:W-:-:S02]  /*59a60*/  IMAD.MOV.U32 R16, RZ, RZ, R27 ;  /* 0x000000ffff107224 */ /* 0x000fc400078e001b */
[----:B------:R-:W-:Y:S01]  /*59a70*/  IMAD.MOV.U32 R17, RZ, RZ, R26 ;  /* 0x000000ffff117224 */ /* 0x000fe200078e001a */
[----:B------:R2:W-:Y:S02]  /*59a80*/  STL.64 [R1+0x670], R24 ;  /* 0x0006701801007387 */ /* 0x0005e40000100a00 */
[----:B--2---:R-:W-:Y:S02]  /*59a90*/  IMAD.MOV.U32 R24, RZ, RZ, R18 ;  /* 0x000000ffff187224 */ /* 0x004fe400078e0012 */
[----:B------:R-:W-:Y:S01]  /*59aa0*/  IMAD.MOV.U32 R25, RZ, RZ, R19 ;  /* 0x000000ffff197224 */ /* 0x000fe200078e0013 */
[----:B------:R-:W2:Y:S04]  /*59ab0*/  LDL.LU R18, [R1+0x2fe4] ;  /* 0x002fe40001127983 */ /* 0x000ea80000300800 */
[----:B------:R-:W2:Y:S04]  /*59ac0*/  LDL.LU R19, [R1+0x2fe0] ;  /* 0x002fe00001137983 */ /* 0x000ea80000300800 */
[----:B------:R-:W-:Y:S04]  /*59ad0*/  STL [R1+0x2b68], R16 ;  /* 0x002b681001007387 */ /* 0x000fe80000100800 */
        /* <DEDUP_REMOVED lines=12> */
[----:B------:R-:W-:-:S03]  /*59ba0*/  IMAD.MOV.U32 R17, RZ, RZ, R15 ;  /* 0x000000ffff117224 */ /* 0x000fc600078e000f */
[----:B------:R0:W-:Y:S04]  /*59bb0*/  STL [R1+0x2b70], R16 ;  /* 0x002b701001007387 */ /* 0x0001e80000100800 */
[----:B------:R1:W-:Y:S04]  /*59bc0*/  STL [R1+0x2b6c], R17 ;  /* 0x002b6c1101007387 */ /* 0x0003e80000100800 */
[----:B------:R3:W-:Y:S04]  /*59bd0*/  STL.64 [R1+0x2f18], R18 ;  /* 0x002f181201007387 */ /* 0x0007e80000100a00 */
[----:B0-----:R-:W4:Y:S04]  /*59be0*/  LDL.LU R16, [R1+0x2c0] ;  /* 0x0002c00001107983 */ /* 0x001f280000300800 */
[----:B-1----:R-:W4:Y:S04]  /*59bf0*/  LDL.LU R17, [R1+0x2c4] ;  /* 0x0002c40001117983 */ /* 0x002f280000300800 */
[----:B---3--:R-:W4:Y:S04]  /*59c00*/  LDL.LU R18, [R1+0x2c8] ;  /* 0x0002c80001127983 */ /* 0x008f280000300800 */
        /* <DEDUP_REMOVED lines=8> */
[----:B------:R-:W2:-:S15]  /*59c90*/  LDL.LU.64 R4, [R1+0x2f90] ;  /* 0x002f900001047983 */ /* 0x000e9e0000300a00 */
[----:B------:R-:W-:Y:S02]  /*59ca0*/  NOP ;  /* 0x0000000000007918 */ /* 0x000fe40000000000 */
[----:B------:R0:W-:Y:S04]  /*59cb0*/  STL.64 [R1+0x630], R12 ;  /* 0x0006300c01007387 */ /* 0x0001e80000100a00 */
[----:B------:R1:W-:Y:S01]  /*59cc0*/  STL [R1+0x638], R14 ;  /* 0x0006380e01007387 */ /* 0x0003e20000100800 */
[----:B0-----:R-:W-:-:S03]  /*59cd0*/  IMAD.MOV.U32 R12, RZ, RZ, R15 ;  /* 0x000000ffff0c7224 */ /* 0x001fc600078e000f */
[----:B-1----:R-:W3:Y:S04]  /*59ce0*/  LDL.LU.64 R14, [R1+0x2f88] ;  /* 0x002f8800010e7983 */ /* 0x002ee80000300a00 */
[----:B------:R0:W-:Y:S01]  /*59cf0*/  STL [R1+0x2b74], R12 ;  /* 0x002b740c01007387 */ /* 0x0001e20000100800 */
[----:B--2---:R-:W-:Y:S03]  /*59d00*/  HMMA.16816.F32 R4, R20, R4, R8 ;  /* 0x000000041404723c */ /* 0x004fe60000001808 */
[----:B---3--:R1:W-:Y:S04]  /*59d10*/  STL.64 [R1+0x2f38], R14 ;  /* 0x002f380e01007387 */ /* 0x0083e80000100a00 */
[----:B0-----:R-:W2:Y:S04]  /*59d20*/  LDL.LU R12, [R1+0x2b0] ;  /* 0x0002b000010c7983 */ /* 0x001ea80000300800 */
[----:B------:R-:W2:Y:S04]  /*59d30*/  LDL.LU R13, [R1+0x2b4] ;  /* 0x0002b400010d7983 */ /* 0x000ea80000300800 */
[----:B-1----:R-:W2:Y:S01]  /*59d40*/  LDL.LU R14, [R1+0x2b8] ;  /* 0x0002b800010e7983 */ /* 0x002ea20000300800 */
[----:B------:R-:W-:-:S03]  /*59d50*/  IMAD.MOV.U32 R15, RZ, RZ, R2 ;  /* 0x000000ffff0f7224 */ /* 0x000fc600078e0002 */
[----:B------:R-:W3:Y:S04]  /*59d60*/  LDL.LU R2, [R1+0x2f80] ;  /* 0x002f800001027983 */ /* 0x000ee80000300800 */
        /* <DEDUP_REMOVED lines=10> */
[----:B0-----:R-:W2:Y:S01]  /*59e10*/  LDL.LU.64 R4, [R1+0x2f50] ;  /* 0x002f500001047983 */ /* 0x001ea20000300a00 */
[C---:B----4-:R-:W-:Y:S08]  /*59e20*/  HMMA.16816.F32 R16, R20.reuse, R24, R16 ;  /* 0x000000181410723c */ /* 0x050ff00000001810 */
[----:B--2---:R-:W-:Y:S01]  /*59e30*/  HMMA.16816.F32 R4, R20, R4, R8 ;  /* 0x000000041404723c */ /* 0x004fe20000001808 */
[----:B------:R-:W2:Y:S04]  /*59e40*/  LDL.LU.64 R10, [R1+0x2f48] ;  /* 0x002f4800010a7983 */ /* 0x000ea80000300a00 */
[----:B------:R-:W2:-:S14]  /*59e50*/  LDL.LU.64 R8, [R1+0x2f40] ;  /* 0x002f400001087983 */ /* 0x000e9c0000300a00 */
[----:B------:R-:W-:Y:S04]  /*59e60*/  STL.64 [R1+0x600], R4 ;  /* 0x0006000401007387 */ /* 0x000fe80000100a00 */
[----:B------:R-:W-:Y:S04]  /*59e70*/  STL.64 [R1+0x608], R6 ;  /* 0x0006080601007387 */ /* 0x000fe80000100a00 */
[----:B---3--:R-:W0:Y:S04]  /*59e80*/  LDSM.16.MT88.4 R4, [R2+UR5+0x12800] ;  /* 0x012800050204783b */ /* 0x008e280008004200 */
[----:B0-----:R0:W-:Y:S04]  /*59e90*/  STL [R1+0x2e38], R4 ;  /* 0x002e380401007387 */ /* 0x0011e80000100800 */
[----:B------:R1:W-:Y:S04]  /*59ea0*/  STL [R1+0x2e34], R5 ;  /* 0x002e340501007387 */ /* 0x0003e80000100800 */
[----:B------:R3:W-:Y:S04]  /*59eb0*/  STL [R1+0x2e30], R6 ;  /* 0x002e300601007387 */ /* 0x0007e80000100800 */
[----:B------:R4:W-:Y:S04]  /*59ec0*/  STL [R1+0x2e2c], R7 ;  /* 0x002e2c0701007387 */ /* 0x0009e80000100800 */
[----:B0-----:R-:W2:Y:S04]  /*59ed0*/  LDL.LU R4, [R1+0x2a0] ;  /* 0x0002a00001047983 */ /* 0x001ea80000300800 */
[----:B-1----:R-:W2:Y:S04]  /*59ee0*/  LDL.LU R5, [R1+0x2a4] ;  /* 0x0002a40001057983 */ /* 0x002ea80000300800 */
[----:B---3--:R-:W3:Y:S04]  /*59ef0*/  LDL.LU R6, [R1+0x2a8] ;  /* 0x0002a80001067983 */ /* 0x008ee80000300800 */
[----:B------:R-:W-:Y:S04]  /*59f00*/  STL [R1+0x2b78], R2 ;  /* 0x002b780201007387 */ /* 0x000fe80000100800 */
[----:B------:R-:W-:Y:S04]  /*59f10*/  STL.64 [R1+0x4b0], R16 ;  /* 0x0004b01001007387 */ /* 0x000fe80000100a00 */
[----:B------:R-:W-:Y:S04]  /*59f20*/  STL [R1+0x4b8], R18 ;  /* 0x0004b81201007387 */ /* 0x000fe80000100800 */
[----:B------:R-:W2:Y:S04]  /*59f30*/  LDL.64 R22, [R1+0x28] ;  /* 0x0000280001167983 */ /* 0x000ea80000100a00 */
[----:B------:R-:W3:Y:S01]  /*59f40*/  LDL.64 R26, [R1+0x8] ;  /* 0x00000800011a7983 */ /* 0x000ee20000100a00 */
[----:B----4-:R-:W-:Y:S01]  /*59f50*/  MOV R7, R3 ;  /* 0x0000000300077202 */ /* 0x010fe20000000f00 */
[----:B------:R-:W-:Y:S01]  /*59f60*/  IMAD.MOV.U32 R3, RZ, RZ, R19 ;  /* 0x000000ffff037224 */ /* 0x000fe200078e0013 */
[----:B--2---:R-:W-:Y:S01]  /*59f70*/  HMMA.16816.F32 R12, R8, R22, R12 ;  /* 0x00000016080c723c */ /* 0x004fe2000000180c */
[----:B---3--:R0:W-:Y:S04]  /*59f80*/  STL.64 [R1+0x2f30], R26 ;  /* 0x002f301a01007387 */ /* 0x0081e80000100a00 */
[----:B0-----:R-:W2:Y:S04]  /*59f90*/  LDL.64 R26, [R1+0x18] ;  /* 0x00001800011a7983 */ /* 0x001ea80000100a00 */
[----:B------:R-:W3:Y:S04]  /*59fa0*/  LDL.LU R16, [R1+0x280] ;  /* 0x0002800001107983 */ /* 0x000ee80000300800 */
[----:B------:R-:W3:Y:S04]  /*59fb0*/  LDL.LU R17, [R1+0x284] ;  /* 0x0002840001117983 */ /* 0x000ee80000300800 */
[----:B------:R-:W3:Y:S04]  /*59fc0*/  LDL.LU R18, [R1+0x288] ;  /* 0x0002880001127983 */ /* 0x000ee80000300800 */
[----:B------:R-:W3:Y:S04]  /*59fd0*/  LDL.LU R19, [R1+0x28c] ;  /* 0x00028c0001137983 */ /* 0x000ee80000300800 */
[----:B------:R-:W-:Y:S04]  /*59fe0*/  STL [R1+0x2b60], R3 ;  /* 0x002b600301007387 */ /* 0x000fe80000100800 */
[----:B------:R-:W-:Y:S04]  /*59ff0*/  STL.64 [R1+0x490], R12 ;  /* 0x0004900c01007387 */ /* 0x000fe80000100a00 */
[----:B------:R0:W-:Y:S04]  /*5a000*/  STL.64 [R1+0x498], R14 ;  /* 0x0004980e01007387 */ /* 0x0001e80000100a00 */
[----:B0-----:R-:W4:Y:S04]  /*5a010*/  LDL.LU.64 R14, [R1+0x2f38] ;  /* 0x002f3800010e7983 */ /* 0x001f280000300a00 */
[----:B------:R-:W2:Y:S01]  /*5a020*/  LDL.LU R20, [R1+0x250] ;  /* 0x0002500001147983 */ /* 0x000ea20000300800 */
[----:B------:R-:W-:-:S03]  /*5a030*/  IMAD.MOV.U32 R13, RZ, RZ, R22 ;  /* 0x000000ffff0d7224 */ /* 0x000fc600078e0016 */
[----:B------:R-:W2:Y:S01]  /*5a040*/  LDL.LU R21, [R1+0x254] ;  /* 0x0002540001157983 */ /* 0x000ea20000300800 */
[----:B------:R-:W-:-:S03]  /*5a050*/  IMAD.MOV.U32 R12, RZ, RZ, R23 ;  /* 0x000000ffff0c7224 */ /* 0x000fc600078e0017 */
        /* <DEDUP_REMOVED lines=8> */
[----:B------:R-:W-:Y:S01]  /*5a0e0*/  HMMA.16816.F32 R4, R8, R26, R4 ;  /* 0x0000001a0804723c */ /* 0x000fe20000001804 */
[----:B------:R-:W-:-:S02]  /*5a0f0*/  IMAD.MOV.U32 R0, RZ, RZ, R27 ;  /* 0x000000ffff007224 */ /* 0x000fc400078e001b */
[----:B--2---:R-:W-:Y:S04]  /*5a100*/  STL.64 [R1+0x2f08], R22 ;  /* 0x002f081601007387 */ /* 0x004fe80000100a00 */
[----:B------:R0:W-:Y:S04]  /*5a110*/  STL.64 [R1+0x2f00], R20 ;  /* 0x002f001401007387 */ /* 0x0001e80000100a00 */
[----:B0-----:R-:W2:Y:S04]  /*5a120*/  LDL.LU R20, [R1+0x270] ;  /* 0x0002700001147983 */ /* 0x001ea80000300800 */
[----:B------:R-:W2:Y:S04]  /*5a130*/  LDL.LU R21, [R1+0x274] ;  /* 0x0002740001157983 */ /* 0x000ea80000300800 */
[----:B------:R-:W2:Y:S04]  /*5a140*/  LDL.LU R22, [R1+0x278] ;  /* 0x0002780001167983 */ /* 0x000ea80000300800 */
[----:B------:R-:W2:Y:S04]  /*5a150*/  LDL.LU R23, [R1+0x27c] ;  /* 0x00027c0001177983 */ /* 0x000ea80000300800 */
[----:B------:R-:W-:Y:S04]  /*5a160*/  STL [R1+0x2e40], R12 ;  /* 0x002e400c01007387 */ /* 0x000fe80000100800 */
[----:B------:R-:W-:Y:S04]  /*5a170*/  STL [R1+0x2e3c], R13 ;  /* 0x002e3c0d01007387 */ /* 0x000fe80000100800 */
[----:B------:R-:W-:Y:S04]  /*5a180*/  STL.64 [R1+0x480], R4 ;  /* 0x0004800401007387 */ /* 0x000fe80000100a00 */
[----:B------:R0:W-:Y:S02]  /*5a190*/  STL.64 [R1+0x488], R6 ;  /* 0x0004880601007387 */ /* 0x0001e40000100a00 */
[----:B0-----:R-:W-:-:S02]  /*5a1a0*/  IMAD.MOV.U32 R7, RZ, RZ, R26 ;  /* 0x000000ffff077224 */ /* 0x001fc400078e001a */
[----:B------:R-:W2:Y:S04]  /*5a1b0*/  LDL.LU.64 R26, [R1+0x2f30] ;  /* 0x002f3000011a7983 */ /* 0x000ea80000300a00 */
[----:B------:R0:W-:Y:S04]  /*5a1c0*/  STL [R1+0x2e44], R7 ;  /* 0x002e440701007387 */ /* 0x0001e80000100800 */
[----:B------:R-:W2:Y:S04]  /*5a1d0*/  LDL.LU R4, [R1+0x290] ;  /* 0x0002900001047983 */ /* 0x000ea80000300800 */
[----:B------:R-:W2:Y:S04]  /*5a1e0*/  LDL.LU R5, [R1+0x294] ;  /* 0x0002940001057983 */ /* 0x000ea80000300800 */
[----:B------:R-:W2:Y:S04]  /*5a1f0*/  LDL.LU R6, [R1+0x298] ;  /* 0x0002980001067983 */ /* 0x000ea80000300800 */
[----:B0-----:R-:W2:Y:S02]  /*5a200*/  LDL.LU R7, [R1+0x29c] ;  /* 0x00029c0001077983 */ /* 0x001ea40000300800 */
[----:B--2---:R-:W-:-:S15]  /*5a210*/  HMMA.16816.F32 R4, R8, R26, R4 ;  /* 0x0000001a0804723c */ /* 0x004fde0000001804 */
[----:B------:R-:W-:-:S04]  /*5a220*/  NOP ;  /* 0x0000000000007918 */ /* 0x000fc80000000000 */
[----:B------:R0:W-:Y:S04]  /*5a230*/  STL.64 [R1+0x470], R4 ;  /* 0x0004700401007387 */ /* 0x0001e80000100a00 */
[----:B------:R1:W-:Y:S01]  /*5a240*/  STL.64 [R1+0x478], R6 ;  /* 0x0004780601007387 */ /* 0x0003e20000100a00 */
[----:B0-----:R-:W-:Y:S02]  /*5a250*/  IMAD.MOV.U32 R5, RZ, RZ, R26 ;  /* 0x000000ffff057224 */ /* 0x001fe400078e001a */
[----:B-1----:R-:W-:Y:S02]  /*5a260*/  IMAD.MOV.U32 R6, RZ, RZ, R27 ;  /* 0x000000ffff067224 */ /* 0x002fe400078e001b */
[----:B------:R-:W3:Y:S04]  /*5a270*/  LDL.LU.64 R26, [R1+0x2f28] ;  /* 0x002f2800011a7983 */ /* 0x000ee80000300a00 */
[----:B------:R-:W2:Y:S04]  /*5a280*/  LDL.LU.64 R24, [R1+0x2f20] ;  /* 0x002f200001187983 */ /* 0x000ea80000300a00 */
[----:B------:R0:W-:Y:S04]  /*5a290*/  STL [R1+0x2eac], R6 ;  /* 0x002eac0601007387 */ /* 0x0001e80000100800 */
[----:B------:R-:W-:Y:S04]  /*5a2a0*/  STL [R1+0x2ea8], R5 ;  /* 0x002ea80501007387 */ /* 0x000fe80000100800 */
[----:B0-----:R-:W2:Y:S01]  /*5a2b0*/  LDL.64 R6, [R1+0x1e8] ;  /* 0x0001e80001067983 */ /* 0x001ea20000100a00 */
[----:B---3--:R-:W-:-:S15]  /*5a2c0*/  HMMA.16816.F32 R16, R8, R26, R16 ;  /* 0x0000001a0810723c */ /* 0x008fde0000001810 */
[----:B------:R-:W-:-:S04]  /*5a2d0*/  NOP ;  /* 0x0000000000007918 */ /* 0x000fc80000000000 */
[----:B------:R-:W-:Y:S04]  /*5a2e0*/  STL.64 [R1+0x460], R16 ;  /* 0x0004601001007387 */ /* 0x000fe80000100a00 */
[----:B------:R0:W-:Y:S04]  /*5a2f0*/  STL.64 [R1+0x468], R18 ;  /* 0x0004681201007387 */ /* 0x0001e80000100a00 */
[----:B0-----:R-:W3:Y:S04]  /*5a300*/  LDL.LU.64 R18, [R1+0x2f18] ;  /* 0x002f180001127983 */ /* 0x001ee80000300a00 */
[----:B------:R0:W-:Y:S04]  /*5a310*/  STL.64 [R1+0x2de0], R26 ;  /* 0x002de01a01007387 */ /* 0x0001e80000100a00 */
[----:B--2---:R4:W-:Y:S01]  /*5a320*/  STL.64 [R1+0x2dd8], R24 ;  /* 0x002dd81801007387 */ /* 0x0049e20000100a00 */
[----:B0-----:R-:W-:-:S02]  /*5a330*/  IMAD.MOV.U32 R26, RZ, RZ, R29 ;  /* 0x000000ffff1a7224 */ /* 0x001fc400078e001d */
[----:B------:R-:W-:Y:S02]  /*5a340*/  IMAD.MOV.U32 R27, RZ, RZ, R28 ;  /* 0x000000ffff1b7224 */ /* 0x000fe400078e001c */
[----:B----4-:R-:W-:Y:S02]  /*5a350*/  IMAD.MOV.U32 R24, RZ, RZ, R14 ;  /* 0x000000ffff187224 */ /* 0x010fe400078e000e */
[----:B------:R-:W-:Y:S01]  /*5a360*/  IMAD.MOV.U32 R25, RZ, RZ, R15 ;  /* 0x000000ffff197224 */ /* 0x000fe200078e000f */
[----:B------:R-:W2:Y:S04]  /*5a370*/  LDL.LU R14, [R1+0x2f14] ;  /* 0x002f1400010e7983 */ /* 0x000ea80000300800 */
[----:B------:R-:W2:Y:S04]  /*5a380*/  LDL.LU R15, [R1+0x2f10] ;  /* 0x002f1000010f7983 */ /* 0x000ea80000300800 */
[----:B------:R0:W-:Y:S04]  /*5a390*/  STL.64 [R1+0x2ee8], R26 ;  /* 0x002ee81a01007387 */ /* 0x0001e80000100a00 */
[----:B------:R-:W-:Y:S04]  /*5a3a0*/  STL.64 [R1+0x2ee0], R24 ;  /* 0x002ee01801007387 */ /* 0x000fe80000100a00 */
[----:B0-----:R-:W4:Y:S01]  /*5a3b0*/  LDL.64 R26, [R1+0x38] ;  /* 0x00003800011a7983 */ /* 0x001f220000100a00 */
[----:B---3--:R-:W-:-:S15]  /*5a3c0*/  HMMA.16816.F32 R20, R8, R18, R20 ;  /* 0x000000120814723c */ /* 0x008fde0000001814 */
[----:B------:R-:W-:-:S04]  /*5a3d0*/  NOP ;  /* 0x0000000000007918 */ /* 0x000fc80000000000 */
[----:B------:R-:W-:Y:S04]  /*5a3e0*/  STL.64 [R1+0x450], R20 ;  /* 0x0004501401007387 */ /* 0x000fe80000100a00 */
[----:B------:R0:W-:Y:S04]  /*5a3f0*/  STL.64 [R1+0x458], R22 ;  /* 0x0004581601007387 */ /* 0x0001e80000100a00 */
[----:B0-----:R-:W2:Y:S04]  /*5a400*/  LDL.LU.64 R22, [R1+0x2f08] ;  /* 0x002f080001167983 */ /* 0x001ea80000300a00 */
[----:B------:R-:W2:Y:S04]  /*5a410*/  LDL.LU.64 R20, [R1+0x2f00] ;  /* 0x002f000001147983 */ /* 0x000ea80000300a00 */
[----:B------:R-:W-:Y:S01]  /*5a420*/  STL.64 [R1+0x2e88], R18 ;  /* 0x002e881201007387 */ /* 0x000fe20000100a00 */
[----:B------:R-:W0:Y:S01]  /*5a430*/  S2R R16, SR_TID.X ;  /* 0x0000000000107919 */ /* 0x000e220000002100 */
[----:B--2---:R-:W-:-:S15]  /*5a440*/  HMMA.16816.F32 R20, R8, R14, R20 ;  /* 0x0000000e0814723c */ /* 0x004fde0000001814 */
[----:B------:R-:W-:-:S04]  /*5a450*/  NOP ;  /* 0x0000000000007918 */ /* 0x000fc80000000000 */
[----:B------:R-:W-:Y:S04]  /*5a460*/  STL.64 [R1+0x440], R20 ;  /* 0x0004401401007387 */ /* 0x000fe80000100a00 */
[----:B------:R1:W-:Y:S04]  /*5a470*/  STL.64 [R1+0x448], R22 ;  /* 0x0004481601007387 */ /* 0x0003e80000100a00 */
[----:B-1----:R-:W2:Y:S04]  /*5a480*/  LDL.LU.64 R22, [R1+0x2ef8] ;  /* 0x002ef80001167983 */ /* 0x002ea80000300a00 */
[----:B------:R-:W2:Y:S01]  /*5a490*/  LDL.LU.64 R20, [R1+0x2ef0] ;  /* 0x002ef00001147983 */ /* 0x000ea20000300a00 */
[C---:B0-----:R-:W-:Y:S01]  /*5a4a0*/  LOP3.LUT R4, R16.reuse, 0x7, RZ, 0xc0, !PT ;  /* 0x0000000710047812 */ /* 0x041fe200078ec0ff */
[----:B------:R-:W-:-:S02]  /*5a4b0*/  IMAD.SHL.U32 R17, R16, 0x40, RZ ;  /* 0x0000004010117824 */ /* 0x000fc400078e00ff */
[----:B------:R-:W-:Y:S02]  /*5a4c0*/  IMAD.SHL.U32 R16, R16, 0x2, RZ ;  /* 0x0000000210107824 */ /* 0x000fe400078e00ff */
[----:B------:R-:W-:-:S05]  /*5a4d0*/  IMAD R4, R4, 0x90, RZ ;  /* 0x0000009004047824 */ /* 0x000fca00078e02ff */
[----:B------:R-:W-:-:S04]  /*5a4e0*/  LOP3.LUT R16, R4, 0x10, R16, 0x78, !PT ;  /* 0x0000001004107812 */ /* 0x000fc800078e7810 */
[----:B------:R-:W-:Y:S01]  /*5a4f0*/  LOP3.LUT R16, R16, 0x400, R17, 0xf8, !PT ;  /* 0x0000040010107812 */ /* 0x000fe200078ef811 */
[----:B------:R4:W-:Y:S03]  /*5a500*/  STL.64 [R1+0x2dc0], R14 ;  /* 0x002dc00e01007387 */ /* 0x0009e60000100a00 */
[----:B------:R-:W-:Y:S01]  /*5a510*/  LOP3.LUT R16, R16, 0x40, RZ, 0x3c, !PT ;  /* 0x0000004010107812 */ /* 0x000fe200078e3cff */
[----:B----4-:R-:W-:Y:S02]  /*5a520*/  IMAD.MOV.U32 R15, RZ, RZ, R26 ;  /* 0x000000ffff0f7224 */ /* 0x010fe400078e001a */
[----:B------:R-:W-:Y:S01]  /*5a530*/  IMAD.MOV.U32 R14, RZ, RZ, R27 ;  /* 0x000000ffff0e7224 */ /* 0x000fe200078e001b */
[----:B--2---:R-:W-:Y:S01]  /*5a540*/  HMMA.16816.F32 R20, R8, R26, R20 ;  /* 0x0000001a0814723c */ /* 0x004fe20000001814 */
[----:B------:R-:W2:Y:S04]  /*5a550*/  LDL.LU.64 R26, [R1+0x2ee8] ;  /* 0x002ee800011a7983 */ /* 0x000ea80000300a00 */
[----:B------:R-:W2:-:S14]  /*5a560*/  LDL.LU.64 R24, [R1+0x2ee0] ;  /* 0x002ee00001187983 */ /* 0x000e9c0000300a00 */
[----:B------:R-:W-:Y:S01]  /*5a570*/  IMAD.MOV.U32 R29, RZ, RZ, R22 ;  /* 0x000000ffff1d7224 */ /* 0x000fe200078e0016 */
[----:B------:R-:W-:Y:S01]  /*5a580*/  STL.64 [R1+0x5f0], R20 ;  /* 0x0005f01401007387 */ /* 0x000fe20000100a00 */
[----:B------:R-:W-:-:S03]  /*5a590*/  IMAD.MOV.U32 R28, RZ, RZ, R23 ;  /* 0x000000ffff1c7224 */ /* 0x000fc600078e0017 */
[----:B------:R-:W0:Y:S04]  /*5a5a0*/  LDSM.16.MT88.4 R20, [R16+UR5+0x12800] ;  /* 0x012800051014783b */ /* 0x000e280008004200 */
[----:B------:R-:W-:Y:S04]  /*5a5b0*/  STL.64 [R1+0x2eb0], R14 ;  /* 0x002eb00e01007387 */ /* 0x000fe80000100a00 */
[----:B------:R-:W-:Y:S04]  /*5a5c0*/  STL [R1+0x2acc], R28 ;  /* 0x002acc1c01007387 */ /* 0x000fe80000100800 */
[----:B------:R-:W-:Y:S04]  /*5a5d0*/  STL [R1+0x2ac8], R29 ;  /* 0x002ac81d01007387 */ /* 0x000fe80000100800 */
[----:B0-----:R0:W-:Y:S04]  /*5a5e0*/  STL.64 [R1+0x2d08], R22 ;  /* 0x002d081601007387 */ /* 0x0011e80000100a00 */
[----:B------:R-:W-:Y:S04]  /*5a5f0*/  STL.64 [R1+0x2d00], R20 ;  /* 0x002d001401007387 */ /* 0x000fe80000100a00 */
[----:B0-----:R-:W3:Y:S04]  /*5a600*/  LDL R22, [R1+0x188] ;  /* 0x0001880001167983 */ /* 0x001ee80000100800 */
[----:B------:R-:W3:Y:S01]  /*5a610*/  LDL R23, [R1+0x18c] ;  /* 0x00018c0001177983 */ /* 0x000ee20000100800 */
[----:B--2---:R-:W-:Y:S01]  /*5a620*/  HMMA.16816.F32 R12, R8, R6, R24 ;  /* 0x00000006080c723c */ /* 0x004fe20000001818 */
[----:B------:R-:W-:-:S02]  /*5a630*/  IMAD.MOV.U32 R25, RZ, RZ, R6 ;  /* 0x000000ffff197224 */ /* 0x000fc400078e0006 */
[----:B------:R-:W-:Y:S01]  /*5a640*/  IMAD.MOV.U32 R24, RZ, RZ, R7 ;  /* 0x000000ffff187224 */ /* 0x000fe200078e0007 */
[----:B---3--:R-:W-:-:S15]  /*5a650*/  STL.64 [R1+0x2e80], R22 ;  /* 0x002e801601007387 */ /* 0x008fde0000100a00 */
[----:B------:R-:W-:Y:S04]  /*5a660*/  STL.64 [R1+0x4e0], R12 ;  /* 0x0004e00c01007387 */ /* 0x000fe80000100a00 */
[----:B------:R-:W-:Y:S04]  /*5a670*/  STL.64 [R1+0x4e8], R14 ;  /* 0x0004e80e01007387 */ /* 0x000fe80000100a00 */
[----:B------:R0:W-:Y:S04]  /*5a680*/  STL.64 [R1+0x2ed8], R24 ;  /* 0x002ed81801007387 */ /* 0x0001e80000100a00 */
[----:B0-----:R-:W2:Y:S04]  /*5a690*/  LDL.LU R24, [R1+0x420] ;  /* 0x0004200001187983 */ /* 0x001ea80000300800 */
[----:B------:R-:W2:Y:S04]  /*5a6a0*/  LDL.LU R25, [R1+0x424] ;  /* 0x0004240001197983 */ /* 0x000ea80000300800 */
[----:B------:R-:W2:Y:S04]  /*5a6b0*/  LDL.LU R26, [R1+0x428] ;  /* 0x00042800011a7983 */ /* 0x000ea80000300800 */
[----:B------:R-:W2:Y:S04]  /*5a6c0*/  LDL.LU R27, [R1+0x42c] ;  /* 0x00042c00011b7983 */ /* 0x000ea80000300800 */
[----:B------:R-:W3:Y:S04]  /*5a6d0*/  LDL.LU R12, [R1+0x400] ;  /* 0x00040000010c7983 */ /* 0x000ee80000300800 */
[----:B------:R-:W3:Y:S04]  /*5a6e0*/  LDL.LU R13, [R1+0x404] ;  /* 0x00040400010d7983 */ /* 0x000ee80000300800 */
[----:B------:R-:W4:Y:S04]  /*5a6f0*/  LDL.LU R14, [R1+0x408] ;  /* 0x00040800010e7983 */ /* 0x000f280000300800 */
[----:B------:R-:W4:Y:S04]  /*5a700*/  LDL.LU R15, [R1+0x40c] ;  /* 0x00040c00010f7983 */ /* 0x000f280000300800 */
[----:B----4-:R0:W-:Y:S04]  /*5a710*/  STL.64 [R1+0x2ec0], R14 ;  /* 0x002ec00e01007387 */ /* 0x0101e80000100a00 */
[----:B---3--:R-:W-:Y:S04]  /*5a720*/  STL.64 [R1+0x2eb8], R12 ;  /* 0x002eb80c01007387 */ /* 0x008fe80000100a00 */
[----:B0-----:R-:W3:Y:S04]  /*5a730*/  LDL.64 R14, [R1+0x1c8] ;  /* 0x0001c800010e7983 */ /* 0x001ee80000100a00 */
[----:B---3--:R0:W-:Y:S04]  /*5a740*/  STL.64 [R1+0x2ed0], R14 ;  /* 0x002ed00e01007387 */ /* 0x0081e80000100a00 */
[----:B------:R-:W3:Y:S04]  /*5a750*/  LDL.64 R6, [R1+0x1b8] ;  /* 0x0001b80001067983 */ /* 0x000ee80000100a00 */
[----:B0-----:R-:W2:Y:S04]  /*5a760*/  LDL.64 R14, [R1+0x1d8] ;  /* 0x0001d800010e7983 */ /* 0x001ea80000100a00 */
[----:B---3--:R0:W-:Y:S04]  /*5a770*/  STL.64 [R1+0x2ec8], R6 ;  /* 0x002ec80601007387 */ /* 0x0081e80000100a00 */
[----:B------:R-:W3:Y:S04]  /*5a780*/  LDL.LU R4, [R1+0x410] ;  /* 0x0004100001047983 */ /* 0x000ee80000300800 */
[----:B------:R-:W3:Y:S04]  /*5a790*/  LDL.LU R5, [R1+0x414] ;  /* 0x0004140001057983 */ /* 0x000ee80000300800 */
[----:B0-----:R-:W3:Y:S04]  /*5a7a0*/  LDL.LU R6, [R1+0x418] ;  /* 0x0004180001067983 */ /* 0x001ee80000300800 */
[----:B------:R-:W3:Y:S04]  /*5a7b0*/  LDL.LU R7, [R1+0x41c] ;  /* 0x00041c0001077983 */ /* 0x000ee80000300800 */
[----:B------:R-:W4:Y:S04]  /*5a7c0*/  LDL.LU R16, [R1+0x3e0] ;  /* 0x0003e00001107983 */ /* 0x000f280000300800 */
[----:B------:R-:W4:Y:S04]  /*5a7d0*/  LDL.LU R17, [R1+0x3e4] ;  /* 0x0003e40001117983 */ /* 0x000f280000300800 */
[----:B------:R-:W3:Y:S04]  /*5a7e0*/  LDL.LU R18, [R1+0x3e8] ;  /* 0x0003e80001127983 */ /* 0x000ee80000300800 */
[----:B------:R-:W3:Y:S01]  /*5a7f0*/  LDL.LU R19, [R1+0x3ec] ;  /* 0x0003ec0001137983 */ /* 0x000ee20000300800 */
[----:B--2---:R-:W-:Y:S03]  /*5a800*/  HMMA.16816.F32 R24, R8, R14, R24 ;  /* 0x0000000e0818723c */ /* 0x004fe60000001818 */
[----:B---3--:R0:W-:Y:S04]  /*5a810*/  STL.64 [R1+0x2e98], R18 ;  /* 0x002e981201007387 */ /* 0x0081e80000100a00 */
[----:B----4-:R-:W-:Y:S04]  /*5a820*/  STL.64 [R1+0x2e90], R16 ;  /* 0x002e901001007387 */ /* 0x010fe80000100a00 */
[----:B------:R-:W2:Y:S04]  /*5a830*/  LDL.64 R22, [R1+0x198] ;  /* 0x0001980001167983 */ /* 0x000ea80000100a00 */
[----:B0-----:R-:W3:Y:S04]  /*5a840*/  LDL.64 R18, [R1+0x1a8] ;  /* 0x0001a80001127983 */ /* 0x001ee80000100a00 */
[----:B--2---:R0:W-:Y:S04]  /*5a850*/  STL.64 [R1+0x2ea0], R22 ;  /* 0x002ea01601007387 */ /* 0x0041e80000100a00 */
[----:B------:R-:W3:Y:S04]  /*5a860*/  LDL.LU R20, [R1+0x3f0] ;  /* 0x0003f00001147983 */ /* 0x000ee80000300800 */
[----:B------:R-:W3:Y:S04]  /*5a870*/  LDL.LU R21, [R1+0x3f4] ;  /* 0x0003f40001157983 */ /* 0x000ee80000300800 */
[----:B0-----:R-:W3:Y:S04]  /*5a880*/  LDL.LU R22, [R1+0x3f8] ;  /* 0x0003f80001167983 */ /* 0x001ee80000300800 */
[----:B------:R-:W3:Y:S04]  /*5a890*/  LDL.LU R23, [R1+0x3fc] ;  /* 0x0003fc0001177983 */ /* 0x000ee80000300800 */
[----:B------:R0:W-:Y:S04]  /*5a8a0*/  STL.64 [R1+0x4d0], R24 ;  /* 0x0004d01801007387 */ /* 0x0001e80000100a00 */
[----:B------:R1:W-:Y:S04]  /*5a8b0*/  STL.64 [R1+0x4d8], R26 ;  /* 0x0004d81a01007387 */ /* 0x0003e80000100a00 */
[----:B0-----:R-:W2:Y:S01]  /*5a8c0*/  LDL.LU.64 R24, [R1+0x2ed8] ;  /* 0x002ed80001187983 */ /* 0x001ea20000300a00 */
[----:B-1----:R-:W-:-:S02]  /*5a8d0*/  IMAD.MOV.U32 R27, RZ, RZ, R14 ;  /* 0x000000ffff1b7224 */ /* 0x002fc400078e000e */
[----:B------:R-:W-:Y:S02]  /*5a8e0*/  IMAD.MOV.U32 R26, RZ, RZ, R15 ;  /* 0x000000ffff1a7224 */ /* 0x000fe400078e000f */
[----:B------:R-:W4:Y:S04]  /*5a8f0*/  LDL.LU.64 R14, [R1+0x2ed0] ;  /* 0x002ed000010e7983 */ /* 0x000f280000300a00 */
[----:B------:R-:W-:Y:S04]  /*5a900*/  STL.64 [R1+0x2e50], R26 ;  /* 0x002e501a01007387 */ /* 0x000fe80000100a00 */
[----:B--2---:R0:W-:Y:S04]  /*5a910*/  STL.64 [R1+0x2e48], R24 ;  /* 0x002e481801007387 */ /* 0x0041e80000100a00 */
[----:B0-----:R-:W2:Y:S04]  /*5a920*/  LDL.LU R24, [R1+0x240] ;  /* 0x0002400001187983 */ /* 0x001ea80000300800 */
[----:B------:R-:W2:Y:S04]  /*5a930*/  LDL.LU R25, [R1+0x244] ;  /* 0x0002440001197983 */ /* 0x000ea80000300800 */
[----:B------:R-:W2:Y:S04]  /*5a940*/  LDL.LU R26, [R1+0x248] ;  /* 0x00024800011a7983 */ /* 0x000ea80000300800 */
[----:B------:R-:W2:Y:S01]  /*5a950*/  LDL.LU R27, [R1+0x24c] ;  /* 0x00024c00011b7983 */ /* 0x000ea20000300800 */
[----:B----4-:R-:W-:Y:S03]  /*5a960*/  HMMA.16816.F32 R4, R8, R14, R4 ;  /* 0x0000000e0804723c */ /* 0x010fe60000001804 */
[----:B--2---:R0:W-:Y:S04]  /*5a970*/  STL.64 [R1+0x2e60], R26 ;  /* 0x002e601a01007387 */ /* 0x0041e80000100a00 */
[----:B------:R1:W-:Y:S04]  /*5a980*/  STL.64 [R1+0x2e58], R24 ;  /* 0x002e581801007387 */ /* 0x0003e80000100a00 */
[----:B0-----:R-:W2:Y:S01]  /*5a990*/  LDL.64 R26, [R1+0x178] ;  /* 0x00017800011a7983 */ /* 0x001ea20000100a00 */
[----:B------:R-:W-:-:S02]  /*5a9a0*/  IMAD.MOV.U32 R29, RZ, RZ, R14 ;  /* 0x000000ffff1d7224 */ /* 0x000fc400078e000e */
[----:B------:R-:W-:Y:S01]  /*5a9b0*/  IMAD.MOV.U32 R28, RZ, RZ, R15 ;  /* 0x000000ffff1c7224 */ /* 0x000fe200078e000f */
[----:B--2---:R0:W-:Y:S04]  /*5a9c0*/  STL.64 [R1+0x2e78], R26 ;  /* 0x002e781a01007387 */ /* 0x0041e80000100a00 */
[----:B-1----:R-:W2:Y:S04]  /*5a9d0*/  LDL.LU R24, [R1+0x3d0] ;  /* 0x0003d00001187983 */ /* 0x002ea80000300800 */
[----:B------:R-:W2:Y:S04]  /*5a9e0*/  LDL.LU R25, [R1+0x3d4] ;  /* 0x0003d40001197983 */ /* 0x000ea80000300800 */
[----:B0-----:R-:W2:Y:S04]  /*5a9f0*/  LDL.LU R26, [R1+0x3d8] ;  /* 0x0003d800011a7983 */ /* 0x001ea80000300800 */
[----:B------:R-:W2:Y:S04]  /*5aa00*/  LDL.LU R27, [R1+0x3dc] ;  /* 0x0003dc00011b7983 */ /* 0x000ea80000300800 */
[----:B------:R-:W-:Y:S04]  /*5aa10*/  STL.64 [R1+0x4c0], R4 ;  /* 0x0004c00401007387 */ /* 0x000fe80000100a00 */
[----:B------:R0:W-:Y:S04]  /*5aa20*/  STL.64 [R1+0x4c8], R6 ;  /* 0x0004c80601007387 */ /* 0x0001e80000100a00 */
[----:B0-----:R-:W4:Y:S04]  /*5aa30*/  LDL.LU.64 R6, [R1+0x2ec8] ;  /* 0x002ec80001067983 */ /* 0x001f280000300a00 */
[----:B------:R-:W4:Y:S04]  /*5aa40*/  LDL.LU.64 R14, [R1+0x2ec0] ;  /* 0x002ec000010e7983 */ /* 0x000f280000300a00 */
[----:B------:R-:W4:Y:S01]  /*5aa50*/  LDL.LU.64 R12, [R1+0x2eb8] ;  /* 0x002eb800010c7983 */ /* 0x000f220000300a00 */
[C---:B---3--:R-:W-:Y:S08]  /*5aa60*/  HMMA.16816.F32 R20, R8.reuse, R18, R20 ;  /* 0x000000120814723c */ /* 0x048ff00000001814 */
[----:B----4-:R-:W-:Y:S01]  /*5aa70*/  HMMA.16816.F32 R12, R8, R6, R12 ;  /* 0x00000006080c723c */ /* 0x010fe2000000180c */
[----:B------:R-:W-:-:S02]  /*5aa80*/  IMAD.MOV.U32 R4, RZ, RZ, R7 ;  /* 0x000000ffff047224 */ /* 0x000fc400078e0007 */
[----:B------:R-:W-:-:S15]  /*5aa90*/  IMAD.MOV.U32 R7, RZ, RZ, R18 ;  /* 0x000000ffff077224 */ /* 0x000fde00078e0012 */
[----:B------:R-:W-:Y:S01]  /*5aaa0*/  NOP ;  /* 0x0000000000007918 */ /* 0x000fe20000000000 */
[----:B------:R0:W-:Y:S04]  /*5aab0*/  STL.64 [R1+0x5e0], R12 ;  /* 0x0005e00c01007387 */ /* 0x0001e80000100a00 */
[----:B------:R1:W-:Y:S01]  /*5aac0*/  STL.64 [R1+0x5e8], R14 ;  /* 0x0005e80e01007387 */ /* 0x0003e20000100a00 */
[----:B0-----:R-:W-:-:S03]  /*5aad0*/  IMAD.MOV.U32 R13, RZ, RZ, R6 ;  /* 0x000000ffff0d7224 */ /* 0x001fc600078e0006 */
[----:B-1----:R-:W3:Y:S04]  /*5aae0*/  LDL.LU.64 R14, [R1+0x2eb0] ;  /* 0x002eb000010e7983 */ /* 0x002ee80000300a00 */
[----:B------:R-:W4:Y:S04]  /*5aaf0*/  LDL.LU R6, [R1+0x2eac] ;  /* 0x002eac0001067983 */ /* 0x000f280000300800 */
[----:B------:R-:W2:Y:S04]  /*5ab00*/  LDL.LU R5, [R1+0x2ea8] ;  /* 0x002ea80001057983 */ /* 0x000ea80000300800 */
[----:B------:R-:W-:Y:S04]  /*5ab10*/  STL.64 [R1+0x5d0], R20 ;  /* 0x0005d01401007387 */ /* 0x000fe80000100a00 */
[----:B------:R0:W-:Y:S01]  /*5ab20*/  STL.64 [R1+0x5d8], R22 ;  /* 0x0005d81601007387 */ /* 0x0001e20000100a00 */
[----:B------:R-:W-:-:S03]  /*5ab30*/  IMAD.MOV.U32 R12, RZ, RZ, R19 ;  /* 0x000000ffff0c7224 */ /* 0x000fc600078e0013 */
[----:B0-----:R-:W3:Y:S04]  /*5ab40*/  LDL.LU.64 R22, [R1+0x2ea0] ;  /* 0x002ea00001167983 */ /* 0x001ee80000300a00 */
[----:B------:R-:W3:Y:S04]  /*5ab50*/  LDL.LU.64 R18, [R1+0x2e98] ;  /* 0x002e980001127983 */ /* 0x000ee80000300a00 */
[----:B------:R-:W3:Y:S04]  /*5ab60*/  LDL.LU.64 R16, [R1+0x2e90] ;  /* 0x002e900001107983 */ /* 0x000ee80000300a00 */
[----:B----4-:R-:W-:Y:S04]  /*5ab70*/  STL.64 [R1+0x2e70], R6 ;  /* 0x002e700601007387 */ /* 0x010fe80000100a00 */
[----:B--2---:R0:W-:Y:S04]  /*5ab80*/  STL.64 [R1+0x2e68], R4 ;  /* 0x002e680401007387 */ /* 0x0041e80000100a00 */
[----:B0-----:R-:W2:Y:S04]  /*5ab90*/  LDL.LU R4, [R1+0x3c0] ;  /* 0x0003c00001047983 */ /* 0x001ea80000300800 */
[----:B------:R-:W2:Y:S04]  /*5aba0*/  LDL.LU R5, [R1+0x3c4] ;  /* 0x0003c40001057983 */ /* 0x000ea80000300800 */
[----:B------:R-:W2:Y:S04]  /*5abb0*/  LDL.LU R6, [R1+0x3c8] ;  /* 0x0003c80001067983 */ /* 0x000ea80000300800 */
[----:B------:R-:W2:Y:S01]  /*5abc0*/  LDL.LU R7, [R1+0x3cc] ;  /* 0x0003cc0001077983 */ /* 0x000ea20000300800 */
[----:B---3--:R-:W-:-:S15]  /*5abd0*/  HMMA.16816.F32 R16, R8, R22, R16 ;  /* 0x000000160810723c */ /* 0x008fde0000001810 */
[----:B------:R-:W-:-:S04]  /*5abe0*/  NOP ;  /* 0x0000000000007918 */ /* 0x000fc80000000000 */
[----:B------:R0:W-:Y:S04]  /*5abf0*/  STL.64 [R1+0x430], R16 ;  /* 0x0004301001007387 */ /* 0x0001e80000100a00 */
[----:B------:R1:W-:Y:S01]  /*5ac00*/  STL.64 [R1+0x438], R18 ;  /* 0x0004381201007387 */ /* 0x0003e20000100a00 */
[----:B0-----:R-:W-:-:S03]  /*5ac10*/  IMAD.MOV.U32 R17, RZ, RZ, R22 ;  /* 0x000000ffff117224 */ /* 0x001fc600078e0016 */
[----:B-1----:R-:W3:Y:S01]  /*5ac20*/  LDL.LU.64 R18, [R1+0x2e88] ;  /* 0x002e880001127983 */ /* 0x002ee20000300a00 */
[----:B------:R-:W-:-:S03]  /*5ac30*/  IMAD.MOV.U32 R16, RZ, RZ, R23 ;  /* 0x000000ffff107224 */ /* 0x000fc600078e0017 */
[----:B------:R-:W4:Y:S01]  /*5ac40*/  LDL.LU.64 R22, [R1+0x2e80] ;  /* 0x002e800001167983 */ /* 0x000f220000300a00 */
[----:B------:R-:W0:Y:S01]  /*5ac50*/  S2R R21, SR_TID.X ;  /* 0x0000000000157919 */ /* 0x000e220000002100 */
[----:B----4-:R-:W-:Y:S02]  /*5ac60*/  HMMA.16816.F32 R24, R8, R22, R24 ;  /* 0x000000160818723c */ /* 0x010fe40000001818 */
[----:B---3--:R1:W-:Y:S04]  /*5ac70*/  STL.64 [R1+0x2dd0], R18 ;  /* 0x002dd01201007387 */ /* 0x0083e80000100a00 */
[----:B------:R-:W-:Y:S04]  /*5ac80*/  STL.64 [R1+0x2dc8], R16 ;  /* 0x002dc81001007387 */ /* 0x000fe80000100a00 */
[----:B-1----:R-:W3:Y:S04]  /*5ac90*/  LDL R18, [R1+0x168] ;  /* 0x0001680001127983 */ /* 0x002ee80000100800 */
[----:B------:R-:W3:Y:S05]  /*5aca0*/  LDL R19, [R1+0x16c] ;  /* 0x00016c0001137983 */ /* 0x000eea0000100800 */
[----:B------:R-:W-:Y:S04]  /*5acb0*/  STL.64 [R1+0x420], R24 ;  /* 0x0004201801007387 */ /* 0x000fe80000100a00 */
[----:B------:R1:W-:Y:S04]  /*5acc0*/  STL.64 [R1+0x428], R26 ;  /* 0x0004281a01007387 */ /* 0x0003e80000100a00 */
[----:B-1----:R-:W2:Y:S01]  /*5acd0*/  LDL.LU.64 R26, [R1+0x2e78] ;  /* 0x002e7800011a7983 */ /* 0x002ea20000300a00 */
[C---:B0-----:R-:W-:Y:S01]  /*5ace0*/  LOP3.LUT R3, R21.reuse, 0x7, RZ, 0xc0, !PT ;  /* 0x0000000715037812 */ /* 0x041fe200078ec0ff */
[----:B------:R-:W-:-:S02]  /*5acf0*/  IMAD.SHL.U32 R2, R21, 0x40, RZ ;  /* 0x0000004015027824 */ /* 0x000fc400078e00ff */
[----:B------:R-:W-:Y:S02]  /*5ad00*/  IMAD.SHL.U32 R21, R21, 0x2, RZ ;  /* 0x0000000215157824 */ /* 0x000fe400078e00ff */
[----:B------:R-:W-:Y:S01]  /*5ad10*/  IMAD R3, R3, 0x90, RZ ;  /* 0x0000009003037824 */ /* 0x000fe200078e02ff */
[----:B------:R-:W-:Y:S04]  /*5ad20*/  STL.64 [R1+0x2d18], R22 ;  /* 0x002d181601007387 */ /* 0x000fe80000100a00 */
[----:B------:R-:W-:-:S04]  /*5ad30*/  LOP3.LUT R21, R3, 0x10, R21, 0x78, !PT ;  /* 0x0000001003157812 */ /* 0x000fc800078e7815 */
[----:B------:R-:W-:Y:S01]  /*5ad40*/  LOP3.LUT R21, R21, 0x400, R2, 0xf8, !PT ;  /* 0x0000040015157812 */ /* 0x000fe200078ef802 */
[----:B--2---:R-:W-:Y:S01]  /*5ad50*/  HMMA.16816.F32 R4, R8, R26, R4 ;  /* 0x0000001a0804723c */ /* 0x004fe20000001804 */
[----:B------:R-:W-:Y:S02]  /*5ad60*/  IMAD.MOV.U32 R3, RZ, RZ, R26 ;  /* 0x000000ffff037224 */ /* 0x000fe400078e001a */
[----:B------:R-:W-:-:S15]  /*5ad70*/  IMAD.MOV.U32 R2, RZ, RZ, R27 ;  /* 0x000000ffff027224 */ /* 0x000fde00078e001b */
[----:B------:R-:W-:Y:S01]  /*5ad80*/  NOP ;  /* 0x0000000000007918 */ /* 0x000fe20000000000 */
[----:B------:R-:W-:Y:S04]  /*5ad90*/  STL.64 [R1+0x410], R4 ;  /* 0x0004100401007387 */ /* 0x000fe80000100a00 */
[----:B------:R0:W-:Y:S04]  /*5ada0*/  STL.64 [R1+0x418], R6 ;  /* 0x0004180601007387 */ /* 0x0001e80000100a00 */
[----:B0-----:R-:W2:Y:S04]  /*5adb0*/  LDL.LU.64 R6, [R1+0x2e70] ;  /* 0x002e700001067983 */ /* 0x001ea80000300a00 */
[----:B------:R-:W4:Y:S04]  /*5adc0*/  LDL.LU.64 R4, [R1+0x2e68] ;  /* 0x002e680001047983 */ /* 0x000f280000300a00 */
[----:B------:R-:W3:Y:S04]  /*5add0*/  LDL.LU.64 R26, [R1+0x2e60] ;  /* 0x002e6000011a7983 */ /* 0x000ee80000300a00 */
[----:B------:R-:W3:Y:S01]  /*5ade0*/  LDL.LU.64 R24, [R1+0x2e58] ;  /* 0x002e580001187983 */ /* 0x000ee20000300a00 */
[----:B------:R-:W-:Y:S01]  /*5adf0*/  LOP3.LUT R21, R21, 0x60, RZ, 0x3c, !PT ;  /* 0x0000006015157812 */ /* 0x000fe200078e3cff */
[----:B---3--:R-:W-:Y:S02]  /*5ae00*/  HMMA.16816.F32 R16, R8, R18, R24 ;  /* 0x000000120810723c */ /* 0x008fe40000001818 */
[----:B------:R-:W3:Y:S04]  /*5ae10*/  LDL.LU.64 R26, [R1+0x2e50] ;  /* 0x002e5000011a7983 */ /* 0x000ee80000300a00 */
[----:B------:R-:W2:Y:S04]  /*5ae20*/  LDL.LU.64 R24, [R1+0x2e48] ;  /* 0x002e480001187983 */ /* 0x000ea80000300a00 */
[----:B------:R-:W2:Y:S04]  /*5ae30*/  LDL.LU R20, [R1+0x2f0] ;  /* 0x0002f00001147983 */ /* 0x000ea80000300800 */
[----:B------:R0:W1:Y:S05]  /*5ae40*/  LDSM.16.MT88.4 R8, [R21+UR5+0x12800] ;  /* 0x012800051508783b */ /* 0x00006a0008004200 */
[----:B------:R-:W-:Y:S04]  /*5ae50*/  STL.64 [R1+0x3c0], R16 ;  /* 0x0003c01001007387 */ /* 0x000fe80000100a00 */
[----:B------:R-:W-:Y:S04]  /*5ae60*/  STL.64 [R1+0x3c8], R18 ;  /* 0x0003c81201007387 */ /* 0x000fe80000100a00 */
[----:B0-----:R-:W2:Y:S04]  /*5ae70*/  LDL.LU R21, [R1+0x2f4] ;  /* 0x0002f40001157983 */ /* 0x001ea80000300800 */
[----:B------:R-:W2:Y:S04]  /*5ae80*/  LDL.LU R22, [R1+0x2f8] ;  /* 0x0002f80001167983 */ /* 0x000ea80000300800 */
[----:B------:R-:W2:Y:S04]  /*5ae90*/  LDL.LU R23, [R1+0x2fc] ;  /* 0x0002fc0001177983 */ /* 0x000ea80000300800 */
[----:B--2---:R0:W-:Y:S04]  /*5aea0*/  STL.64 [R1+0x2d28], R22 ;  /* 0x002d281601007387 */ /* 0x0041e80000100a00 */
[----:B------:R-:W-:Y:S01]  /*5aeb0*/  STL.64 [R1+0x2d20], R20 ;  /* 0x002d201401007387 */ /* 0x000fe20000100a00 */
[----:B0-----:R-:W-:Y:S01]  /*5aec0*/  MOV R22, R7 ;  /* 0x0000000700167202 */ /* 0x001fe20000000f00 */
[----:B------:R-:W-:-:S02]  /*5aed0*/  IMAD.MOV.U32 R23, RZ, RZ, R12 ;  /* 0x000000ffff177224 */ /* 0x000fc400078e000c */
[----:B------:R-:W2:Y:S04]  /*5aee0*/  LDL.LU R7, [R1+0x2e44] ;  /* 0x002e440001077983 */ /* 0x000ea80000300800 */
[----:B------:R-:W2:Y:S04]  /*5aef0*/  LDL.LU R12, [R1+0x2e40] ;  /* 0x002e4000010c7983 */ /* 0x000ea80000300800 */
[----:B------:R0:W-:Y:S02]  /*5af00*/  STL.64 [R1+0x2d40], R22 ;  /* 0x002d401601007387 */ /* 0x0001e40000100a00 */
[----:B0-----:R-:W-:-:S02]  /*5af10*/  IMAD.MOV.U32 R22, RZ, RZ, R13 ;  /* 0x000000ffff167224 */ /* 0x001fc400078e000d */
[----:B----4-:R-:W-:Y:S01]  /*5af20*/  IMAD.MOV.U32 R23, RZ, RZ, R4 ;  /* 0x000000ffff177224 */ /* 0x010fe200078e0004 */
[----:B------:R-:W4:Y:S04]  /*5af30*/  LDL.LU R13, [R1+0x2e3c] ;  /* 0x002e3c00010d7983 */ /* 0x000f280000300800 */
[----:B------:R-:W2:Y:S04]  /*5af40*/  LDL.LU R4, [R1+0x2e38] ;  /* 0x002e380001047983 */ /* 0x000ea80000300800 */
[----:B------:R-:W-:Y:S04]  /*5af50*/  STL.64 [R1+0x2d58], R22 ;  /* 0x002d581601007387 */ /* 0x000fe80000100a00 */
[----:B-1----:R0:W-:Y:S04]  /*5af60*/  STL.64 [R1+0x2c10], R10 ;  /* 0x002c100a01007387 */ /* 0x0021e80000100a00 */
[----:B------:R1:W-:Y:S04]  /*5af70*/  STL.64 [R1+0x2c08], R8 ;  /* 0x002c080801007387 */ /* 0x0003e80000100a00 */
[----:B0-----:R-:W2:Y:S01]  /*5af80*/  LDL.LU.64 R10, [R1+0x168] ;  /* 0x00016800010a7983 */ /* 0x001ea20000300a00 */
        /* <DEDUP_REMOVED lines=8> */
[----:B--2---:R-:W-:Y:S04]  /*5b010*/  STL.64 [R1+0x2d38], R10 ;  /* 0x002d380a01007387 */ /* 0x004fe80000100a00 */
[----:B------:R0:W-:Y:S04]  /*5b020*/  STL.64 [R1+0x2d30], R8 ;  /* 0x002d300801007387 */ /* 0x0001e80000100a00 */
[----:B0-----:R-:W2:Y:S04]  /*5b030*/  LDL.LU R8, [R1+0x300] ;  /* 0x0003000001087983 */ /* 0x001ea80000300800 */
[----:B------:R-:W2:Y:S04]  /*5b040*/  LDL.LU R9, [R1+0x304] ;  /* 0x0003040001097983 */ /* 0x000ea80000300800 */
[----:B------:R-:W2:Y:S04]  /*5b050*/  LDL.LU R10, [R1+0x308] ;  /* 0x00030800010a7983 */ /* 0x000ea80000300800 */
[----:B------:R-:W2:Y:S01]  /*5b060*/  LDL.LU R11, [R1+0x30c] ;  /* 0x00030c00010b7983 */ /* 0x000ea20000300800 */
[----:B---3--:R-:W-:-:S02]  /*5b070*/  IMAD.MOV.U32 R22, RZ, RZ, R27 ;  /* 0x000000ffff167224 */ /* 0x008fc400078e001b */
[----:B------:R-:W-:-:S05]  /*5b080*/  IMAD.MOV.U32 R23, RZ, RZ, R26 ;  /* 0x000000ffff177224 */ /* 0x000fca00078e001a */
[----:B------:R-:W-:Y:S04]  /*5b090*/  STL.64 [R1+0x2d88], R22 ;  /* 0x002d881601007387 */ /* 0x000fe80000100a00 */
[----:B--2---:R-:W-:Y:S04]  /*5b0a0*/  STL.64 [R1+0x2d50], R10 ;  /* 0x002d500a01007387 */ /* 0x004fe80000100a00 */
[----:B------:R0:W-:Y:S04]  /*5b0b0*/  STL.64 [R1+0x2d48], R8 ;  /* 0x002d480801007387 */ /* 0x0001e80000100a00 */
[----:B0-----:R-:W2:Y:S04]  /*5b0c0*/  LDL.LU R8, [R1+0x310] ;  /* 0x0003100001087983 */ /* 0x001ea80000300800 */
[----:B------:R-:W2:Y:S04]  /*5b0d0*/  LDL.LU R9, [R1+0x314] ;  /* 0x0003140001097983 */ /* 0x000ea80000300800 */
[----:B------:R-:W3:Y:S04]  /*5b0e0*/  LDL.LU R10, [R1+0x318] ;  /* 0x00031800010a7983 */ /* 0x000ee80000300800 */
[----:B------:R-:W3:Y:S01]  /*5b0f0*/  LDL.LU R11, [R1+0x31c] ;  /* 0x00031c00010b7983 */ /* 0x000ee20000300800 */
[----:B------:R-:W-:-:S02]  /*5b100*/  IMAD.MOV.U32 R22, RZ, RZ, R25 ;  /* 0x000000ffff167224 */ /* 0x000fc400078e0019 */
[----:B------:R-:W-:Y:S02]  /*5b110*/  IMAD.MOV.U32 R23, RZ, RZ, R24 ;  /* 0x000000ffff177224 */ /* 0x000fe400078e0018 */
[----:B------:R-:W-:-:S03]  /*5b120*/  IMAD.MOV.U32 R26, RZ, RZ, R5 ;  /* 0x000000ffff1a7224 */ /* 0x000fc600078e0005 */
[----:B------:R-:W-:Y:S01]  /*5b130*/  STL.64 [R1+0x2da0], R22 ;  /* 0x002da01601007387 */ /* 0x000fe20000100a00 */
[----:B------:R-:W-:-:S03]  /*5b140*/  IMAD.MOV.U32 R27, RZ, RZ, R6 ;  /* 0x000000ffff1b7224 */ /* 0x000fc600078e0006 */
        /* <DEDUP_REMOVED lines=32> */
[----:B------:R-:W-:Y:S02]  /*5b350*/  IMAD.MOV.U32 R27, RZ, RZ, R12 ;  /* 0x000000ffff1b7224 */ /* 0x000fe400078e000c */
[----:B----4-:R-:W-:Y:S01]  /*5b360*/  IMAD.MOV.U32 R26, RZ, RZ, R13 ;  /* 0x000000ffff1a7224 */ /* 0x010fe200078e000d */
[----:B--2---:R-:W-:Y:S04]  /*5b370*/  STL.64 [R1+0x2e20], R18 ;  /* 0x002e201201007387 */ /* 0x004fe80000100a00 */
[----:B------:R0:W-:Y:S04]  /*5b380*/  STL.64 [R1+0x2e18], R16 ;  /* 0x002e181001007387 */ /* 0x0001e80000100a00 */
[----:B0-----:R-:W2:Y:S04]  /*5b390*/  LDL.LU R16, [R1+0x3b0] ;  /* 0x0003b00001107983 */ /* 0x001ea80000300800 */
[----:B------:R-:W2:Y:S04]  /*5b3a0*/  LDL.LU R17, [R1+0x3b4] ;  /* 0x0003b40001117983 */ /* 0x000ea80000300800 */
[----:B------:R-:W2:Y:S04]  /*5b3b0*/  LDL.LU R18, [R1+0x3b8] ;  /* 0x0003b80001127983 */ /* 0x000ea80000300800 */
[----:B------:R-:W2:Y:S04]  /*5b3c0*/  LDL.LU R19, [R1+0x3bc] ;  /* 0x0003bc0001137983 */ /* 0x000ea80000300800 */
[----:B------:R-:W4:Y:S04]  /*5b3d0*/  LDL.LU R12, [R1+0x370] ;  /* 0x00037000010c7983 */ /* 0x000f280000300800 */
[----:B------:R-:W4:Y:S04]  /*5b3e0*/  LDL.LU R13, [R1+0x374] ;  /* 0x00037400010d7983 */ /* 0x000f280000300800 */
[----:B------:R-:W4:Y:S04]  /*5b3f0*/  LDL.LU R14, [R1+0x378] ;  /* 0x00037800010e7983 */ /* 0x000f280000300800 */
[----:B------:R-:W4:Y:S04]  /*5b400*/  LDL.LU R15, [R1+0x37c] ;  /* 0x00037c00010f7983 */ /* 0x000f280000300800 */
[----:B------:R0:W-:Y:S04]  /*5b410*/  STL.64 [R1+0x2db8], R22 ;  /* 0x002db81601007387 */ /* 0x0001e80000100a00 */
[----:B------:R-:W2:Y:S04]  /*5b420*/  LDL.LU R20, [R1+0x360] ;  /* 0x0003600001147983 */ /* 0x000ea80000300800 */
[----:B------:R-:W2:Y:S04]  /*5b430*/  LDL.LU R21, [R1+0x364] ;  /* 0x0003640001157983 */ /* 0x000ea80000300800 */
[----:B0-----:R-:W2:Y:S04]  /*5b440*/  LDL.LU R22, [R1+0x368] ;  /* 0x0003680001167983 */ /* 0x001ea80000300800 */
        /* <DEDUP_REMOVED lines=45> */
[----:B--2---:R-:W-:Y:S01]  /*5b720*/  STL.64 [R1+0x2cc0], R24 ;  /* 0x002cc01801007387 */ /* 0x004fe20000100a00 */
[----:B----4-:R-:W-:-:S15]  /*5b730*/  HMMA.16816.F32 R12, R4, R18, R12 ;  /* 0x00000012040c723c */ /* 0x010fde000000180c */
[----:B------:R-:W-:-:S04]  /*5b740*/  NOP ;  /* 0x0000000000007918 */ /* 0x000fc80000000000 */
[----:B------:R-:W-:Y:S04]  /*5b750*/  STL.64 [R1+0x2a0], R12 ;  /* 0x0002a00c01007387 */ /* 0x000fe80000100a00 */
[----:B------:R0:W-:Y:S04]  /*5b760*/  STL.64 [R1+0x2a8], R14 ;  /* 0x0002a80e01007387 */ /* 0x0001e80000100a00 */
[----:B0-----:R-:W2:Y:S01]  /*5b770*/  LDL.LU.64 R14, [R1+0x2dc0] ;  /* 0x002dc000010e7983 */ /* 0x001ea20000300a00 */
[----:B---3--:R-:W-:-:S03]  /*5b780*/  IMAD.MOV.U32 R27, RZ, RZ, R16 ;  /* 0x000000ffff1b7224 */ /* 0x008fc600078e0010 */
[----:B------:R0:W-:Y:S01]  /*5b790*/  STL.64 [R1+0x2cb8], R18 ;  /* 0x002cb81201007387 */ /* 0x0001e20000100a00 */
[----:B------:R-:W-:-:S03]  /*5b7a0*/  IMAD.MOV.U32 R26, RZ, RZ, R17 ;  /* 0x000000ffff1a7224 */ /* 0x000fc600078e0011 */
[----:B------:R-:W3:Y:S04]  /*5b7b0*/  LDL.LU R16, [R1+0x230] ;  /* 0x0002300001107983 */ /* 0x000ee80000300800 */
[----:B------:R-:W3:Y:S04]  /*5b7c0*/  LDL.LU R17, [R1+0x234] ;  /* 0x0002340001117983 */ /* 0x000ee80000300800 */
[----:B0-----:R-:W3:Y:S04]  /*5b7d0*/  LDL.LU R18, [R1+0x238] ;  /* 0x0002380001127983 */ /* 0x001ee80000300800 */
[----:B------:R-:W3:Y:S01]  /*5b7e0*/  LDL.LU R19, [R1+0x23c] ;  /* 0x00023c0001137983 */ /* 0x000ee20000300800 */
[----:B--2---:R-:W-:-:S15]  /*5b7f0*/  HMMA.16816.F32 R20, R4, R14, R20 ;  /* 0x0000000e0414723c */ /* 0x004fde0000001814 */
[----:B------:R-:W-:-:S04]  /*5b800*/  NOP ;  /* 0x0000000000007918 */ /* 0x000fc80000000000 */
[----:B------:R-:W-:Y:S04]  /*5b810*/  STL.64 [R1+0x290], R20 ;  /* 0x0002901401007387 */ /* 0x000fe80000100a00 */
[----:B------:R0:W-:Y:S04]  /*5b820*/  STL.64 [R1+0x298], R22 ;  /* 0x0002981601007387 */ /* 0x0001e80000100a00 */
[----:B0-----:R-:W2:Y:S04]  /*5b830*/  LDL.LU.64 R22, [R1+0x2db8] ;  /* 0x002db80001167983 */ /* 0x001ea80000300a00 */
[----:B------:R-:W-:Y:S01]  /*5b840*/  STL.64 [R1+0x2cb0], R14 ;  /* 0x002cb00e01007387 */ /* 0x000fe20000100a00 */
        /* <DEDUP_REMOVED lines=36> */
[----:B------:R-:W4:Y:S02]  /*5ba90*/  LDL.LU.64 R20, [R1+0x2d20] ;  /* 0x002d200001147983 */ /* 0x000f240000300a00 */
[----:B----4-:R-:W-:Y:S02]  /*5baa0*/  HMMA.16816.F32 R24, R4, R26, R20 ;  /* 0x0000001a0418723c */ /* 0x010fe40000001814 */
[----:B------:R-:W2:-:S15]  /*5bab0*/  LDL.LU.64 R22, [R1+0x2d18] ;  /* 0x002d180001167983 */ /* 0x000e9e0000300a00 */
[----:B------:R-:W-:Y:S02]  /*5bac0*/  NOP ;  /* 0x0000000000007918 */ /* 0x000fe40000000000 */
[----:B------:R-:W-:Y:S04]  /*5bad0*/  STL.64 [R1+0x2f0], R24 ;  /* 0x0002f01801007387 */ /* 0x000fe80000100a00 */
[----:B------:R0:W-:Y:S04]  /*5bae0*/  STL.64 [R1+0x2f8], R26 ;  /* 0x0002f81a01007387 */ /* 0x0001e80000100a00 */
[----:B0-----:R-:W4:Y:S01]  /*5baf0*/  LDL.LU.64 R26, [R1+0x8] ;  /* 0x00000800011a7983 */ /* 0x001f220000300a00 */
[----:B------:R-:W-:Y:S02]  /*5bb00*/  IMAD.MOV.U32 R14, RZ, RZ, R3 ;  /* 0x000000ffff0e7224 */ /* 0x000fe400078e0003 */
[----:B------:R-:W-:Y:S01]  /*5bb10*/  IMAD.MOV.U32 R15, RZ, RZ, R2 ;  /* 0x000000ffff0f7224 */ /* 0x000fe200078e0002 */
[----:B----4-:R0:W-:Y:S04]  /*5bb20*/  STL.64 [R1+0x2ce0], R26 ;  /* 0x002ce01a01007387 */ /* 0x0101e80000100a00 */
[----:B------:R-:W4:Y:S04]  /*5bb30*/  LDL.LU R24, [R1+0x2d0] ;  /* 0x0002d00001187983 */ /* 0x000f280000300800 */
[----:B------:R-:W4:Y:S04]  /*5bb40*/  LDL.LU R25, [R1+0x2d4] ;  /* 0x0002d40001197983 */ /* 0x000f280000300800 */
[----:B0-----:R-:W4:Y:S04]  /*5bb50*/  LDL.LU R26, [R1+0x2d8] ;  /* 0x0002d800011a7983 */ /* 0x001f280000300800 */
[----:B------:R-:W4:Y:S01]  /*5bb60*/  LDL.LU R27, [R1+0x2dc] ;  /* 0x0002dc00011b7983 */ /* 0x000f220000300800 */
[----:B--2---:R-:W-:Y:S03]  /*5bb70*/  HMMA.16816.F32 R20, R4, R22, R8 ;  /* 0x000000160414723c */ /* 0x004fe60000001808 */
[----:B------:R-:W3:-:S15]  /*5bb80*/  LDL.LU.64 R10, [R1+0x2d10] ;  /* 0x002d1000010a7983 */ /* 0x000ede0000300a00 */
[----:B------:R-:W-:Y:S01]  /*5bb90*/  NOP ;  /* 0x0000000000007918 */ /* 0x000fe20000000000 */
[----:B------:R-:W-:Y:S04]  /*5bba0*/  STL.64 [R1+0x2e0], R20 ;  /* 0x0002e01401007387 */ /* 0x000fe80000100a00 */
[----:B------:R0:W-:Y:S04]  /*5bbb0*/  STL.64 [R1+0x2e8], R22 ;  /* 0x0002e81601007387 */ /* 0x0001e80000100a00 */
[----:B0-----:R-:W2:Y:S04]  /*5bbc0*/  LDL.LU.64 R22, [R1+0x2d08] ;  /* 0x002d080001167983 */ /* 0x001ea80000300a00 */
[----:B------:R-:W2:Y:S01]  /*5bbd0*/  LDL.LU.64 R20, [R1+0x2d00] ;  /* 0x002d000001147983 */ /* 0x000ea20000300a00 */
[C---:B----4-:R-:W-:Y:S03]  /*5bbe0*/  HMMA.16816.F32 R12, R4.reuse, R14, R24 ;  /* 0x0000000e040c723c */ /* 0x050fe60000001818 */
[----:B------:R-:W4:Y:S05]  /*5bbf0*/  LDL.LU.64 R26, [R1+0x18] ;  /* 0x00001800011a7983 */ /* 0x000f2a0000300a00 */
[----:B---3--:R-:W-:Y:S11]  /*5bc00*/  HMMA.16816.F32 R4, R4, R10, R16 ;  /* 0x0000000a0404723c */ /* 0x008ff60000001810 */
[----:B------:R-:W-:Y:S04]  /*5bc10*/  STL.64 [R1+0x2d0], R12 ;  /* 0x0002d00c01007387 */ /* 0x000fe80000100a00 */
[----:B------:R-:W-:Y:S04]  /*5bc20*/  STL.64 [R1+0x2d8], R14 ;  /* 0x0002d80e01007387 */ /* 0x000fe80000100a00 */
[----:B----4-:R0:W-:Y:S04]  /*5bc30*/  STL.64 [R1+0x2cf8], R26 ;  /* 0x002cf81a01007387 */ /* 0x0101e80000100a00 */
[----:B------:R1:W-:Y:S04]  /*5bc40*/  STL.64 [R1+0x280], R4 ;  /* 0x0002800401007387 */ /* 0x0003e80000100a00 */
[----:B------:R3:W-:Y:S04]  /*5bc50*/  STL.64 [R1+0x288], R6 ;  /* 0x0002880601007387 */ /* 0x0007e80000100a00 */
[----:B0-----:R-:W4:Y:S04]  /*5bc60*/  LDL.LU.64 R26, [R1+0x28] ;  /* 0x00002800011a7983 */ /* 0x001f280000300a00 */
[----:B-1----:R-:W2:Y:S04]  /*5bc70*/  LDL.LU R4, [R1+0x120] ;  /* 0x0001200001047983 */ /* 0x002ea80000300800 */
[----:B------:R-:W2:Y:S04]  /*5bc80*/  LDL.LU R5, [R1+0x124] ;  /* 0x0001240001057983 */ /* 0x000ea80000300800 */
[----:B---3--:R-:W3:Y:S04]  /*5bc90*/  LDL.LU R6, [R1+0x128] ;  /* 0x0001280001067983 */ /* 0x008ee80000300800 */
[----:B------:R-:W3:Y:S04]  /*5bca0*/  LDL.LU R7, [R1+0x12c] ;  /* 0x00012c0001077983 */ /* 0x000ee80000300800 */
        /* <DEDUP_REMOVED lines=16> */
[----:B---3--:R0:W-:Y:S04]  /*5bdb0*/  STL.64 [R1+0x2c98], R6 ;  /* 0x002c980601007387 */ /* 0x0081e80000100a00 */
[----:B------:R1:W-:Y:S04]  /*5bdc0*/  STL.64 [R1+0x2c90], R4 ;  /* 0x002c900401007387 */ /* 0x0003e80000100a00 */
[----:B0-----:R-:W3:Y:S04]  /*5bdd0*/  LDL.LU.64 R6, [R1+0x38] ;  /* 0x0000380001067983 */ /* 0x001ee80000300a00 */
[----:B---3--:R0:W-:Y:S04]  /*5bde0*/  STL.64 [R1+0x2ca8], R6 ;  /* 0x002ca80601007387 */ /* 0x0081e80000100a00 */
[----:B-1----:R-:W3:Y:S04]  /*5bdf0*/  LDL.LU R4, [R1+0x140] ;  /* 0x0001400001047983 */ /* 0x002ee80000300800 */
[----:B------:R-:W3:Y:S04]  /*5be00*/  LDL.LU R5, [R1+0x144] ;  /* 0x0001440001057983 */ /* 0x000ee80000300800 */
[----:B0-----:R-:W3:Y:S04]  /*5be10*/  LDL.LU R6, [R1+0x148] ;  /* 0x0001480001067983 */ /* 0x001ee80000300800 */
[----:B------:R-:W3:Y:S04]  /*5be20*/  LDL.LU R7, [R1+0x14c] ;  /* 0x00014c0001077983 */ /* 0x000ee80000300800 */
[----:B------:R-:W2:Y:S04]  /*5be30*/  LDL.LU R12, [R1+0x150] ;  /* 0x00015000010c7983 */ /* 0x000ea80000300800 */
[----:B------:R-:W2:Y:S04]  /*5be40*/  LDL.LU R13, [R1+0x154] ;  /* 0x00015400010d7983 */ /* 0x000ea80000300800 */
[----:B------:R-:W2:Y:S04]  /*5be50*/  LDL.LU R14, [R1+0x158] ;  /* 0x00015800010e7983 */ /* 0x000ea80000300800 */
[----:B------:R-:W2:Y:S04]  /*5be60*/  LDL.LU R15, [R1+0x15c] ;  /* 0x00015c00010f7983 */ /* 0x000ea80000300800 */
[----:B------:R0:W-:Y:S04]  /*5be70*/  STL.64 [R1+0x2c20], R10 ;  /* 0x002c200a01007387 */ /* 0x0001e80000100a00 */
[----:B------:R-:W2:Y:S04]  /*5be80*/  LDL.LU R8, [R1+0x220] ;  /* 0x0002200001087983 */ /* 0x000ea80000300800 */
[----:B------:R-:W2:Y:S04]  /*5be90*/  LDL.LU R9, [R1+0x224] ;  /* 0x0002240001097983 */ /* 0x000ea80000300800 */
[----:B0-----:R-:W2:Y:S04]  /*5bea0*/  LDL.LU R10, [R1+0x228] ;  /* 0x00022800010a7983 */ /* 0x001ea80000300800 */
[----:B------:R-:W2:Y:S01]  /*5beb0*/  LDL.LU R11, [R1+0x22c] ;  /* 0x00022c00010b7983 */ /* 0x000ea20000300800 */
[----:B----4-:R-:W-:Y:S01]  /*5bec0*/  IMAD.MOV.U32 R3, RZ, RZ, R27 ;  /* 0x000000ffff037224 */ /* 0x010fe200078e001b */
[----:B--2---:R-:W-:-:S15]  /*5bed0*/  HMMA.16816.F32 R8, R20, R26, R8 ;  /* 0x0000001a1408723c */ /* 0x004fde0000001808 */
[----:B------:R-:W-:-:S04]  /*5bee0*/  NOP ;  /* 0x0000000000007918 */ /* 0x000fc80000000000 */
[----:B------:R0:W-:Y:S04]  /*5bef0*/  STL.64 [R1+0x270], R8 ;  /* 0x0002700801007387 */ /* 0x0001e80000100a00 */
[----:B------:R1:W-:Y:S01]  /*5bf00*/  STL.64 [R1+0x278], R10 ;  /* 0x0002780a01007387 */ /* 0x0003e20000100a00 */
[----:B0-----:R-:W-:-:S03]  /*5bf10*/  IMAD.MOV.U32 R8, RZ, RZ, R26 ;  /* 0x000000ffff087224 */ /* 0x001fc600078e001a */
        /* <DEDUP_REMOVED lines=20> */
[----:B------:R0:W-:Y:S04]  /*5c060*/  STL.64 [R1+0x2c70], R10 ;  /* 0x002c700a01007387 */ /* 0x0001e80000100a00 */
[----:B------:R-:W-:Y:S04]  /*5c070*/  STL.64 [R1+0x2c68], R8 ;  /* 0x002c680801007387 */ /* 0x000fe80000100a00 */
[----:B0-----:R-:W2:Y:S04]  /*5c080*/  LDL.LU.64 R10, [R1+0x1c8] ;  /* 0x0001c800010a7983 */ /* 0x001ea80000300a00 */
[----:B--2---:R0:W-:Y:S04]  /*5c090*/  STL.64 [R1+0x2c80], R10 ;  /* 0x002c800a01007387 */ /* 0x0041e80000100a00 */
[----:B0-----:R-:W2:Y:S01]  /*5c0a0*/  LDL.LU.64 R10, [R1+0x1d8] ;  /* 0x0001d800010a7983 */ /* 0x001ea20000300a00 */
[C---:B------:R-:W-:Y:S03]  /*5c0b0*/  HMMA.16816.F32 R16, R20.reuse, R26, R16 ;  /* 0x0000001a1410723c */ /* 0x040fe60000001810 */
[----:B--2---:R0:W-:Y:S04]  /*5c0c0*/  STL.64 [R1+0x2c88], R10 ;  /* 0x002c880a01007387 */ /* 0x0041e80000100a00 */
[----:B0-----:R-:W2:Y:S04]  /*5c0d0*/  LDL.LU.64 R10, [R1+0x1e8] ;  /* 0x0001e800010a7983 */ /* 0x001ea80000300a00 */
[----:B--2---:R0:W-:Y:S04]  /*5c0e0*/  STL.64 [R1+0x2ca0], R10 ;  /* 0x002ca00a01007387 */ /* 0x0041e80000100a00 */
[----:B------:R-:W2:Y:S04]  /*5c0f0*/  LDL.LU R8, [R1+0x130] ;  /* 0x0001300001087983 */ /* 0x000ea80000300800 */
[----:B------:R-:W2:Y:S04]  /*5c100*/  LDL.LU R9, [R1+0x134] ;  /* 0x0001340001097983 */ /* 0x000ea80000300800 */
[----:B0-----:R-:W2:Y:S04]  /*5c110*/  LDL.LU R10, [R1+0x138] ;  /* 0x00013800010a7983 */ /* 0x001ea80000300800 */
[----:B------:R-:W2:Y:S04]  /*5c120*/  LDL.LU R11, [R1+0x13c] ;  /* 0x00013c00010b7983 */ /* 0x000ea80000300800 */
[----:B------:R-:W-:Y:S04]  /*5c130*/  STL.64 [R1+0x240], R16 ;  /* 0x0002401001007387 */ /* 0x000fe80000100a00 */
[----:B------:R0:W-:Y:S04]  /*5c140*/  STL.64 [R1+0x248], R18 ;  /* 0x0002481201007387 */ /* 0x0001e80000100a00 */
[----:B0-----:R-:W2:Y:S04]  /*5c150*/  LDL.LU.64 R18, [R1+0x2cb8] ;  /* 0x002cb80001127983 */ /* 0x001ea80000300a00 */
[----:B------:R0:W-:Y:S04]  /*5c160*/  STL.64 [R1+0x2bc0], R26 ;  /* 0x002bc01a01007387 */ /* 0x0001e80000100a00 */
[----:B----4-:R1:W-:Y:S04]  /*5c170*/  STL.64 [R1+0x2bb8], R24 ;  /* 0x002bb81801007387 */ /* 0x0103e80000100a00 */
[----:B0-----:R-:W4:Y:S01]  /*5c180*/  LDL.LU.64 R26, [R1+0x1b8] ;  /* 0x0001b800011a7983 */ /* 0x001f220000300a00 */
[C---:B--2---:R-:W-:Y:S03]  /*5c190*/  HMMA.16816.F32 R12, R20.reuse, R18, R12 ;  /* 0x00000012140c723c */ /* 0x044fe6000000180c */
[----:B----4-:R0:W-:Y:S04]  /*5c1a0*/  STL.64 [R1+0x2c78], R26 ;  /* 0x002c781a01007387 */ /* 0x0101e80000100a00 */
[----:B-1----:R-:W2:Y:S04]  /*5c1b0*/  LDL.LU R24, [R1+0x100] ;  /* 0x0001000001187983 */ /* 0x002ea80000300800 */
[----:B------:R-:W2:Y:S04]  /*5c1c0*/  LDL.LU R25, [R1+0x104] ;  /* 0x0001040001197983 */ /* 0x000ea80000300800 */
[----:B0-----:R-:W2:Y:S04]  /*5c1d0*/  LDL.LU R26, [R1+0x108] ;  /* 0x00010800011a7983 */ /* 0x001ea80000300800 */
[----:B------:R-:W2:Y:S04]  /*5c1e0*/  LDL.LU R27, [R1+0x10c] ;  /* 0x00010c00011b7983 */ /* 0x000ea80000300800 */
[----:B------:R-:W-:Y:S04]  /*5c1f0*/  STL.64 [R1+0x230], R12 ;  /* 0x0002300c01007387 */ /* 0x000fe80000100a00 */
[----:B------:R0:W-:Y:S04]  /*5c200*/  STL.64 [R1+0x238], R14 ;  /* 0x0002380e01007387 */ /* 0x0001e80000100a00 */
[----:B0-----:R-:W3:Y:S02]  /*5c210*/  LDL.LU.64 R14, [R1+0x2cb0] ;  /* 0x002cb000010e7983 */ /* 0x001ee40000300a00 */
[----:B---3--:R-:W-:-:S15]  /*5c220*/  HMMA.16816.F32 R4, R20, R14, R4 ;  /* 0x0000000e1404723c */ /* 0x008fde0000001804 */
[----:B------:R-:W-:-:S04]  /*5c230*/  NOP ;  /* 0x0000000000007918 */ /* 0x000fc80000000000 */
[----:B------:R-:W-:Y:S04]  /*5c240*/  STL.64 [R1+0x220], R4 ;  /* 0x0002200401007387 */ /* 0x000fe80000100a00 */
[----:B------:R0:W-:Y:S04]  /*5c250*/  STL.64 [R1+0x228], R6 ;  /* 0x0002280601007387 */ /* 0x0001e80000100a00 */
[----:B0-----:R-:W3:Y:S02]  /*5c260*/  LDL.LU.64 R6, [R1+0x2ca8] ;  /* 0x002ca80001067983 */ /* 0x001ee40000300a00 */
        /* <DEDUP_REMOVED lines=9> */
[----:B---3--:R-:W-:-:S15]  /*5c300*/  HMMA.16816.F32 R4, R20, R10, R4 ;  /* 0x0000000a1404723c */ /* 0x008fde0000001804 */
[----:B------:R-:W-:-:S04]  /*5c310*/  NOP ;  /* 0x0000000000007918 */ /* 0x000fc80000000000 */
[----:B------:R0:W-:Y:S04]  /*5c320*/  STL.64 [R1+0x5c0], R4 ;  /* 0x0005c00401007387 */ /* 0x0001e80000100a00 */
[----:B------:R-:W-:Y:S01]  /*5c330*/  STL.64 [R1+0x5c8], R6 ;  /* 0x0005c80601007387 */ /* 0x000fe20000100a00 */
[----:B0-----:R-:W-:Y:S02]  /*5c340*/  IMAD.MOV.U32 R4, RZ, RZ, R11 ;  /* 0x000000ffff047224 */ /* 0x001fe400078e000b */
[----:B------:R-:W-:Y:S02]  /*5c350*/  IMAD.MOV.U32 R5, RZ, RZ, R10 ;  /* 0x000000ffff057224 */ /* 0x000fe400078e000a */
[----:B------:R-:W3:Y:S04]  /*5c360*/  LDL.LU.64 R10, [R1+0x2c88] ;  /* 0x002c8800010a7983 */ /* 0x000ee80000300a00 */
[----:B------:R0:W-:Y:S04]  /*5c370*/  STL [R1+0x2b80], R4 ;  /* 0x002b800401007387 */ /* 0x0001e80000100800 */
[----:B------:R1:W-:Y:S04]  /*5c380*/  STL [R1+0x2b7c], R5 ;  /* 0x002b7c0501007387 */ /* 0x0003e80000100800 */
[----:B0-----:R-:W3:Y:S04]  /*5c390*/  LDL.LU R4, [R1+0x110] ;  /* 0x0001100001047983 */ /* 0x001ee80000300800 */
[----:B-1----:R-:W3:Y:S04]  /*5c3a0*/  LDL.LU R5, [R1+0x114] ;  /* 0x0001140001057983 */ /* 0x002ee80000300800 */
[----:B------:R-:W3:Y:S04]  /*5c3b0*/  LDL.LU R6, [R1+0x118] ;  /* 0x0001180001067983 */ /* 0x000ee80000300800 */
[----:B------:R-:W3:Y:S02]  /*5c3c0*/  LDL.LU R7, [R1+0x11c] ;  /* 0x00011c0001077983 */ /* 0x000ee40000300800 */
[----:B---3--:R-:W-:-:S15]  /*5c3d0*/  HMMA.16816.F32 R4, R20, R10, R4 ;  /* 0x0000000a1404723c */ /* 0x008fde0000001804 */
[----:B------:R-:W-:-:S04]  /*5c3e0*/  NOP ;  /* 0x0000000000007918 */ /* 0x000fc80000000000 */
[----:B------:R-:W-:Y:S04]  /*5c3f0*/  STL.64 [R1+0x5b0], R4 ;  /* 0x0005b00401007387 */ /* 0x000fe80000100a00 */
[----:B------:R0:W-:Y:S02]  /*5c400*/  STL.64 [R1+0x5b8], R6 ;  /* 0x0005b80601007387 */ /* 0x0001e40000100a00 */
[----:B0-----:R-:W-:Y:S02]  /*5c410*/  IMAD.MOV.U32 R7, RZ, RZ, R10 ;  /* 0x000000ffff077224 */ /* 0x001fe400078e000a */
[----:B------:R-:W-:Y:S02]  /*5c420*/  IMAD.MOV.U32 R6, RZ, RZ, R11 ;  /* 0x000000ffff067224 */ /* 0x000fe400078e000b */
[----:B------:R-:W2:Y:S04]  /*5c430*/  LDL.LU.64 R10, [R1+0x2c80] ;  /* 0x002c8000010a7983 */ /* 0x000ea80000300a00 */
[----:B------:R0:W-:Y:S04]  /*5c440*/  STL [R1+0x2b88], R6 ;  /* 0x002b880601007387 */ /* 0x0001e80000100800 */
[----:B------:R1:W-:Y:S04]  /*5c450*/  STL [R1+0x2b84], R7 ;  /* 0x002b840701007387 */ /* 0x0003e80000100800 */
[----:B------:R-:W3:Y:S04]  /*5c460*/  LDL.LU R4, [R1+0xf0] ;  /* 0x0000f00001047983 */ /* 0x000ee80000300800 */
[----:B------:R-:W3:Y:S04]  /*5c470*/  LDL.LU R5, [R1+0xf4] ;  /* 0x0000f40001057983 */ /* 0x000ee80000300800 */
[----:B0-----:R-:W3:Y:S04]  /*5c480*/  LDL.LU R6, [R1+0xf8] ;  /* 0x0000f80001067983 */ /* 0x001ee80000300800 */
[----:B-1----:R-:W3:Y:S01]  /*5c490*/  LDL.LU R7, [R1+0xfc] ;  /* 0x0000fc0001077983 */ /* 0x002ee20000300800 */
[----:B--2---:R-:W-:Y:S01]  /*5c4a0*/  HMMA.16816.F32 R24, R20, R10, R24 ;  /* 0x0000000a1418723c */ /* 0x004fe20000001818 */
[----:B------:R-:W-:Y:S01]  /*5c4b0*/  MOV R16, R10 ;  /* 0x0000000a00107202 */ /* 0x000fe20000000f00 */
[----:B------:R-:W-:-:S15]  /*5c4c0*/  IMAD.MOV.U32 R17, RZ, RZ, R11 ;  /* 0x000000ffff117224 */ /* 0x000fde00078e000b */
[----:B------:R-:W-:Y:S02]  /*5c4d0*/  NOP ;  /* 0x0000000000007918 */ /* 0x000fe40000000000 */
[----:B------:R-:W-:Y:S04]  /*5c4e0*/  STL.64 [R1+0x5a0], R24 ;  /* 0x0005a01801007387 */ /* 0x000fe80000100a00 */
[----:B------:R0:W-:Y:S04]  /*5c4f0*/  STL.64 [R1+0x5a8], R26 ;  /* 0x0005a81a01007387 */ /* 0x0001e80000100a00 */
[----:B0-----:R-:W3:Y:S04]  /*5c500*/  LDL.LU.64 R26, [R1+0x2c78] ;  /* 0x002c7800011a7983 */ /* 0x001ee80000300a00 */
[----:B------:R-:W2:Y:S04]  /*5c510*/  LDL.LU.64 R10, [R1+0x2c70] ;  /* 0x002c7000010a7983 */ /* 0x000ea80000300a00 */
[----:B------:R-:W4:Y:S04]  /*5c520*/  LDL.LU.64 R8, [R1+0x2c68] ;  /* 0x002c680001087983 */ /* 0x000f280000300a00 */
[----:B------:R-:W-:Y:S04]  /*5c530*/  STL [R1+0x2b90], R17 ;  /* 0x002b901101007387 */ /* 0x000fe80000100800 */
[----:B------:R-:W-:Y:S04]  /*5c540*/  STL [R1+0x2b8c], R16 ;  /* 0x002b8c1001007387 */ /* 0x000fe80000100800 */
[----:B------:R-:W-:Y:S01]  /*5c550*/  STL.64 [R1+0x2c28], R18 ;  /* 0x002c281201007387 */ /* 0x000fe20000100a00 */
[----:B---3--:R-:W-:Y:S01]  /*5c560*/  HMMA.16816.F32 R4, R20, R26, R4 ;  /* 0x0000001a1404723c */ /* 0x008fe20000001804 */
[----:B------:R-:W-:-:S02]  /*5c570*/  IMAD.MOV.U32 R2, RZ, RZ, R26 ;  /* 0x000000ffff027224 */ /* 0x000fc400078e001a */
[----:B------:R-:W-:Y:S02]  /*5c580*/  IMAD.MOV.U32 R12, RZ, RZ, R27 ;  /* 0x000000ffff0c7224 */ /* 0x000fe400078e001b */
[----:B------:R-:W-:Y:S02]  /*5c590*/  IMAD.MOV.U32 R26, RZ, RZ, R29 ;  /* 0x000000ffff1a7224 */ /* 0x000fe400078e001d */
[----:B--2---:R-:W-:-:S12]  /*5c5a0*/  IMAD.MOV.U32 R27, RZ, RZ, R11 ;  /* 0x000000ffff1b7224 */ /* 0x004fd800078e000b */
[----:B------:R-:W-:Y:S04]  /*5c5b0*/  STL.64 [R1+0x590], R4 ;  /* 0x0005900401007387 */ /* 0x000fe80000100a00 */
[----:B------:R-:W-:Y:S04]  /*5c5c0*/  STL.64 [R1+0x598], R6 ;  /* 0x0005980601007387 */ /* 0x000fe80000100a00 */
[----:B------:R-:W-:Y:S04]  /*5c5d0*/  STL.64 [R1+0x2bd8], R26 ;  /* 0x002bd81a01007387 */ /* 0x000fe80000100a00 */
[----:B------:R-:W-:Y:S04]  /*5c5e0*/  STL.64 [R1+0x2bb0], R14 ;  /* 0x002bb00e01007387 */ /* 0x000fe80000100a00 */
[----:B------:R0:W-:Y:S04]  /*5c5f0*/  STL.64 [R1+0x2ba8], R12 ;  /* 0x002ba80c01007387 */ /* 0x0001e80000100a00 */
[----:B0-----:R-:W2:Y:S04]  /*5c600*/  LDL.LU R12, [R1+0x60] ;  /* 0x00006000010c7983 */ /* 0x001ea80000300800 */
[----:B------:R-:W2:Y:S04]  /*5c610*/  LDL.LU R13, [R1+0x64] ;  /* 0x00006400010d7983 */ /* 0x000ea80000300800 */
[----:B------:R-:W3:Y:S04]  /*5c620*/  LDL.LU R14, [R1+0x68] ;  /* 0x00006800010e7983 */ /* 0x000ee80000300800 */
[----:B------:R-:W3:Y:S01]  /*5c630*/  LDL.LU R15, [R1+0x6c] ;  /* 0x00006c00010f7983 */ /* 0x000ee20000300800 */
[----:B------:R-:W-:-:S02]  /*5c640*/  IMAD.MOV.U32 R26, RZ, RZ, R10 ;  /* 0x000000ffff1a7224 */ /* 0x000fc400078e000a */
[----:B----4-:R-:W-:-:S05]  /*5c650*/  IMAD.MOV.U32 R27, RZ, RZ, R9 ;  /* 0x000000ffff1b7224 */ /* 0x010fca00078e0009 */
[----:B------:R-:W-:Y:S04]  /*5c660*/  STL.64 [R1+0x2bf0], R26 ;  /* 0x002bf01a01007387 */ /* 0x000fe80000100a00 */
[----:B---3--:R-:W-:Y:S04]  /*5c670*/  STL.64 [R1+0x2bd0], R14 ;  /* 0x002bd00e01007387 */ /* 0x008fe80000100a00 */
[----:B--2---:R0:W-:Y:S04]  /*5c680*/  STL.64 [R1+0x2bc8], R12 ;  /* 0x002bc80c01007387 */ /* 0x0041e80000100a00 */
[----:B0-----:R-:W2:Y:S04]  /*5c690*/  LDL.LU R12, [R1+0x70] ;  /* 0x00007000010c7983 */ /* 0x001ea80000300800 */
[----:B------:R-:W2:Y:S04]  /*5c6a0*/  LDL.LU R13, [R1+0x74] ;  /* 0x00007400010d7983 */ /* 0x000ea80000300800 */
[----:B------:R-:W3:Y:S04]  /*5c6b0*/  LDL.LU R14, [R1+0x78] ;  /* 0x00007800010e7983 */ /* 0x000ee80000300800 */
[----:B------:R-:W3:Y:S04]  /*5c6c0*/  LDL.LU R15, [R1+0x7c] ;  /* 0x00007c00010f7983 */ /* 0x000ee80000300800 */
[----:B------:R-:W4:Y:S04]  /*5c6d0*/  LDL.LU R16, [R1+0xb0] ;  /* 0x0000b00001107983 */ /* 0x000f280000300800 */
[----:B------:R-:W4:Y:S04]  /*5c6e0*/  LDL.LU R17, [R1+0xb4] ;  /* 0x0000b40001117983 */ /* 0x000f280000300800 */
[----:B------:R-:W2:Y:S04]  /*5c6f0*/  LDL.LU R18, [R1+0xb8] ;  /* 0x0000b80001127983 */ /* 0x000ea80000300800 */
[----:B------:R-:W2:Y:S04]  /*5c700*/  LDL.LU R19, [R1+0xbc] ;  /* 0x0000bc0001137983 */ /* 0x000ea80000300800 */
[----:B------:R-:W3:Y:S04]  /*5c710*/  LDL.LU R4, [R1+0xe0] ;  /* 0x0000e00001047983 */ /* 0x000ee80000300800 */
[----:B------:R-:W3:Y:S04]  /*5c720*/  LDL.LU R5, [R1+0xe4] ;  /* 0x0000e40001057983 */ /* 0x000ee80000300800 */
[----:B------:R-:W3:Y:S04]  /*5c730*/  LDL.LU R6, [R1+0xe8] ;  /* 0x0000e80001067983 */ /* 0x000ee80000300800 */
[----:B------:R-:W3:Y:S04]  /*5c740*/  LDL.LU R7, [R1+0xec] ;  /* 0x0000ec0001077983 */ /* 0x000ee80000300800 */
[----:B--2---:R0:W-:Y:S04]  /*5c750*/  STL.64 [R1+0x2c38], R18 ;  /* 0x002c381201007387 */ /* 0x0041e80000100a00 */
[----:B----4-:R-:W-:Y:S04]  /*5c760*/  STL.64 [R1+0x2c30], R16 ;  /* 0x002c301001007387 */ /* 0x010fe80000100a00 */
[----:B0-----:R-:W2:Y:S04]  /*5c770*/  LDL.64 R18, [R1+0x188] ;  /* 0x0001880001127983 */ /* 0x001ea80000100a00 */
[----:B--2---:R0:W-:Y:S04]  /*5c780*/  STL.64 [R1+0x2c48], R18 ;  /* 0x002c481201007387 */ /* 0x0041e80000100a00 */
[----:B0-----:R-:W2:Y:S04]  /*5c790*/  LDL.LU.64 R18, [R1+0x198] ;  /* 0x0001980001127983 */ /* 0x001ea80000300a00 */
[----:B--2---:R0:W-:Y:S04]  /*5c7a0*/  STL.64 [R1+0x2c60], R18 ;  /* 0x002c601201007387 */ /* 0x0041e80000100a00 */
[----:B0-----:R-:W2:Y:S04]  /*5c7b0*/  LDL.LU.64 R18, [R1+0x1a8] ;  /* 0x0001a80001127983 */ /* 0x001ea80000300a00 */
[----:B------:R-:W4:Y:S01]  /*5c7c0*/  LDL.LU.64 R10, [R1+0x178] ;  /* 0x00017800010a7983 */ /* 0x000f220000300a00 */
[----:B------:R-:W-:-:S03]  /*5c7d0*/  IMAD.MOV.U32 R26, RZ, RZ, R8 ;  /* 0x000000ffff1a7224 */ /* 0x000fc600078e0008 */
[----:B----4-:R0:W-:Y:S04]  /*5c7e0*/  STL.64 [R1+0x2c40], R10 ;  /* 0x002c400a01007387 */ /* 0x0101e80000100a00 */
[----:B------:R-:W4:Y:S04]  /*5c7f0*/  LDL.LU R8, [R1+0xc0] ;  /* 0x0000c00001087983 */ /* 0x000f280000300800 */
[----:B------:R-:W4:Y:S04]  /*5c800*/  LDL.LU R9, [R1+0xc4] ;  /* 0x0000c40001097983 */ /* 0x000f280000300800 */
[----:B0-----:R-:W2:Y:S04]  /*5c810*/  LDL.LU R10, [R1+0xc8] ;  /* 0x0000c800010a7983 */ /* 0x001ea80000300800 */
        /* <DEDUP_REMOVED lines=9> */
[----:B------:R-:W4:Y:S04]  /*5c8b0*/  LDL.LU R24, [R1+0xa0] ;  /* 0x0000a00001187983 */ /* 0x000f280000300800 */
[----:B------:R-:W4:Y:S04]  /*5c8c0*/  LDL.LU R25, [R1+0xa4] ;  /* 0x0000a40001197983 */ /* 0x000f280000300800 */
[----:B0-----:R-:W4:Y:S04]  /*5c8d0*/  LDL.LU R26, [R1+0xa8] ;  /* 0x0000a800011a7983 */ /* 0x001f280000300800 */
[----:B------:R-:W4:Y:S04]  /*5c8e0*/  LDL.LU R27, [R1+0xac] ;  /* 0x0000ac00011b7983 */ /* 0x000f280000300800 */
[----:B---3--:R-:W-:Y:S04]  /*5c8f0*/  STL.64 [R1+0x2be8], R14 ;  /* 0x002be80e01007387 */ /* 0x008fe80000100a00 */
[----:B------:R0:W-:Y:S04]  /*5c900*/  STL.64 [R1+0x2be0], R12 ;  /* 0x002be00c01007387 */ /* 0x0001e80000100a00 */
[----:B0-----:R-:W3:Y:S04]  /*5c910*/  LDL.LU R12, [R1+0x80] ;  /* 0x00008000010c7983 */ /* 0x001ee80000300800 */
[----:B------:R-:W3:Y:S04]  /*5c920*/  LDL.LU R13, [R1+0x84] ;  /* 0x00008400010d7983 */ /* 0x000ee80000300800 */
[----:B------:R-:W2:Y:S04]  /*5c930*/  LDL.LU R14, [R1+0x88] ;  /* 0x00008800010e7983 */ /* 0x000ea80000300800 */
[----:B------:R-:W2:Y:S01]  /*5c940*/  LDL.LU R15, [R1+0x8c] ;  /* 0x00008c00010f7983 */ /* 0x000ea20000300800 */
[----:B------:R-:W-:Y:S03]  /*5c950*/  HMMA.16816.F32 R4, R20, R18, R4 ;  /* 0x000000121404723c */ /* 0x000fe60000001804 */
[----:B--2---:R-:W-:Y:S04]  /*5c960*/  STL.64 [R1+0x2c00], R14 ;  /* 0x002c000e01007387 */ /* 0x004fe80000100a00 */
[----:B---3--:R0:W-:Y:S04]  /*5c970*/  STL.64 [R1+0x2bf8], R12 ;  /* 0x002bf80c01007387 */ /* 0x0081e80000100a00 */
[----:B0-----:R-:W2:Y:S04]  /*5c980*/  LDL.LU R12, [R1+0x90] ;  /* 0x00009000010c7983 */ /* 0x001ea80000300800 */
[----:B------:R-:W2:Y:S04]  /*5c990*/  LDL.LU R13, [R1+0x94] ;  /* 0x00009400010d7983 */ /* 0x000ea80000300800 */
[----:B------:R-:W2:Y:S04]  /*5c9a0*/  LDL.LU R14, [R1+0x98] ;  /* 0x00009800010e7983 */ /* 0x000ea80000300800 */
[----:B------:R-:W2:Y:S04]  /*5c9b0*/  LDL.LU R15, [R1+0x9c] ;  /* 0x00009c00010f7983 */ /* 0x000ea80000300800 */
[----:B------:R0:W-:Y:S04]  /*5c9c0*/  STL.64 [R1+0x580], R4 ;  /* 0x0005800401007387 */ /* 0x0001e80000100a00 */
[----:B------:R1:W-:Y:S01]  /*5c9d0*/  STL.64 [R1+0x588], R6 ;  /* 0x0005880601007387 */ /* 0x0003e20000100a00 */
[----:B0-----:R-:W-:-:S02]  /*5c9e0*/  IMAD.MOV.U32 R4, RZ, RZ, R18 ;  /* 0x000000ffff047224 */ /* 0x001fc400078e0012 */
[----:B------:R-:W-:Y:S02]  /*5c9f0*/  IMAD.MOV.U32 R5, RZ, RZ, R19 ;  /* 0x000000ffff057224 */ /* 0x000fe400078e0013 */
[----:B------:R-:W3:Y:S02]  /*5ca00*/  LDL.LU.64 R18, [R1+0x2c60] ;  /* 0x002c600001127983 */ /* 0x000ee40000300a00 */
[----:B---3--:R-:W-:Y:S01]  /*5ca10*/  HMMA.16816.F32 R8, R20, R18, R8 ;  /* 0x000000121408723c */ /* 0x008fe20000001808 */
[----:B-1----:R-:W-:Y:S02]  /*5ca20*/  IMAD.MOV.U32 R6, RZ, RZ, R18 ;  /* 0x000000ffff067224 */ /* 0x002fe400078e0012 */
[----:B------:R-:W-:-:S15]  /*5ca30*/  IMAD.MOV.U32 R7, RZ, RZ, R19 ;  /* 0x000000ffff077224 */ /* 0x000fde00078e0013 */
[----:B------:R-:W-:Y:S01]  /*5ca40*/  NOP ;  /* 0x0000000000007918 */ /* 0x000fe20000000000 */
[----:B------:R-:W-:Y:S04]  /*5ca50*/  STL.64 [R1+0x570], R8 ;  /* 0x0005700801007387 */ /* 0x000fe80000100a00 */
[----:B------:R0:W-:Y:S04]  /*5ca60*/  STL.64 [R1+0x578], R10 ;  /* 0x0005780a01007387 */ /* 0x0001e80000100a00 */
[----:B0-----:R-:W3:Y:S04]  /*5ca70*/  LDL.LU.64 R10, [R1+0x2c58] ;  /* 0x002c5800010a7983 */ /* 0x001ee80000300a00 */
[----:B------:R-:W3:Y:S04]  /*5ca80*/  LDL.LU.64 R8, [R1+0x2c50] ;  /* 0x002c500001087983 */ /* 0x000ee80000300a00 */
[----:B------:R-:W3:Y:S04]  /*5ca90*/  LDL.LU.64 R18, [R1+0x2c48] ;  /* 0x002c480001127983 */ /* 0x000ee80000300a00 */
[----:B------:R-:W-:Y:S04]  /*5caa0*/  STL.64 [R1+0x2ba0], R6 ;  /* 0x002ba00601007387 */ /* 0x000fe80000100a00 */
[----:B------:R0:W-:Y:S04]  /*5cab0*/  STL.64 [R1+0x2b98], R4 ;  /* 0x002b980401007387 */ /* 0x0001e80000100a00 */
[----:B0-----:R-:W2:Y:S04]  /*5cac0*/  LDL.LU R4, [R1+0x40] ;  /* 0x0000400001047983 */ /* 0x001ea80000300800 */
[----:B------:R-:W2:Y:S04]  /*5cad0*/  LDL.LU R5, [R1+0x44] ;  /* 0x0000440001057983 */ /* 0x000ea80000300800 */
[----:B------:R-:W2:Y:S01]  /*5cae0*/  LDL.LU R6, [R1+0x48] ;  /* 0x0000480001067983 */ /* 0x000ea20000300800 */
        /* <DEDUP_REMOVED lines=16> */
[----:B------:R-:W-:Y:S01]  /*5cbf0*/  IMAD.MOV.U32 R7, RZ, RZ, R0 ;  /* 0x000000ffff077224 */ /* 0x000fe200078e0000 */
[----:B----4-:R-:W-:Y:S02]  /*5cc00*/  HMMA.16816.F32 R20, R20, R10, R24 ;  /* 0x0000000a1414723c */ /* 0x010fe40000001818 */
[----:B------:R-:W2:Y:S01]  /*5cc10*/  LDL.LU.64 R26, [R1+0x2c18] ;  /* 0x002c1800011a7983 */ /* 0x000ea20000300a00 */
[----:B------:R-:W-:Y:S02]  /*5cc20*/  IMAD.MOV.U32 R29, RZ, RZ, R10 ;  /* 0x000000ffff1d7224 */ /* 0x000fe400078e000a */
[----:B------:R-:W-:-:S14]  /*5cc30*/  IMAD.MOV.U32 R0, RZ, RZ, R11 ;  /* 0x000000ffff007224 */ /* 0x000fdc00078e000b */
[----:B------:R0:W-:Y:S04]  /*5cc40*/  STL.64 [R1+0x540], R20 ;  /* 0x0005401401007387 */ /* 0x0001e80000100a00 */
[----:B------:R1:W-:Y:S04]  /*5cc50*/  STL.64 [R1+0x548], R22 ;  /* 0x0005481601007387 */ /* 0x0003e80000100a00 */
[----:B------:R-:W2:Y:S04]  /*5cc60*/  LDL.LU.64 R10, [R1+0x2c10] ;  /* 0x002c1000010a7983 */ /* 0x000ea80000300a00 */
[----:B------:R-:W2:Y:S04]  /*5cc70*/  LDL.LU.64 R8, [R1+0x2c08] ;  /* 0x002c080001087983 */ /* 0x000ea80000300a00 */
[----:B0-----:R-:W3:Y:S04]  /*5cc80*/  LDL.LU R20, [R1+0x50] ;  /* 0x0000500001147983 */ /* 0x001ee80000300800 */
[----:B------:R-:W3:Y:S04]  /*5cc90*/  LDL.LU R21, [R1+0x54] ;  /* 0x0000540001157983 */ /* 0x000ee80000300800 */
[----:B-1----:R-:W3:Y:S04]  /*5cca0*/  LDL.LU R22, [R1+0x58] ;  /* 0x0000580001167983 */ /* 0x002ee80000300800 */
[----:B------:R-:W3:Y:S04]  /*5ccb0*/  LDL.LU R23, [R1+0x5c] ;  /* 0x00005c0001177983 */ /* 0x000ee80000300800 */
        /* <DEDUP_REMOVED lines=19> */
[----:B------:R-:W4:Y:S01]  /*5cdf0*/  LDL.LU.64 R24, [R1+0x2bb8] ;  /* 0x002bb80001187983 */ /* 0x000f220000300a00 */
[----:B--2---:R-:W-:-:S15]  /*5ce00*/  HMMA.16816.F32 R12, R8, R26, R12 ;  /* 0x0000001a080c723c */ /* 0x004fde000000180c */
[----:B------:R-:W-:-:S04]  /*5ce10*/  NOP ;  /* 0x0000000000007918 */ /* 0x000fc80000000000 */
[----:B------:R-:W-:Y:S04]  /*5ce20*/  STL.64 [R1+0x500], R12 ;  /* 0x0005000c01007387 */ /* 0x000fe80000100a00 */
[----:B------:R0:W-:Y:S04]  /*5ce30*/  STL.64 [R1+0x508], R14 ;  /* 0x0005080e01007387 */ /* 0x0001e80000100a00 */
[----:B0-----:R-:W2:Y:S04]  /*5ce40*/  LDL.LU.64 R14, [R1+0x2bb0] ;  /* 0x002bb000010e7983 */ /* 0x001ea80000300a00 */
[----:B------:R-:W4:Y:S01]  /*5ce50*/  LDL.LU.64 R12, [R1+0x2ba8] ;  /* 0x002ba800010c7983 */ /* 0x000f220000300a00 */
[----:B------:R-:W-:-:S02]  /*5ce60*/  IMAD.MOV.U32 R26, RZ, RZ, R28 ;  /* 0x000000ffff1a7224 */ /* 0x000fc400078e001c */
[----:B------:R-:W0:Y:S01]  /*5ce70*/  S2R R28, SR_TID.X ;  /* 0x00000000001c7919 */ /* 0x000e220000002100 */
[----:B---3--:R-:W-:-:S15]  /*5ce80*/  HMMA.16816.F32 R20, R8, R18, R20 ;  /* 0x000000120814723c */ /* 0x008fde0000001814 */
[----:B------:R-:W-:-:S04]  /*5ce90*/  NOP ;  /* 0x0000000000007918 */ /* 0x000fc80000000000 */
[----:B------:R-:W-:Y:S04]  /*5cea0*/  STL.64 [R1+0x4f0], R20 ;  /* 0x0004f01401007387 */ /* 0x000fe80000100a00 */
[----:B------:R2:W-:Y:S02]  /*5ceb0*/  STL.64 [R1+0x4f8], R22 ;  /* 0x0004f81601007387 */ /* 0x0005e40000100a00 */
[----:B--2---:R-:W-:Y:S01]  /*5cec0*/  HMMA.16816.F32 R20, R8, R14, R4 ;  /* 0x0000000e0814723c */ /* 0x004fe20000001804 */
[C---:B0-----:R-:W-:Y:S01]  /*5ced0*/  LOP3.LUT R5, R28.reuse, 0x7, RZ, 0xc0, !PT ;  /* 0x000000071c057812 */ /* 0x041fe200078ec0ff */
[----:B----4-:R-:W-:Y:S02]  /*5cee0*/  IMAD.MOV.U32 R27, RZ, RZ, R13 ;  /* 0x000000ffff1b7224 */ /* 0x010fe400078e000d */
[----:B------:R-:W-:-:S02]  /*5cef0*/  IMAD.SHL.U32 R7, R28, 0x40, RZ ;  /* 0x000000401c077824 */ /* 0x000fc400078e00ff */
[C---:B------:R-:W-:Y:S01]  /*5cf00*/  IMAD.SHL.U32 R13, R28.reuse, 0x2, RZ ;  /* 0x000000021c0d7824 */ /* 0x040fe200078e00ff */
[C---:B------:R-:W-:Y:S01]  /*5cf10*/  LOP3.LUT R6, R28.reuse, 0x7, RZ, 0xc0, !PT ;  /* 0x000000071c067812 */ /* 0x040fe200078ec0ff */
[----:B------:R-:W-:Y:S02]  /*5cf20*/  IMAD R5, R5, 0x90, RZ ;  /* 0x0000009005057824 */ /* 0x000fe400078e02ff */
[----:B------:R-:W-:-:S05]  /*5cf30*/  IMAD.SHL.U32 R28, R28, 0x2, RZ ;  /* 0x000000021c1c7824 */ /* 0x000fca00078e00ff */
[----:B------:R-:W-:-:S04]  /*5cf40*/  LOP3.LUT R28, R5, 0x10, R28, 0x78, !PT ;  /* 0x00000010051c7812 */ /* 0x000fc800078e781c */
[----:B------:R-:W-:Y:S01]  /*5cf50*/  LOP3.LUT R28, R28, 0x400, R7, 0xf8, !PT ;  /* 0x000004001c1c7812 */ /* 0x000fe200078ef807 */
[----:B------:R-:W-:Y:S04]  /*5cf60*/  STL.64 [R1+0x200], R20 ;  /* 0x0002001401007387 */ /* 0x000fe80000100a00 */
[----:B------:R-:W-:Y:S04]  /*5cf70*/  STL.64 [R1+0x208], R22 ;  /* 0x0002081601007387 */ /* 0x000fe80000100a00 */
[----:B------:R-:W0:Y:S04]  /*5cf80*/  LDSM.16.MT88.4 R20, [R28+UR5+0x13000] ;  /* 0x013000051c14783b */ /* 0x000e280008004200 */
[----:B0-----:R-:W-:Y:S04]  /*5cf90*/  STL.64 [R1+0x2ac0], R22 ;  /* 0x002ac01601007387 */ /* 0x001fe80000100a00 */
[----:B------:R0:W-:Y:S04]  /*5cfa0*/  STL.64 [R1+0x2ab8], R20 ;  /* 0x002ab81401007387 */ /* 0x0001e80000100a00 */
[----:B0-----:R-:W2:Y:S04]  /*5cfb0*/  LDL.LU R20, [R1+0x4a0] ;  /* 0x0004a00001147983 */ /* 0x001ea80000300800 */
[----:B------:R-:W2:Y:S01]  /*5cfc0*/  LDL.LU R21, [R1+0x4a4] ;  /* 0x0004a40001157983 */ /* 0x000ea20000300800 */
[----:B------:R-:W-:-:S05]  /*5cfd0*/  IMAD R6, R6, 0x110, RZ ;  /* 0x0000011006067824 */ /* 0x000fca00078e02ff */
[----:B------:R-:W-:-:S04]  /*5cfe0*/  LOP3.LUT R13, R6, 0x30, R13, 0x78, !PT ;  /* 0x00000030060d7812 */ /* 0x000fc800078e780d */
[----:B------:R-:W-:-:S04]  /*5cff0*/  LOP3.LUT R13, R13, 0x800, R7, 0xf8, !PT ;  /* 0x000008000d0d7812 */ /* 0x000fc800078ef807 */
[----:B------:R-:W-:-:S05]  /*5d000*/  LOP3.LUT R13, R13, 0x40, RZ, 0x3c, !PT ;  /* 0x000000400d0d7812 */ /* 0x000fca00078e3cff */
[----:B------:R-:W0:Y:S04]  /*5d010*/  LDSM.16.M88.4 R4, [R13+UR5+0x80] ;  /* 0x000080050d04783b */ /* 0x000e280008000200 */
[----:B0-----:R-:W-:Y:S01]  /*5d020*/  STL.64 [R1+0xc0], R4 ;  /* 0x0000c00401007387 */ /* 0x001fe20000100a00 */
[----:B------:R-:W-:-:S03]  /*5d030*/  IMAD.MOV.U32 R29, RZ, RZ, R4 ;  /* 0x000000ffff1d7224 */ /* 0x000fc600078e0004 */
[----:B------:R-:W-:Y:S01]  /*5d040*/  STL.64 [R1+0xc8], R6 ;  /* 0x0000c80601007387 */ /* 0x000fe20000100a00 */
[----:B------:R-:W-:-:S03]  /*5d050*/  IMAD.MOV.U32 R28, RZ, RZ, R5 ;  /* 0x000000ffff1c7224 */ /* 0x000fc600078e0005 */
        /* <DEDUP_REMOVED lines=9> */
[----:B------:R-:W0:Y:S01]  /*5d0f0*/  LDSM.16.M88.4 R4, [R13+UR5+0x4080] ;  /* 0x004080050d04783b */ /* 0x000e220008000200 */
[----:B------:R-:W-:-:S02]  /*5d100*/  IMAD.MOV.U32 R22, RZ, RZ, R25 ;  /* 0x000000ffff167224 */ /* 0x000fc400078e0019 */
[----:B------:R-:W-:Y:S01]  /*5d110*/  IMAD.MOV.U32 R23, RZ, RZ, R24 ;  /* 0x000000ffff177224 */ /* 0x000fe200078e0018 */
[----:B0-----:R-:W-:Y:S04]  /*5d120*/  STL.64 [R1+0x80], R4 ;  /* 0x0000800401007387 */ /* 0x001fe80000100a00 */
[----:B------:R-:W-:Y:S04]  /*5d130*/  STL.64 [R1+0x88], R6 ;  /* 0x0000880601007387 */ /* 0x000fe80000100a00 */
[----:B------:R-:W0:Y:S04]  /*5d140*/  LDSM.16.M88.4 R4, [R13+UR5+0x5080] ;  /* 0x005080050d04783b */ /* 0x000e280008000200 */
[----:B0-----:R-:W-:Y:S04]  /*5d150*/  STL.64 [R1+0x70], R4 ;  /* 0x0000700401007387 */ /* 0x001fe80000100a00 */
[----:B------:R0:W-:Y:S04]  /*5d160*/  STL.64 [R1+0x78], R6 ;  /* 0x0000780601007387 */ /* 0x0001e80000100a00 */
[----:B0-----:R-:W3:Y:S04]  /*5d170*/  LDL.LU.64 R6, [R1+0x2ba0] ;  /* 0x002ba00001067983 */ /* 0x001ee80000300a00 */
[----:B------:R-:W4:Y:S01]  /*5d180*/  LDL.LU.64 R4, [R1+0x2b98] ;  /* 0x002b980001047983 */ /* 0x000f220000300a00 */
[----:B--2---:R-:W-:Y:S03]  /*5d190*/  HMMA.16816.F32 R24, R8, R26, R20 ;  /* 0x0000001a0818723c */ /* 0x004fe60000001814 */
[----:B------:R-:W0:-:S15]  /*5d1a0*/  LDSM.16.M88.4 R20, [R13+UR5+0x6080] ;  /* 0x006080050d14783b */ /* 0x000e1e0008000200 */
[----:B------:R-:W-:Y:S01]  /*5d1b0*/  NOP ;  /* 0x0000000000007918 */ /* 0x000fe20000000000 */
[----:B------:R-:W-:Y:S04]  /*5d1c0*/  STL.64 [R1+0x1f0], R24 ;  /* 0x0001f01801007387 */ /* 0x000fe80000100a00 */
[----:B------:R-:W-:Y:S04]  /*5d1d0*/  STL.64 [R1+0x1f8], R26 ;  /* 0x0001f81a01007387 */ /* 0x000fe80000100a00 */
[----:B------:R-:W1:Y:S04]  /*5d1e0*/  LDSM.16.M88.4 R24, [R13+UR5+0x7080] ;  /* 0x007080050d18783b */ /* 0x000e680008000200 */
[----:B0-----:R-:W-:Y:S04]  /*5d1f0*/  STL.64 [R1+0x60], R20 ;  /* 0x0000601401007387 */ /* 0x001fe80000100a00 */
[----:B------:R-:W-:Y:S04]  /*5d200*/  STL.64 [R1+0x68], R22 ;  /* 0x0000681601007387 */ /* 0x000fe80000100a00 */
[----:B------:R-:W0:Y:S04]  /*5d210*/  LDSM.16.M88.4 R20, [R13+UR5+0x8080] ;  /* 0x008080050d14783b */ /* 0x000e280008000200 */
[----:B-1----:R-:W-:Y:S04]  /*5d220*/  STL.64 [R1+0x50], R24 ;  /* 0x0000501801007387 */ /* 0x002fe80000100a00 */
        /* <DEDUP_REMOVED lines=10> */
[----:B------:R-:W-:Y:S04]  /*5d2d0*/  LDSM.16.M88.4 R20, [R13+UR5+0xc080] ;  /* 0x00c080050d14783b */ /* 0x000fe80008000200 */
[----:B-1----:R-:W-:Y:S04]  /*5d2e0*/  STL.64 [R1+0x10], R24 ;  /* 0x0000101801007387 */ /* 0x002fe80000100a00 */
[----:B------:R-:W-:Y:S04]  /*5d2f0*/  STL.64 [R1+0x18], R26 ;  /* 0x0000181a01007387 */ /* 0x000fe80000100a00 */
[----:B------:R-:W0:Y:S04]  /*5d300*/  LDSM.16.M88.4 R24, [R13+UR5+0xd080] ;  /* 0x00d080050d18783b */ /* 0x000e280008000200 */
[----:B0-----:R0:W-:Y:S04]  /*5d310*/  STL [R1+0x279c], R26 ;  /* 0x00279c1a01007387 */ /* 0x0011e80000100800 */
[----:B------:R-:W-:Y:S04]  /*5d320*/  STL.64 [R1], R20 ;  /* 0x0000001401007387 */ /* 0x000fe80000100a00 */
[----:B------:R-:W-:Y:S04]  /*5d330*/  STL.64 [R1+0x8], R22 ;  /* 0x0000081601007387 */ /* 0x000fe80000100a00 */
[----:B------:R1:W-:Y:S04]  /*5d340*/  STL [R1+0x2798], R27 ;  /* 0x0027981b01007387 */ /* 0x0003e80000100800 */
[----:B------:R2:W-:Y:S01]  /*5d350*/  STL.64 [R1+0x29f8], R24 ;  /* 0x0029f81801007387 */ /* 0x0005e20000100a00 */
[----:B0-----:R-:W-:-:S03]  /*5d360*/  IMAD.MOV.U32 R26, RZ, RZ, R17 ;  /* 0x000000ffff1a7224 */ /* 0x001fc600078e0011 */
[----:B------:R-:W3:Y:S01]  /*5d370*/  LDL.LU R17, [R1+0x2b90] ;  /* 0x002b900001117983 */ /* 0x000ee20000300800 */
[----:B-1----:R-:W-:-:S03]  /*5d380*/  IMAD.MOV.U32 R27, RZ, RZ, R16 ;  /* 0x000000ffff1b7224 */ /* 0x002fc600078e0010 */
[----:B------:R-:W3:Y:S04]  /*5d390*/  LDL.LU R16, [R1+0x2b8c] ;  /* 0x002b8c0001107983 */ /* 0x000ee80000300800 */
[----:B------:R0:W-:Y:S04]  /*5d3a0*/  STL.64 [R1+0x2ad8], R26 ;  /* 0x002ad81a01007387 */ /* 0x0001e80000100a00 */
[----:B--2---:R-:W2:Y:S04]  /*5d3b0*/  LDL.LU R24, [R1+0x610] ;  /* 0x0006100001187983 */ /* 0x004ea80000300800 */
[----:B------:R-:W2:Y:S04]  /*5d3c0*/  LDL.LU R25, [R1+0x614] ;  /* 0x0006140001197983 */ /* 0x000ea80000300800 */
[----:B0-----:R-:W2:Y:S04]  /*5d3d0*/  LDL.LU R26, [R1+0x618] ;  /* 0x00061800011a7983 */ /* 0x001ea80000300800 */
[----:B------:R-:W2:Y:S01]  /*5d3e0*/  LDL.LU R27, [R1+0x61c] ;  /* 0x00061c00011b7983 */ /* 0x000ea20000300800 */
[----:B------:R-:W-:-:S02]  /*5d3f0*/  IMAD.MOV.U32 R22, RZ, RZ, R2 ;  /* 0x000000ffff167224 */ /* 0x000fc400078e0002 */
[----:B------:R-:W-:Y:S01]  /*5d400*/  IMAD.MOV.U32 R23, RZ, RZ, R12 ;  /* 0x000000ffff177224 */ /* 0x000fe200078e000c */
[----:B--2---:R3:W-:Y:S04]  /*5d410*/  STL.64 [R1+0x2ae8], R26 ;  /* 0x002ae81a01007387 */ /* 0x0047e80000100a00 */
[----:B------:R-:W-:Y:S01]  /*5d420*/  STL.64 [R1+0x2ae0], R24 ;  /* 0x002ae01801007387 */ /* 0x000fe20000100a00 */
[----:B---3--:R-:W-:Y:S02]  /*5d430*/  IMAD.MOV.U32 R26, RZ, RZ, R6 ;  /* 0x000000ffff1a7224 */ /* 0x008fe400078e0006 */
[----:B------:R-:W-:Y:S01]  /*5d440*/  IMAD.MOV.U32 R27, RZ, RZ, R7 ;  /* 0x000000ffff1b7224 */ /* 0x000fe200078e0007 */
[----:B------:R-:W2:Y:S04]  /*5d450*/  LDL.LU R6, [R1+0x2b88] ;  /* 0x002b880001067983 */ /* 0x000ea80000300800 */
[----:B------:R-:W3:Y:S04]  /*5d460*/  LDL.LU R7, [R1+0x2b84] ;  /* 0x002b840001077983 */ /* 0x000ee80000300800 */
[----:B------:R4:W-:Y:S02]  /*5d470*/  STL.64 [R1+0x2af8], R26 ;  /* 0x002af81a01007387 */ /* 0x0009e40000100a00 */
[----:B----4-:R-:W-:Y:S01]  /*5d480*/  IMAD.MOV.U32 R26, RZ, RZ, R4 ;  /* 0x000000ffff1a7224 */ /* 0x010fe200078e0004 */
[----:B------:R-:W-:Y:S01]  /*5d490*/  MOV R27, R5 ;  /* 0x00000005001b7202 */ /* 0x000fe20000000f00 */
[----:B------:R-:W4:Y:S04]  /*5d4a0*/  LDL.LU R4, [R1+0x2b80] ;  /* 0x002b800001047983 */ /* 0x000f280000300800 */
[----:B------:R-:W2:Y:S04]  /*5d4b0*/  LDL.LU R5, [R1+0x2b7c] ;  /* 0x002b7c0001057983 */ /* 0x000ea80000300800 */
[----:B------:R0:W-:Y:S04]  /*5d4c0*/  STL.64 [R1+0x2b10], R26 ;  /* 0x002b101a01007387 */ /* 0x0001e80000100a00 */
[----:B------:R-:W2:Y:S04]  /*5d4d0*/  LDL.LU R2, [R1+0x2b78] ;  /* 0x002b780001027983 */ /* 0x000ea80000300800 */
[----:B------:R-:W2:Y:S04]  /*5d4e0*/  LDL.LU R12, [R1+0x2b74] ;  /* 0x002b7400010c7983 */ /* 0x000ea80000300800 */
[----:B------:R1:W-:Y:S04]  /*5d4f0*/  STL.64 [R1+0x2b18], R22 ;  /* 0x002b181601007387 */ /* 0x0003e80000100a00 */
[----:B------:R-:W2:Y:S04]  /*5d500*/  LDL.LU R24, [R1+0x640] ;  /* 0x0006400001187983 */ /* 0x000ea80000300800 */
[----:B------:R-:W2:Y:S04]  /*5d510*/  LDL.LU R25, [R1+0x644] ;  /* 0x0006440001197983 */ /* 0x000ea80000300800 */
[----:B0-----:R-:W2:Y:S04]  /*5d520*/  LDL.LU R26, [R1+0x648] ;  /* 0x00064800011a7983 */ /* 0x001ea80000300800 */
[----:B------:R-:W2:Y:S01]  /*5d530*/  LDL.LU R27, [R1+0x64c] ;  /* 0x00064c00011b7983 */ /* 0x000ea20000300800 */
[----:B-1----:R-:W-:-:S02]  /*5d540*/  IMAD.MOV.U32 R22, RZ, RZ, R16 ;  /* 0x000000ffff167224 */ /* 0x002fc400078e0010 */
[----:B------:R-:W-:Y:S01]  /*5d550*/  IMAD.MOV.U32 R23, RZ, RZ, R17 ;  /* 0x000000ffff177224 */ /* 0x000fe200078e0011 */
[----:B--2---:R-:W-:Y:S04]  /*5d560*/  STL.64 [R1+0x2b28], R26 ;  /* 0x002b281a01007387 */ /* 0x004fe80000100a00 */
[----:B------:R-:W-:Y:S04]  /*5d570*/  STL.64 [R1+0x2b20], R24 ;  /* 0x002b201801007387 */ /* 0x000fe80000100a00 */
[----:B------:R-:W2:Y:S04]  /*5d580*/  LDL.LU R16, [R1+0x2b70] ;  /* 0x002b700001107983 */ /* 0x000ea80000300800 */
[----:B------:R-:W4:Y:S04]  /*5d590*/  LDL.LU R17, [R1+0x2b6c] ;  /* 0x002b6c0001117983 */ /* 0x000f280000300800 */
[----:B------:R3:W-:Y:S02]  /*5d5a0*/  STL.64 [R1+0x2b30], R22 ;  /* 0x002b301601007387 */ /* 0x0007e40000100a00 */
[----:B---3--:R-:W-:-:S02]  /*5d5b0*/  IMAD.MOV.U32 R22, RZ, RZ, R7 ;  /* 0x000000ffff167224 */ /* 0x008fc400078e0007 */
[----:B------:R-:W-:-:S05]  /*5d5c0*/  IMAD.MOV.U32 R23, RZ, RZ, R6 ;  /* 0x000000ffff177224 */ /* 0x000fca00078e0006 */
[----:B------:R-:W-:Y:S04]  /*5d5d0*/  STL.64 [R1+0x2b48], R22 ;  /* 0x002b481601007387 */ /* 0x000fe80000100a00 */
[----:B------:R-:W3:Y:S04]  /*5d5e0*/  LDL.LU R24, [R1+0x650] ;  /* 0x0006500001187983 */ /* 0x000ee80000300800 */
[----:B------:R-:W3:Y:S01]  /*5d5f0*/  LDL.LU R25, [R1+0x654] ;  /* 0x0006540001197983 */ /* 0x000ee20000300800 */
[----:B--2---:R-:W-:Y:S02]  /*5d600*/  IMAD.MOV.U32 R26, RZ, RZ, R16 ;  /* 0x000000ffff1a7224 */ /* 0x004fe400078e0010 */
[----:B----4-:R-:W-:Y:S01]  /*5d610*/  IMAD.MOV.U32 R27, RZ, RZ, R17 ;  /* 0x000000ffff1b7224 */ /* 0x010fe200078e0011 */
[----:B------:R-:W2:Y:S04]  /*5d620*/  LDL.LU R16, [R1+0x2b68] ;  /* 0x002b680001107983 */ /* 0x000ea80000300800 */
[----:B------:R-:W4:Y:S04]  /*5d630*/  LDL.LU R17, [R1+0x2b64] ;  /* 0x002b640001117983 */ /* 0x000f280000300800 */
[----:B------:R-:W-:Y:S04]  /*5d640*/  STL.64 [R1+0x2b40], R26 ;  /* 0x002b401a01007387 */ /* 0x000fe80000100a00 */
[----:B---3--:R0:W-:Y:S04]  /*5d650*/  STL.64 [R1+0x2b38], R24 ;  /* 0x002b381801007387 */ /* 0x0081e80000100a00 */
[----:B0-----:R-:W3:Y:S04]  /*5d660*/  LDL.LU R24, [R1+0x660] ;  /* 0x0006600001187983 */ /* 0x001ee80000300800 */
[----:B------:R-:W3:Y:S04]  /*5d670*/  LDL.LU R25, [R1+0x664] ;  /* 0x0006640001197983 */ /* 0x000ee80000300800 */
[----:B------:R-:W2:Y:S04]  /*5d680*/  LDL.LU R26, [R1+0x668] ;  /* 0x00066800011a7983 */ /* 0x000ea80000300800 */
[----:B------:R-:W2:Y:S04]  /*5d690*/  LDL.LU R27, [R1+0x66c] ;  /* 0x00066c00011b7983 */ /* 0x000ea80000300800 */
[----:B--2---:R4:W-:Y:S02]  /*5d6a0*/  STL.64 [R1+0x2b58], R26 ;  /* 0x002b581a01007387 */ /* 0x0049e40000100a00 */
[----:B----4-:R-:W-:-:S02]  /*5d6b0*/  IMAD.MOV.U32 R26, RZ, RZ, R17 ;  /* 0x000000ffff1a7224 */ /* 0x010fc400078e0011 */
[----:B------:R-:W-:Y:S02]  /*5d6c0*/  IMAD.MOV.U32 R27, RZ, RZ, R16 ;  /* 0x000000ffff1b7224 */ /* 0x000fe400078e0010 */
[----:B------:R-:W0:Y:S04]  /*5d6d0*/  LDSM.16.M88.4 R16, [R13+UR5+0xe080] ;  /* 0x00e080050d10783b */ /* 0x000e280008000200 */
[----:B---3--:R1:W-:Y:S04]  /*5d6e0*/  STL.64 [R1+0x2b50], R24 ;  /* 0x002b501801007387 */ /* 0x0083e80000100a00 */
[----:B-1----:R-:W2:Y:S04]  /*5d6f0*/  LDL.LU R24, [R1+0x670] ;  /* 0x0006700001187983 */ /* 0x002ea80000300800 */
[----:B------:R-:W2:Y:S04]  /*5d700*/  LDL.LU R25, [R1+0x674] ;  /* 0x0006740001197983 */ /* 0x000ea80000300800 */
[----:B0-----:R-:W-:Y:S04]  /*5d710*/  STL [R1+0x2744], R18 ;  /* 0x0027441201007387 */ /* 0x001fe80000100800 */
[----:B------:R-:W-:Y:S04]  /*5d720*/  STL [R1+0x2740], R19 ;  /* 0x0027401301007387 */ /* 0x000fe80000100800 */
[----:B------:R0:W-:Y:S04]  /*5d730*/  STL.64 [R1+0x2af0], R16 ;  /* 0x002af01001007387 */ /* 0x0001e80000100a00 */
[----:B0-----:R-:W3:Y:S04]  /*5d740*/  LDL.LU R16, [R1+0x620] ;  /* 0x0006200001107983 */ /* 0x001ee80000300800 */
[----:B------:R-:W3:Y:S04]  /*5d750*/  LDL.LU R17, [R1+0x624] ;  /* 0x0006240001117983 */ /* 0x000ee80000300800 */
[----:B------:R-:W4:Y:S04]  /*5d760*/  LDL.LU R18, [R1+0x628] ;  /* 0x0006280001127983 */ /* 0x000f280000300800 */
[----:B------:R-:W4:Y:S01]  /*5d770*/  LDL.LU R19, [R1+0x62c] ;  /* 0x00062c0001137983 */ /* 0x000f220000300800 */
[----:B------:R-:W-:-:S02]  /*5d780*/  IMAD.MOV.U32 R22, RZ, RZ, R5 ;  /* 0x000000ffff167224 */ /* 0x000fc400078e0005 */
[----:B------:R-:W-:Y:S02]  /*5d790*/  IMAD.MOV.U32 R23, RZ, RZ, R4 ;  /* 0x000000ffff177224 */ /* 0x000fe400078e0004 */
[----:B------:R-:W-:Y:S05]  /*5d7a0*/  LDSM.16.MT88.4 R4, [R2+UR5+0x13000] ;  /* 0x013000050204783b */ /* 0x000fea0008004200 */
[----:B--2---:R-:W-:Y:S01]  /*5d7b0*/  HMMA.16816.F32 R20, R8, R22, R24 ;  /* 0x000000160814723c */ /* 0x004fe20000001818 */
[----:B----4-:R0:W-:Y:S02]  /*5d7c0*/  STL.64 [R1+0x2b08], R18 ;  /* 0x002b081201007387 */ /* 0x0101e40000100a00 */
[----:B0-----:R-:W-:-:S02]  /*5d7d0*/  IMAD.MOV.U32 R19, RZ, RZ, R12 ;  /* 0x000000ffff137224 */ /* 0x001fc400078e000c */
[----:B------:R-:W0:Y:S04]  /*5d7e0*/  LDSM.16.M88.4 R12, [R13+UR5+0xf080] ;  /* 0x00f080050d0c783b */ /* 0x000e280008000200 */
[----:B---3--:R1:W-:Y:S04]  /*5d7f0*/  STL.64 [R1+0x2b00], R16 ;  /* 0x002b001001007387 */ /* 0x0083e80000100a00 */
[----:B-1----:R-:W2:Y:S04]  /*5d800*/  LDL.LU R16, [R1+0x630] ;  /* 0x0006300001107983 */ /* 0x002ea80000300800 */
[----:B------:R-:W2:Y:S04]  /*5d810*/  LDL.LU R17, [R1+0x634] ;  /* 0x0006340001117983 */ /* 0x000ea80000300800 */
[----:B------:R-:W2:Y:S04]  /*5d820*/  LDL.LU R18, [R1+0x638] ;  /* 0x0006380001127983 */ /* 0x000ea80000300800 */
[----:B0-----:R-:W-:Y:S04]  /*5d830*/  STL [R1+0x24b4], R14 ;  /* 0x0024b40e01007387 */ /* 0x001fe80000100800 */
[----:B------:R-:W-:Y:S04]  /*5d840*/  STL [R1+0x24b0], R15 ;  /* 0x0024b00f01007387 */ /* 0x000fe80000100800 */
[----:B------:R0:W-:Y:S04]  /*5d850*/  STL.64 [R1+0x2aa0], R12 ;  /* 0x002aa00c01007387 */ /* 0x0001e80000100a00 */
[----:B0-----:R-:W3:Y:S04]  /*5d860*/  LDL.LU R12, [R1+0x600] ;  /* 0x00060000010c7983 */ /* 0x001ee80000300800 */
[----:B------:R-:W3:Y:S04]  /*5d870*/  LDL.LU R13, [R1+0x604] ;  /* 0x00060400010d7983 */ /* 0x000ee80000300800 */
[----:B------:R-:W3:Y:S04]  /*5d880*/  LDL.LU R14, [R1+0x608] ;  /* 0x00060800010e7983 */ /* 0x000ee80000300800 */
[----:B------:R-:W3:Y:S04]  /*5d890*/  LDL.LU R15, [R1+0x60c] ;  /* 0x00060c00010f7983 */ /* 0x000ee80000300800 */
[----:B------:R0:W-:Y:S04]  /*5d8a0*/  STL.64 [R1+0x29b0], R6 ;  /* 0x0029b00601007387 */ /* 0x0001e80000100a00 */
[----:B------:R-:W-:Y:S04]  /*5d8b0*/  STL.64 [R1+0x29a8], R4 ;  /* 0x0029a80401007387 */ /* 0x000fe80000100a00 */
[----:B0-----:R-:W4:Y:S01]  /*5d8c0*/  LDL.LU R6, [R1+0x188] ;  /* 0x0001880001067983 */ /* 0x001f220000300800 */
[----:B------:R-:W-:-:S03]  /*5d8d0*/  IMAD.MOV.U32 R7, RZ, RZ, R3 ;  /* 0x000000ffff077224 */ /* 0x000fc600078e0003 */
[----:B------:R-:W2:Y:S04]  /*5d8e0*/  LDL.LU R3, [R1+0x2b60] ;  /* 0x002b600001037983 */ /* 0x000ea80000300800 */
        /* <DEDUP_REMOVED lines=19> */
[----:B------:R-:W2:-:S15]  /*5da20*/  LDL.LU.64 R26, [R1+0x2b10] ;  /* 0x002b1000011a7983 */ /* 0x000e9e0000300a00 */
[----:B------:R-:W-:Y:S02]  /*5da30*/  NOP ;  /* 0x0000000000007918 */ /* 0x000fe40000000000 */
[----:B------:R0:W-:Y:S04]  /*5da40*/  STL.64 [R1+0x120], R20 ;  /* 0x0001201401007387 */ /* 0x0001e80000100a00 */
[----:B------:R1:W-:Y:S04]  /*5da50*/  STL.64 [R1+0x128], R22 ;  /* 0x0001281601007387 */ /* 0x0003e80000100a00 */
[----:B0-----:R-:W3:Y:S04]  /*5da60*/  LDL.LU R20, [R1+0x4b0] ;  /* 0x0004b00001147983 */ /* 0x001ee80000300800 */
[----:B------:R-:W3:Y:S04]  /*5da70*/  LDL.LU R21, [R1+0x4b4] ;  /* 0x0004b40001157983 */ /* 0x000ee80000300800 */
[----:B-1----:R-:W3:Y:S01]  /*5da80*/  LDL.LU R22, [R1+0x4b8] ;  /* 0x0004b80001167983 */ /* 0x002ee20000300800 */
[----:B--2---:R-:W-:Y:S03]  /*5da90*/  HMMA.16816.F32 R24, R8, R26, R16 ;  /* 0x0000001a0818723c */ /* 0x004fe60000001810 */
[----:B------:R-:W2:Y:S04]  /*5daa0*/  LDL.LU.64 R18, [R1+0x2b08] ;  /* 0x002b080001127983 */ /* 0x000ea80000300a00 */
[----:B------:R-:W2:-:S12]  /*5dab0*/  LDL.LU.64 R16, [R1+0x2b00] ;  /* 0x002b000001107983 */ /* 0x000e980000300a00 */
[----:B------:R-:W-:Y:S04]  /*5dac0*/  STL.64 [R1+0x110], R24 ;  /* 0x0001101801007387 */ /* 0x000fe80000100a00 */
[----:B------:R0:W-:Y:S04]  /*5dad0*/  STL.64 [R1+0x118], R26 ;  /* 0x0001181a01007387 */ /* 0x0001e80000100a00 */
[----:B0-----:R-:W2:Y:S02]  /*5dae0*/  LDL.LU.64 R26, [R1+0x2af8] ;  /* 0x002af800011a7983 */ /* 0x001ea40000300a00 */
[----:B--2---:R-:W-:Y:S02]  /*5daf0*/  HMMA.16816.F32 R24, R8, R26, R16 ;  /* 0x0000001a0818723c */ /* 0x004fe40000001810 */
[----:B------:R-:W2:-:S15]  /*5db00*/  LDL.LU.64 R16, [R1+0x2af0] ;  /* 0x002af00001107983 */ /* 0x000e9e0000300a00 */
[----:B------:R-:W-:Y:S02]  /*5db10*/  NOP ;  /* 0x0000000000007918 */ /* 0x000fe40000000000 */
[----:B------:R-:W-:Y:S04]  /*5db20*/  STL.64 [R1+0x100], R24 ;  /* 0x0001001801007387 */ /* 0x000fe80000100a00 */
[----:B------:R0:W-:Y:S04]  /*5db30*/  STL.64 [R1+0x108], R26 ;  /* 0x0001081a01007387 */ /* 0x0001e80000100a00 */
[----:B0-----:R-:W4:Y:S04]  /*5db40*/  LDL.LU.64 R26, [R1+0x2ae8] ;  /* 0x002ae800011a7983 */ /* 0x001f280000300a00 */
[----:B------:R-:W4:Y:S02]  /*5db50*/  LDL.LU.64 R24, [R1+0x2ae0] ;  /* 0x002ae00001187983 */ /* 0x000f240000300a00 */
[----:B----4-:R-:W-:Y:S02]  /*5db60*/  HMMA.16816.F32 R4, R8, R6, R24 ;  /* 0x000000060804723c */ /* 0x010fe40000001818 */
[----:B------:R-:W3:-:S15]  /*5db70*/  LDL.LU.64 R26, [R1+0x2ad8] ;  /* 0x002ad800011a7983 */ /* 0x000ede0000300a00 */
[----:B------:R-:W-:Y:S02]  /*5db80*/  NOP ;  /* 0x0000000000007918 */ /* 0x000fe40000000000 */
[----:B------:R-:W-:Y:S04]  /*5db90*/  STL.64 [R1+0xf0], R4 ;  /* 0x0000f00401007387 */ /* 0x000fe80000100a00 */
[----:B------:R3:W-:Y:S01]  /*5dba0*/  STL.64 [R1+0xf8], R6 ;  /* 0x0000f80601007387 */ /* 0x0007e20000100a00 */
[----:B------:R-:W-:Y:S01]  /*5dbb0*/  IMAD.MOV.U32 R23, RZ, RZ, R3 ;  /* 0x000000ffff177224 */ /* 0x000fe200078e0003 */
[----:B---3--:R-:W-:-:S15]  /*5dbc0*/  HMMA.16816.F32 R4, R8, R26, R12 ;  /* 0x0000001a0804723c */ /* 0x008fde000000180c */
[----:B------:R-:W-:-:S04]  /*5dbd0*/  NOP ;  /* 0x0000000000007918 */ /* 0x000fc80000000000 */
[----:B------:R0:W-:Y:S01]  /*5dbe0*/  STL [R1+0xe0], R4 ;  /* 0x0000e00401007387 */ /* 0x0001e20000100800 */
[----:B------:R-:W-:Y:S02]  /*5dbf0*/  IMAD.MOV.U32 R18, RZ, RZ, R5 ;  /* 0x000000ffff127224 */ /* 0x000fe400078e0005 */
[----:B------:R-:W-:Y:S02]  /*5dc00*/  IMAD.MOV.U32 R19, RZ, RZ, R6 ;  /* 0x000000ffff137224 */ /* 0x000fe400078e0006 */
[----:B------:R-:W-:Y:S01]  /*5dc10*/  IMAD.MOV.U32 R3, RZ, RZ, R7 ;  /* 0x000000ffff037224 */ /* 0x000fe200078e0007 */
[----:B0-----:R-:W3:Y:S04]  /*5dc20*/  LDL.LU R4, [R1+0x480] ;  /* 0x0004800001047983 */ /* 0x001ee80000300800 */
[----:B------:R-:W3:Y:S04]  /*5dc30*/  LDL.LU R5, [R1+0x484] ;  /* 0x0004840001057983 */ /* 0x000ee80000300800 */
[----:B------:R-:W4:Y:S04]  /*5dc40*/  LDL.LU R6, [R1+0x488] ;  /* 0x0004880001067983 */ /* 0x000f280000300800 */
[----:B------:R-:W4:Y:S01]  /*5dc50*/  LDL.LU R7, [R1+0x48c] ;  /* 0x00048c0001077983 */ /* 0x000f220000300800 */
[----:B------:R-:W-:-:S02]  /*5dc60*/  IMAD.MOV.U32 R12, RZ, RZ, R29 ;  /* 0x000000ffff0c7224 */ /* 0x000fc400078e001d */
[----:B------:R-:W-:Y:S01]  /*5dc70*/  IMAD.MOV.U32 R13, RZ, RZ, R28 ;  /* 0x000000ffff0d7224 */ /* 0x000fe200078e001c */
[----:B----4-:R-:W-:Y:S04]  /*5dc80*/  STL.64 [R1+0x2ab0], R6 ;  /* 0x002ab00601007387 */ /* 0x010fe80000100a00 */
[----:B---3--:R0:W-:Y:S04]  /*5dc90*/  STL.64 [R1+0x2aa8], R4 ;  /* 0x002aa80401007387 */ /* 0x0081e80000100a00 */
[----:B------:R-:W3:Y:S04]  /*5dca0*/  LDL.LU R29, [R1+0x2ad0] ;  /* 0x002ad000011d7983 */ /* 0x000ee80000300800 */
[----:B------:R-:W4:Y:S04]  /*5dcb0*/  LDL.LU R28, [R1+0x2acc] ;  /* 0x002acc00011c7983 */ /* 0x000f280000300800 */
[----:B0-----:R-:W3:Y:S04]  /*5dcc0*/  LDL.LU R4, [R1+0x490] ;  /* 0x0004900001047983 */ /* 0x001ee80000300800 */
[----:B------:R-:W3:Y:S04]  /*5dcd0*/  LDL.LU R5, [R1+0x494] ;  /* 0x0004940001057983 */ /* 0x000ee80000300800 */
[----:B------:R-:W3:Y:S04]  /*5dce0*/  LDL.LU R6, [R1+0x498] ;  /* 0x0004980001067983 */ /* 0x000ee80000300800 */
[----:B------:R-:W3:Y:S04]  /*5dcf0*/  LDL.LU R7, [R1+0x49c] ;  /* 0x00049c0001077983 */ /* 0x000ee80000300800 */
[----:B------:R-:W3:Y:S04]  /*5dd00*/  LDL.64 R24, [R1+0xb0] ;  /* 0x0000b00001187983 */ /* 0x000ee80000100a00 */
[----:B------:R-:W-:Y:S04]  /*5dd10*/  STL [R1+0x2768], R3 ;  /* 0x0027680301007387 */ /* 0x000fe80000100800 */
[----:B------:R-:W-:Y:S04]  /*5dd20*/  STL [R1+0x2764], R19 ;  /* 0x0027641301007387 */ /* 0x000fe80000100800 */
[----:B------:R-:W-:Y:S04]  /*5dd30*/  STL [R1+0x2760], R18 ;  /* 0x0027601201007387 */ /* 0x000fe80000100800 */
[----:B--2---:R0:W-:Y:S04]  /*5dd40*/  STL.64 [R1+0x29c8], R16 ;  /* 0x0029c81001007387 */ /* 0x0041e80000100a00 */
[----:B0-----:R-:W2:Y:S01]  /*5dd50*/  LDL.64 R16, [R1+0x80] ;  /* 0x0000800001107983 */ /* 0x001ea20000100a00 */
[----:B------:R-:W-:-:S03]  /*5dd60*/  IMAD.MOV.U32 R19, RZ, RZ, R0 ;  /* 0x000000ffff137224 */ /* 0x000fc600078e0000 */
[----:B--2---:R0:W-:Y:S04]  /*5dd70*/  STL.64 [R1+0x2a70], R16 ;  /* 0x002a701001007387 */ /* 0x0041e80000100a00 */
[----:B0-----:R-:W2:Y:S01]  /*5dd80*/  LDL.64 R16, [R1+0x90] ;  /* 0x0000900001107983 */ /* 0x001ea20000100a00 */
[----:B---3--:R-:W-:-:S07]  /*5dd90*/  IMAD.MOV.U32 R18, RZ, RZ, R29 ;  /* 0x000000ffff127224 */ /* 0x008fce00078e001d */
[----:B------:R-:W-:-:S15]  /*5dda0*/  HMMA.16816.F32 R8, R8, R18, R20 ;  /* 0x000000120808723c */ /* 0x000fde0000001814 */
[----:B------:R-:W-:-:S04]  /*5ddb0*/  NOP ;  /* 0x0000000000007918 */ /* 0x000fc80000000000 */
[----:B------:R-:W-:Y:S02]  /*5ddc0*/  IMAD.MOV.U32 R2, RZ, RZ, R8 ;  /* 0x000000ffff027224 */ /* 0x000fe400078e0008 */
[----:B------:R-:W-:Y:S01]  /*5ddd0*/  IMAD.MOV.U32 R0, RZ, RZ, R11 ;  /* 0x000000ffff007224 */ /* 0x000fe200078e000b */
[----:B--2---:R0:W-:Y:S04]  /*5dde0*/  STL.64 [R1+0x2a88], R16 ;  /* 0x002a881001007387 */ /* 0x0041e80000100a00 */
[----:B------:R-:W2:Y:S04]  /*5ddf0*/  LDL.LU R29, [R1+0x2ac8] ;  /* 0x002ac800011d7983 */ /* 0x000ea80000300800 */
[----:B------:R-:W3:Y:S04]  /*5de00*/  LDL.LU.64 R22, [R1+0x2ac0] ;  /* 0x002ac00001167983 */ /* 0x000ee80000300a00 */
[----:B------:R-:W3:Y:S04]  /*5de10*/  LDL.LU.64 R20, [R1+0x2ab8] ;  /* 0x002ab80001147983 */ /* 0x000ee80000300a00 */
[----:B------:R1:W-:Y:S04]  /*5de20*/  STL [R1+0xd4], R9 ;  /* 0x0000d40901007387 */ /* 0x0003e80000100800 */
[----:B------:R1:W-:Y:S04]  /*5de30*/  STL [R1+0xd8], R10 ;  /* 0x0000d80a01007387 */ /* 0x0003e80000100800 */
[----:B0-----:R-:W2:Y:S04]  /*5de40*/  LDL.64 R16, [R1+0xa0] ;  /* 0x0000a00001107983 */ /* 0x001ea80000100a00 */
[----:B------:R-:W2:Y:S04]  /*5de50*/  LDL.LU R8, [R1+0x440] ;  /* 0x0004400001087983 */ /* 0x000ea80000300800 */
[----:B-1----:R-:W2:Y:S04]  /*5de60*/  LDL.LU R9, [R1+0x444] ;  /* 0x0004440001097983 */ /* 0x002ea80000300800 */
        /* <DEDUP_REMOVED lines=23> */
[----:B------:R-:W3:Y:S04]  /*5dfe0*/  LDL.LU.64 R6, [R1+0x2ab0] ;  /* 0x002ab00001067983 */ /* 0x000ee80000300a00 */
[----:B------:R-:W3:Y:S04]  /*5dff0*/  LDL.LU.64 R4, [R1+0x2aa8] ;  /* 0x002aa80001047983 */ /* 0x000ee80000300a00 */
[----:B------:R0:W-:Y:S04]  /*5e000*/  STL.64 [R1+0x370], R12 ;  /* 0x0003700c01007387 */ /* 0x0001e80000100a00 */
[----:B------:R1:W-:Y:S04]  /*5e010*/  STL.64 [R1+0x378], R14 ;  /* 0x0003780e01007387 */ /* 0x0003e80000100a00 */
[----:B0-----:R-:W4:Y:S01]  /*5e020*/  LDL.LU.64 R12, [R1+0x2aa0] ;  /* 0x002aa000010c7983 */ /* 0x001f220000300a00 */
[----:B-1----:R-:W-:-:S02]  /*5e030*/  IMAD.MOV.U32 R15, RZ, RZ, R24 ;  /* 0x000000ffff0f7224 */ /* 0x002fc400078e0018 */
[----:B------:R-:W-:Y:S02]  /*5e040*/  IMAD.MOV.U32 R14, RZ, RZ, R25 ;  /* 0x000000ffff0e7224 */ /* 0x000fe400078e0019 */
[----:B------:R-:W-:Y:S02]  /*5e050*/  IMAD.MOV.U32 R2, RZ, RZ, R16 ;  /* 0x000000ffff027224 */ /* 0x000fe400078e0010 */
[----:B------:R-:W-:Y:S01]  /*5e060*/  IMAD.MOV.U32 R0, RZ, RZ, R17 ;  /* 0x000000ffff007224 */ /* 0x000fe200078e0011 */
[C---:B---3--:R-:W-:Y:S08]  /*5e070*/  HMMA.16816.F32 R4, R20.reuse, R24, R4 ;  /* 0x000000181404723c */ /* 0x048ff00000001804 */
[C---:B--2---:R-:W-:Y:S11]  /*5e080*/  HMMA.16816.F32 R8, R20.reuse, R16, R8 ;  /* 0x000000101408723c */ /* 0x044ff60000001808 */
[----:B------:R0:W-:Y:S04]  /*5e090*/  STL.64 [R1+0x360], R4 ;  /* 0x0003600401007387 */ /* 0x0001e80000100a00 */
[----:B------:R-:W-:Y:S04]  /*5e0a0*/  STL.64 [R1+0x368], R6 ;  /* 0x0003680601007387 */ /* 0x000fe80000100a00 */
[----:B0-----:R-:W2:Y:S04]  /*5e0b0*/  LDL.LU R4, [R1+0x5f0] ;  /* 0x0005f00001047983 */ /* 0x001ea80000300800 */
[----:B------:R-:W2:Y:S04]  /*5e0c0*/  LDL.LU R5, [R1+0x5f4] ;  /* 0x0005f40001057983 */ /* 0x000ea80000300800 */
[----:B------:R-:W2:Y:S04]  /*5e0d0*/  LDL.64 R24, [R1+0x60] ;  /* 0x0000600001187983 */ /* 0x000ea80000100a00 */
[----:B------:R-:W-:Y:S04]  /*5e0e0*/  STL.64 [R1+0x29c0], R14 ;  /* 0x0029c00e01007387 */ /* 0x000fe80000100a00 */
[----:B----4-:R0:W-:Y:S04]  /*5e0f0*/  STL.64 [R1+0x29b8], R12 ;  /* 0x0029b80c01007387 */ /* 0x0101e80000100a00 */
[----:B0-----:R-:W3:Y:S04]  /*5e100*/  LDL.64 R12, [R1+0x70] ;  /* 0x00007000010c7983 */ /* 0x001ee80000100a00 */
[----:B------:R-:W-:Y:S04]  /*5e110*/  STL.64 [R1+0x350], R8 ;  /* 0x0003500801007387 */ /* 0x000fe80000100a00 */
[----:B------:R0:W-:Y:S04]  /*5e120*/  STL.64 [R1+0x358], R10 ;  /* 0x0003580a01007387 */ /* 0x0001e80000100a00 */
[----:B0-----:R-:W4:Y:S04]  /*5e130*/  LDL.LU.64 R10, [R1+0x2a98] ;  /* 0x002a9800010a7983 */ /* 0x001f280000300a00 */
[----:B------:R-:W4:Y:S04]  /*5e140*/  LDL.LU.64 R8, [R1+0x2a90] ;  /* 0x002a900001087983 */ /* 0x000f280000300a00 */
[----:B------:R-:W4:Y:S04]  /*5e150*/  LDL.LU.64 R16, [R1+0x2a88] ;  /* 0x002a880001107983 */ /* 0x000f280000300a00 */
[----:B------:R-:W-:Y:S04]  /*5e160*/  STL [R1+0x2974], R0 ;  /* 0x0029740001007387 */ /* 0x000fe80000100800 */
[----:B------:R-:W-:Y:S01]  /*5e170*/  STL [R1+0x2970], R2 ;  /* 0x0029700201007387 */ /* 0x000fe20000100800 */
[----:B----4-:R-:W-:Y:S01]  /*5e180*/  HMMA.16816.F32 R8, R20, R16, R8 ;  /* 0x000000101408723c */ /* 0x010fe20000001808 */
[----:B------:R-:W-:-:S15]  /*5e190*/  IMAD.MOV.U32 R3, RZ, RZ, R17 ;  /* 0x000000ffff037224 */ /* 0x000fde00078e0011 */
[----:B------:R-:W-:-:S03]  /*5e1a0*/  NOP ;  /* 0x0000000000007918 */ /* 0x000fc60000000000 */
[----:B------:R-:W-:Y:S04]  /*5e1b0*/  STL.64 [R1+0x340], R8 ;  /* 0x0003400801007387 */ /* 0x000fe80000100a00 */
[----:B------:R0:W-:Y:S04]  /*5e1c0*/  STL.64 [R1+0x348], R10 ;  /* 0x0003480a01007387 */ /* 0x0001e80000100a00 */
[----:B0-----:R-:W4:Y:S04]  /*5e1d0*/  LDL.LU.64 R10, [R1+0x2a80] ;  /* 0x002a8000010a7983 */ /* 0x001f280000300a00 */
[----:B------:R-:W4:Y:S04]  /*5e1e0*/  LDL.LU.64 R8, [R1+0x2a78] ;  /* 0x002a780001087983 */ /* 0x000f280000300a00 */
[----:B------:R-:W4:Y:S04]  /*5e1f0*/  LDL.LU.64 R16, [R1+0x2a70] ;  /* 0x002a700001107983 */ /* 0x000f280000300a00 */
[----:B------:R-:W-:Y:S01]  /*5e200*/  STL [R1+0x2978], R3 ;  /* 0x0029780301007387 */ /* 0x000fe20000100800 */
[----:B----4-:R-:W-:-:S15]  /*5e210*/  HMMA.16816.F32 R8, R20, R16, R8 ;  /* 0x000000101408723c */ /* 0x010fde0000001808 */
[----:B------:R-:W-:-:S04]  /*5e220*/  NOP ;  /* 0x0000000000007918 */ /* 0x000fc80000000000 */
[----:B------:R-:W-:Y:S04]  /*5e230*/  STL.64 [R1+0x330], R8 ;  /* 0x0003300801007387 */ /* 0x000fe80000100a00 */
[----:B------:R0:W-:Y:S04]  /*5e240*/  STL.64 [R1+0x338], R10 ;  /* 0x0003380a01007387 */ /* 0x0001e80000100a00 */
[----:B0-----:R-:W4:Y:S04]  /*5e250*/  LDL.LU.64 R10, [R1+0x2a68] ;  /* 0x002a6800010a7983 */ /* 0x001f280000300a00 */
[----:B------:R-:W4:Y:S01]  /*5e260*/  LDL.LU.64 R8, [R1+0x2a60] ;  /* 0x002a600001087983 */ /* 0x000f220000300a00 */
[----:B------:R-:W0:Y:S01]  /*5e270*/  S2R R26, SR_TID.X ;  /* 0x00000000001a7919 */ /* 0x000e220000002100 */
[----:B------:R-:W-:-:S02]  /*5e280*/  IMAD.MOV.U32 R2, RZ, RZ, R17 ;  /* 0x000000ffff027224 */ /* 0x000fc400078e0011 */
[----:B------:R-:W-:Y:S02]  /*5e290*/  IMAD.MOV.U32 R0, RZ, RZ, R16 ;  /* 0x000000ffff007224 */ /* 0x000fe400078e0010 */
[----:B------:R-:W-:Y:S02]  /*5e2a0*/  IMAD.MOV.U32 R7, RZ, RZ, R28 ;  /* 0x000000ffff077224 */ /* 0x000fe400078e001c */
[----:B---3--:R-:W-:Y:S02]  /*5e2b0*/  IMAD.MOV.U32 R3, RZ, RZ, R13 ;  /* 0x000000ffff037224 */ /* 0x008fe400078e000d */
[----:B------:R-:W-:Y:S01]  /*5e2c0*/  IMAD.MOV.U32 R6, RZ, RZ, R29 ;  /* 0x000000ffff067224 */ /* 0x000fe200078e001d */
[----:B------:R-:W-:Y:S04]  /*5e2d0*/  STL [R1+0x2980], R2 ;  /* 0x0029800201007387 */ /* 0x000fe80000100800 */
[----:B------:R-:W-:Y:S01]  /*5e2e0*/  STL [R1+0x297c], R0 ;  /* 0x00297c0001007387 */ /* 0x000fe20000100800 */
[----:B0-----:R-:W-:-:S02]  /*5e2f0*/  LOP3.LUT R19, R26, 0x7, RZ, 0xc0, !PT ;  /* 0x000000071a137812 */ /* 0x001fc400078ec0ff */
[C---:B------:R-:W-:Y:S01]  /*5e300*/  SHF.L.U32 R27, R26.reuse, 0x6, RZ ;  /* 0x000000061a1b7819 */ /* 0x040fe200000006ff */
[----:B------:R-:W-:Y:S02]  /*5e310*/  IMAD.SHL.U32 R26, R26, 0x2, RZ ;  /* 0x000000021a1a7824 */ /* 0x000fe400078e00ff */
[----:B------:R-:W-:-:S05]  /*5e320*/  IMAD R19, R19, 0x90, RZ ;  /* 0x0000009013137824 */ /* 0x000fca00078e02ff */
[----:B------:R-:W-:Y:S01]  /*5e330*/  LOP3.LUT R26, R19, 0x10, R26, 0x78, !PT ;  /* 0x00000010131a7812 */ /* 0x000fe200078e781a */
[----:B----4-:R-:W-:-:S15]  /*5e340*/  HMMA.16816.F32 R8, R20, R12, R8 ;  /* 0x0000000c1408723c */ /* 0x010fde0000001808 */
[----:B------:R-:W-:-:S04]  /*5e350*/  NOP ;  /* 0x0000000000007918 */ /* 0x000fc80000000000 */
[----:B------:R-:W-:Y:S02]  /*5e360*/  IMAD.MOV.U32 R28, RZ, RZ, R11 ;  /* 0x000000ffff1c7224 */ /* 0x000fe400078e000b */
[----:B------:R-:W-:Y:S01]  /*5e370*/  IMAD.MOV.U32 R29, RZ, RZ, R10 ;  /* 0x000000ffff1d7224 */ /* 0x000fe200078e000a */
[----:B------:R-:W-:Y:S04]  /*5e380*/  STL.64 [R1+0x320], R8 ;  /* 0x0003200801007387 */ /* 0x000fe80000100a00 */
[----:B------:R-:W-:Y:S04]  /*5e390*/  STL [R1+0x2984], R3 ;  /* 0x0029840301007387 */ /* 0x000fe80000100800 */
[----:B------:R-:W-:Y:S04]  /*5e3a0*/  STL [R1+0x2778], R28 ;  /* 0x0027781c01007387 */ /* 0x000fe80000100800 */
[----:B------:R-:W-:Y:S04]  /*5e3b0*/  STL [R1+0x2774], R29 ;  /* 0x0027741d01007387 */ /* 0x000fe80000100800 */
[----:B------:R-:W3:Y:S04]  /*5e3c0*/  LDL.LU R16, [R1+0x420] ;  /* 0x0004200001107983 */ /* 0x000ee80000300800 */
[----:B------:R-:W3:Y:S04]  /*5e3d0*/  LDL.LU R17, [R1+0x424] ;  /* 0x0004240001117983 */ /* 0x000ee80000300800 */
[----:B------:R-:W4:Y:S04]  /*5e3e0*/  LDL.LU R18, [R1+0x428] ;  /* 0x0004280001127983 */ /* 0x000f280000300800 */
[----:B------:R-:W4:Y:S01]  /*5e3f0*/  LDL.LU R19, [R1+0x42c] ;  /* 0x00042c0001137983 */ /* 0x000f220000300800 */
[----:B------:R-:W-:-:S04]  /*5e400*/  LOP3.LUT R26, R26, 0x400, R27, 0xf8, !PT ;  /* 0x000004001a1a7812 */ /* 0x000fc800078ef81b */
[----:B------:R-:W-:-:S05]  /*5e410*/  LOP3.LUT R26, R26, 0x40, RZ, 0x3c, !PT ;  /* 0x000000401a1a7812 */ /* 0x000fca00078e3cff */
[----:B------:R-:W0:Y:S01]  /*5e420*/  LDSM.16.MT88.4 R8, [R26+UR5+0x13000] ;  /* 0x013000051a08783b */ /* 0x000e220008004200 */
[----:B--2---:R-:W-:Y:S03]  /*5e430*/  HMMA.16816.F32 R4, R20, R24, R4 ;  /* 0x000000181404723c */ /* 0x004fe60000001804 */
[----:B----4-:R-:W-:Y:S04]  /*5e440*/  STL.64 [R1+0x29d8], R18 ;  /* 0x0029d81201007387 */ /* 0x010fe80000100a00 */
[----:B---3--:R1:W-:Y:S04]  /*5e450*/  STL.64 [R1+0x29d0], R16 ;  /* 0x0029d01001007387 */ /* 0x0083e80000100a00 */
[----:B-1----:R-:W2:Y:S04]  /*5e460*/  LDL R16, [R1] ;  /* 0x0000000001107983 */ /* 0x002ea80000100800 */
[----:B------:R-:W2:Y:S04]  /*5e470*/  LDL R17, [R1+0x4] ;  /* 0x0000040001117983 */ /* 0x000ea80000100800 */
[----:B--2---:R-:W-:Y:S04]  /*5e480*/  STL.64 [R1+0x29f0], R16 ;  /* 0x0029f01001007387 */ /* 0x004fe80000100a00 */
[----:B0-----:R-:W-:Y:S04]  /*5e490*/  STL.64 [R1+0x2878], R10 ;  /* 0x0028780a01007387 */ /* 0x001fe80000100a00 */
[----:B------:R0:W-:Y:S04]  /*5e4a0*/  STL.64 [R1+0x2870], R8 ;  /* 0x0028700801007387 */ /* 0x0001e80000100a00 */
[----:B------:R-:W-:Y:S04]  /*5e4b0*/  STL.64 [R1+0x310], R4 ;  /* 0x0003100401007387 */ /* 0x000fe80000100a00 */
[----:B------:R-:W-:Y:S01]  /*5e4c0*/  STL.64 [R1+0x318], R6 ;  /* 0x0003180601007387 */ /* 0x000fe20000100a00 */
[----:B0-----:R-:W-:-:S02]  /*5e4d0*/  IMAD.MOV.U32 R9, RZ, RZ, R24 ;  /* 0x000000ffff097224 */ /* 0x001fc400078e0018 */
[----:B------:R-:W-:Y:S01]  /*5e4e0*/  IMAD.MOV.U32 R8, RZ, RZ, R25 ;  /* 0x000000ffff087224 */ /* 0x000fe200078e0019 */
[----:B------:R-:W2:Y:S04]  /*5e4f0*/  LDL.LU R24, [R1+0x5d0] ;  /* 0x0005d00001187983 */ /* 0x000ea80000300800 */
[----:B------:R-:W2:Y:S04]  /*5e500*/  LDL.LU R25, [R1+0x5d4] ;  /* 0x0005d40001197983 */ /* 0x000ea80000300800 */
[----:B------:R-:W3:Y:S04]  /*5e510*/  LDL.LU R26, [R1+0x5d8] ;  /* 0x0005d800011a7983 */ /* 0x000ee80000300800 */
[----:B------:R-:W3:Y:S04]  /*5e520*/  LDL.LU R27, [R1+0x5dc] ;  /* 0x0005dc00011b7983 */ /* 0x000ee80000300800 */
[----:B---3--:R-:W-:Y:S04]  /*5e530*/  STL.64 [R1+0x2a08], R26 ;  /* 0x002a081a01007387 */ /* 0x008fe80000100a00 */
[----:B--2---:R0:W-:Y:S04]  /*5e540*/  STL.64 [R1+0x2a00], R24 ;  /* 0x002a001801007387 */ /* 0x0041e80000100a00 */
[----:B0-----:R-:W2:Y:S04]  /*5e550*/  LDL.64 R24, [R1+0x20] ;  /* 0x0000200001187983 */ /* 0x001ea80000100a00 */
[----:B--2---:R0:W-:Y:S04]  /*5e560*/  STL.64 [R1+0x2a18], R24 ;  /* 0x002a181801007387 */ /* 0x0041e80000100a00 */
[----:B0-----:R-:W2:Y:S04]  /*5e570*/  LDL.64 R24, [R1+0x30] ;  /* 0x0000300001187983 */ /* 0x001ea80000100a00 */
[----:B--2---:R0:W-:Y:S04]  /*5e580*/  STL.64 [R1+0x2a30], R24 ;  /* 0x002a301801007387 */ /* 0x0041e80000100a00 */
[----:B0-----:R-:W2:Y:S04]  /*5e590*/  LDL.64 R24, [R1+0x40] ;  /* 0x0000400001187983 */ /* 0x001ea80000100a00 */
[----:B--2---:R0:W-:Y:S04]  /*5e5a0*/  STL.64 [R1+0x2a48], R24 ;  /* 0x002a481801007387 */ /* 0x0041e80000100a00 */
[----:B------:R-:W2:Y:S04]  /*5e5b0*/  LDL.64 R16, [R1+0x10] ;  /* 0x0000100001107983 */ /* 0x000ea80000100a00 */
[----:B0-----:R-:W3:Y:S04]  /*5e5c0*/  LDL.64 R24, [R1+0x50] ;  /* 0x0000500001187983 */ /* 0x001ee80000100a00 */
        /* <DEDUP_REMOVED lines=23> */
[----:B------:R-:W4:Y:S04]  /*5e740*/  LDL.LU R12, [R1+0x410] ;  /* 0x00041000010c7983 */ /* 0x000f280000300800 */
[----:B------:R-:W4:Y:S04]  /*5e750*/  LDL.LU R13, [R1+0x414] ;  /* 0x00041400010d7983 */ /* 0x000f280000300800 */
[----:B------:R-:W4:Y:S04]  /*5e760*/  LDL.LU R14, [R1+0x418] ;  /* 0x00041800010e7983 */ /* 0x000f280000300800 */
[----:B------:R-:W4:Y:S01]  /*5e770*/  LDL.LU R15, [R1+0x41c] ;  /* 0x00041c00010f7983 */ /* 0x000f220000300800 */
[----:B---3--:R-:W-:-:S02]  /*5e780*/  IMAD.MOV.U32 R11, RZ, RZ, R24 ;  /* 0x000000ffff0b7224 */ /* 0x008fc400078e0018 */
[----:B------:R-:W-:Y:S01]  /*5e790*/  IMAD.MOV.U32 R10, RZ, RZ, R25 ;  /* 0x000000ffff0a7224 */ /* 0x000fe200078e0019 */
[C---:B--2---:R-:W-:Y:S01]  /*5e7a0*/  HMMA.16816.F32 R16, R20.reuse, R24, R16 ;  /* 0x000000181410723c */ /* 0x044fe20000001810 */
[----:B----4-:R-:W-:Y:S04]  /*5e7b0*/  STL.64 [R1+0x29e8], R14 ;  /* 0x0029e80e01007387 */ /* 0x010fe80000100a00 */
[----:B------:R0:W-:Y:S04]  /*5e7c0*/  STL.64 [R1+0x29e0], R12 ;  /* 0x0029e00c01007387 */ /* 0x0001e80000100a00 */
        /* <DEDUP_REMOVED lines=40> */
[----:B------:R-:W4:Y:S04]  /*5ea50*/  LDL.LU.64 R24, [R1+0x2a00] ;  /* 0x002a000001187983 */ /* 0x000f280000300a00 */
[----:B------:R-:W-:Y:S04]  /*5ea60*/  STL.64 [R1+0x2998], R10 ;  /* 0x0029980a01007387 */ /* 0x000fe80000100a00 */
[----:B------:R0:W-:Y:S04]  /*5ea70*/  STL.64 [R1+0x2990], R8 ;  /* 0x0029900801007387 */ /* 0x0001e80000100a00 */
[----:B0-----:R-:W2:Y:S04]  /*5ea80*/  LDL R8, [R1+0xc0] ;  /* 0x0000c00001087983 */ /* 0x001ea80000100800 */
[----:B------:R-:W2:Y:S01]  /*5ea90*/  LDL R9, [R1+0xc4] ;  /* 0x0000c40001097983 */ /* 0x000ea20000100800 */
[----:B----4-:R-:W-:-:S15]  /*5eaa0*/  HMMA.16816.F32 R24, R20, R16, R24 ;  /* 0x000000101418723c */ /* 0x010fde0000001818 */
[----:B------:R-:W-:-:S04]  /*5eab0*/  NOP ;  /* 0x0000000000007918 */ /* 0x000fc80000000000 */
[----:B------:R0:W-:Y:S04]  /*5eac0*/  STL.64 [R1+0x4a0], R24 ;  /* 0x0004a01801007387 */ /* 0x0001e80000100a00 */
[----:B------:R1:W-:Y:S04]  /*5ead0*/  STL.64 [R1+0x4a8], R26 ;  /* 0x0004a81a01007387 */ /* 0x0003e80000100a00 */
[----:B0-----:R-:W4:Y:S01]  /*5eae0*/  LDL.LU.64 R24, [R1+0x29f8] ;  /* 0x0029f80001187983 */ /* 0x001f220000300a00 */
[----:B-1----:R-:W-:Y:S02]  /*5eaf0*/  IMAD.MOV.U32 R27, RZ, RZ, R16 ;  /* 0x000000ffff1b7224 */ /* 0x002fe400078e0010 */
[----:B------:R-:W-:-:S02]  /*5eb00*/  IMAD.MOV.U32 R26, RZ, RZ, R17 ;  /* 0x000000ffff1a7224 */ /* 0x000fc400078e0011 */
[----:B------:R-:W2:Y:S02]  /*5eb10*/  LDL.LU.64 R16, [R1+0x29f0] ;  /* 0x0029f00001107983 */ /* 0x000ea40000300a00 */
[----:B--2---:R-:W-:Y:S02]  /*5eb20*/  HMMA.16816.F32 R16, R20, R16, R12 ;  /* 0x000000101410723c */ /* 0x004fe4000000180c */
[----:B------:R-:W2:Y:S04]  /*5eb30*/  LDL.LU.64 R14, [R1+0x29e8] ;  /* 0x0029e800010e7983 */ /* 0x000ea80000300a00 */
[----:B------:R-:W2:-:S13]  /*5eb40*/  LDL.LU.64 R12, [R1+0x29e0] ;  /* 0x0029e000010c7983 */ /* 0x000e9a0000300a00 */
[----:B------:R-:W-:Y:S04]  /*5eb50*/  STL.64 [R1+0x490], R16 ;  /* 0x0004901001007387 */ /* 0x000fe80000100a00 */
[----:B------:R0:W-:Y:S04]  /*5eb60*/  STL.64 [R1+0x498], R18 ;  /* 0x0004981201007387 */ /* 0x0001e80000100a00 */
[----:B0-----:R-:W4:Y:S04]  /*5eb70*/  LDL.LU.64 R18, [R1+0x29d8] ;  /* 0x0029d80001127983 */ /* 0x001f280000300a00 */
[----:B------:R-:W4:Y:S02]  /*5eb80*/  LDL.LU.64 R16, [R1+0x29d0] ;  /* 0x0029d00001107983 */ /* 0x000f240000300a00 */
[----:B----4-:R-:W-:-:S15]  /*5eb90*/  HMMA.16816.F32 R16, R20, R24, R16 ;  /* 0x000000181410723c */ /* 0x010fde0000001810 */
[----:B------:R-:W-:-:S04]  /*5eba0*/  NOP ;  /* 0x0000000000007918 */ /* 0x000fc80000000000 */
[----:B------:R0:W-:Y:S04]  /*5ebb0*/  STL.64 [R1+0x480], R16 ;  /* 0x0004801001007387 */ /* 0x0001e80000100a00 */
[----:B------:R-:W-:Y:S04]  /*5ebc0*/  STL.64 [R1+0x488], R18 ;  /* 0x0004881201007387 */ /* 0x000fe80000100a00 */
[----:B0-----:R-:W2:Y:S04]  /*5ebd0*/  LDL.LU.64 R16, [R1+0x29c8] ;  /* 0x0029c80001107983 */ /* 0x001ea80000300a00 */
[----:B------:R0:W-:Y:S04]  /*5ebe0*/  STL.64 [R1+0x2880], R24 ;  /* 0x0028801801007387 */ /* 0x0001e80000100a00 */
[----:B------:R1:W-:Y:S04]  /*5ebf0*/  STL.64 [R1+0x29a0], R26 ;  /* 0x0029a01a01007387 */ /* 0x0003e80000100a00 */
[----:B0-----:R-:W4:Y:S04]  /*5ec00*/  LDL.LU R24, [R1+0x3b0] ;  /* 0x0003b00001187983 */ /* 0x001f280000300800 */
[----:B------:R-:W4:Y:S04]  /*5ec10*/  LDL.LU R25, [R1+0x3b4] ;  /* 0x0003b40001197983 */ /* 0x000f280000300800 */
[----:B-1----:R-:W4:Y:S04]  /*5ec20*/  LDL.LU R26, [R1+0x3b8] ;  /* 0x0003b800011a7983 */ /* 0x002f280000300800 */
[----:B------:R-:W4:Y:S01]  /*5ec30*/  LDL.LU R27, [R1+0x3bc] ;  /* 0x0003bc00011b7983 */ /* 0x000f220000300800 */
[----:B--2---:R-:W-:-:S15]  /*5ec40*/  HMMA.16816.F32 R12, R20, R16, R12 ;  /* 0x00000010140c723c */ /* 0x004fde000000180c */
[----:B------:R-:W-:-:S04]  /*5ec50*/  NOP ;  /* 0x0000000000007918 */ /* 0x000fc80000000000 */
[----:B------:R-:W-:Y:S04]  /*5ec60*/  STL.64 [R1+0x470], R12 ;  /* 0x0004700c01007387 */ /* 0x000fe80000100a00 */
[----:B------:R0:W-:Y:S04]  /*5ec70*/  STL.64 [R1+0x478], R14 ;  /* 0x0004780e01007387 */ /* 0x0001e80000100a00 */
[----:B0-----:R-:W2:Y:S04]  /*5ec80*/  LDL.LU.64 R14, [R1+0x29c0] ;  /* 0x0029c000010e7983 */ /* 0x001ea80000300a00 */
[----:B------:R-:W3:Y:S04]  /*5ec90*/  LDL.LU.64 R12, [R1+0x29b8] ;  /* 0x0029b800010c7983 */ /* 0x000ee80000300a00 */
[----:B------:R-:W-:Y:S01]  /*5eca0*/  STL.64 [R1+0x2888], R16 ;  /* 0x0028881001007387 */ /* 0x000fe20000100a00 */
[----:B---3--:R-:W-:Y:S03]  /*5ecb0*/  HMMA.16816.F32 R20, R20, R12, R4 ;  /* 0x0000000c1414723c */ /* 0x008fe60000001804 */
[----:B------:R-:W4:Y:S04]  /*5ecc0*/  LDL.LU.64 R6, [R1+0x29b0] ;  /* 0x0029b00001067983 */ /* 0x000f280000300a00 */
[----:B------:R-:W4:-:S12]  /*5ecd0*/  LDL.LU.64 R4, [R1+0x29a8] ;  /* 0x0029a80001047983 */ /* 0x000f180000300a00 */
[----:B------:R0:W-:Y:S04]  /*5ece0*/  STL.64 [R1+0x300], R20 ;  /* 0x0003001401007387 */ /* 0x0001e80000100a00 */
[----:B------:R1:W-:Y:S04]  /*5ecf0*/  STL.64 [R1+0x308], R22 ;  /* 0x0003081601007387 */ /* 0x0003e80000100a00 */
[----:B0-----:R-:W3:Y:S04]  /*5ed00*/  LDL.LU R20, [R1+0x3a0] ;  /* 0x0003a00001147983 */ /* 0x001ee80000300800 */
[----:B------:R-:W3:Y:S04]  /*5ed10*/  LDL.LU R21, [R1+0x3a4] ;  /* 0x0003a40001157983 */ /* 0x000ee80000300800 */
[----:B-1----:R-:W3:Y:S04]  /*5ed20*/  LDL.LU R22, [R1+0x3a8] ;  /* 0x0003a80001167983 */ /* 0x002ee80000300800 */
[----:B------:R-:W3:Y:S01]  /*5ed30*/  LDL.LU R23, [R1+0x3ac] ;  /* 0x0003ac0001177983 */ /* 0x000ee20000300800 */
[----:B--2---:R-:W-:-:S02]  /*5ed40*/  IMAD.MOV.U32 R16, RZ, RZ, R15 ;  /* 0x000000ffff107224 */ /* 0x004fc400078e000f */
[----:B------:R-:W-:Y:S01]  /*5ed50*/  IMAD.MOV.U32 R17, RZ, RZ, R14 ;  /* 0x000000ffff117224 */ /* 0x000fe200078e000e */
[C---:B----4-:R-:W-:Y:S01]  /*5ed60*/  HMMA.16816.F32 R8, R4.reuse, R8, R24 ;  /* 0x000000080408723c */ /* 0x050fe20000001818 */
[----:B------:R-:W2:Y:S07]  /*5ed70*/  LDL.LU.64 R26, [R1+0x29a0] ;  /* 0x0029a000011a7983 */ /* 0x000eae0000300a00 */
[----:B---3--:R-:W-:Y:S11]  /*5ed80*/  HMMA.16816.F32 R16, R4, R16, R20 ;  /* 0x000000100410723c */ /* 0x008ff60000001814 */
[----:B------:R-:W-:Y:S04]  /*5ed90*/  STL.64 [R1+0x460], R8 ;  /* 0x0004600801007387 */ /* 0x000fe80000100a00 */
[----:B------:R0:W-:Y:S04]  /*5eda0*/  STL.64 [R1+0x468], R10 ;  /* 0x0004680a01007387 */ /* 0x0001e80000100a00 */
[----:B0-----:R-:W3:Y:S04]  /*5edb0*/  LDL.LU.64 R10, [R1+0x2998] ;  /* 0x00299800010a7983 */ /* 0x001ee80000300a00 */
[----:B------:R-:W4:Y:S01]  /*5edc0*/  LDL.LU.64 R8, [R1+0x2990] ;  /* 0x0029900001087983 */ /* 0x000f220000300a00 */
[----:B------:R-:W-:-:S03]  /*5edd0*/  IMAD.MOV.U32 R14, RZ, RZ, R16 ;  /* 0x000000ffff0e7224 */ /* 0x000fc600078e0010 */
[----:B------:R0:W-:Y:S01]  /*5ede0*/  STL.64 [R1+0x458], R18 ;  /* 0x0004581201007387 */ /* 0x0001e20000100a00 */
[----:B------:R-:W-:-:S03]  /*5edf0*/  IMAD.MOV.U32 R15, RZ, RZ, R17 ;  /* 0x000000ffff0f7224 */ /* 0x000fc600078e0011 */
[----:B------:R-:W2:Y:S04]  /*5ee00*/  LDL.LU R16, [R1+0x2f0] ;  /* 0x0002f00001107983 */ /* 0x000ea80000300800 */
[----:B------:R-:W2:Y:S04]  /*5ee10*/  LDL.LU R17, [R1+0x2f4] ;  /* 0x0002f40001117983 */ /* 0x000ea80000300800 */
[----:B0-----:R-:W2:Y:S04]  /*5ee20*/  LDL.LU R18, [R1+0x2f8] ;  /* 0x0002f80001127983 */ /* 0x001ea80000300800 */
[----:B------:R-:W2:Y:S04]  /*5ee30*/  LDL.LU R19, [R1+0x2fc] ;  /* 0x0002fc0001137983 */ /* 0x000ea80000300800 */
[----:B--2---:R-:W-:Y:S04]  /*5ee40*/  STL.64 [R1+0x2898], R18 ;  /* 0x0028981201007387 */ /* 0x004fe80000100a00 */
[----:B------:R0:W-:Y:S02]  /*5ee50*/  STL.64 [R1+0x2890], R16 ;  /* 0x0028901001007387 */ /* 0x0001e40000100a00 */
[----:B0-----:R-:W-:-:S02]  /*5ee60*/  IMAD.MOV.U32 R16, RZ, RZ, R27 ;  /* 0x000000ffff107224 */ /* 0x001fc400078e001b */
[----:B------:R-:W-:-:S05]  /*5ee70*/  IMAD.MOV.U32 R17, RZ, RZ, R26 ;  /* 0x000000ffff117224 */ /* 0x000fca00078e001a */
[----:B------:R-:W-:Y:S04]  /*5ee80*/  STL.64 [R1+0x28a8], R16 ;  /* 0x0028a81001007387 */ /* 0x000fe80000100a00 */
[----:B------:R-:W2:Y:S04]  /*5ee90*/  LDL.64 R24, [R1] ;  /* 0x0000000001187983 */ /* 0x000ea80000100a00 */
[----:B--2---:R0:W-:Y:S04]  /*5eea0*/  STL.64 [R1+0x28a0], R24 ;  /* 0x0028a01801007387 */ /* 0x0041e80000100a00 */
[----:B0-----:R-:W2:Y:S04]  /*5eeb0*/  LDL.LU R24, [R1+0x380] ;  /* 0x0003800001187983 */ /* 0x001ea80000300800 */
[----:B------:R-:W2:Y:S04]  /*5eec0*/  LDL.LU R25, [R1+0x384] ;  /* 0x0003840001197983 */ /* 0x000ea80000300800 */
[----:B------:R-:W2:Y:S04]  /*5eed0*/  LDL.LU R26, [R1+0x388] ;  /* 0x00038800011a7983 */ /* 0x000ea80000300800 */
[----:B------:R-:W2:Y:S01]  /*5eee0*/  LDL.LU R27, [R1+0x38c] ;  /* 0x00038c00011b7983 */ /* 0x000ea20000300800 */
[----:B----4-:R-:W-:-:S02]  /*5eef0*/  IMAD.MOV.U32 R16, RZ, RZ, R9 ;  /* 0x000000ffff107224 */ /* 0x010fc400078e0009 */
[----:B------:R-:W-:Y:S01]  /*5ef00*/  IMAD.MOV.U32 R17, RZ, RZ, R3 ;  /* 0x000000ffff117224 */ /* 0x000fe200078e0003 */
[----:B--2---:R-:W-:Y:S04]  /*5ef10*/  STL.64 [R1+0x28b8], R26 ;  /* 0x0028b81a01007387 */ /* 0x004fe80000100a00 */
[----:B------:R0:W-:Y:S04]  /*5ef20*/  STL.64 [R1+0x28b0], R24 ;  /* 0x0028b01801007387 */ /* 0x0001e80000100a00 */
[----:B------:R-:W2:Y:S04]  /*5ef30*/  LDL.LU R9, [R1+0x2988] ;  /* 0x0029880001097983 */ /* 0x000ea80000300800 */
[----:B------:R-:W4:Y:S04]  /*5ef40*/  LDL.LU R3, [R1+0x2984] ;  /* 0x0029840001037983 */ /* 0x000f280000300800 */
        /* <DEDUP_REMOVED lines=8> */
[----:B------:R-:W-:Y:S04]  /*5efd0*/  STL.64 [R1+0x28c8], R24 ;  /* 0x0028c81801007387 */ /* 0x000fe80000100a00 */
[----:B------:R-:W2:Y:S04]  /*5efe0*/  LDL.LU R2, [R1+0x2980] ;  /* 0x0029800001027983 */ /* 0x000ea80000300800 */
[----:B------:R-:W2:Y:S04]  /*5eff0*/  LDL.LU R0, [R1+0x297c] ;  /* 0x00297c0001007983 */ /* 0x000ea80000300800 */
[----:B------:R0:W-:Y:S02]  /*5f000*/  STL.64 [R1+0x28d8], R16 ;  /* 0x0028d81001007387 */ /* 0x0001e40000100a00 */
[----:B0-----:R-:W-:-:S02]  /*5f010*/  IMAD.MOV.U32 R16, RZ, RZ, R29 ;  /* 0x000000ffff107224 */ /* 0x001fc400078e001d */
[----:B------:R-:W-:-:S05]  /*5f020*/  IMAD.MOV.U32 R17, RZ, RZ, R28 ;  /* 0x000000ffff117224 */ /* 0x000fca00078e001c */
[----:B------:R3:W-:Y:S04]  /*5f030*/  STL.64 [R1+0x28f0], R16 ;  /* 0x0028f01001007387 */ /* 0x0007e80000100a00 */
[----:B------:R-:W2:Y:S04]  /*5f040*/  LDL.LU R24, [R1+0x3d0] ;  /* 0x0003d00001187983 */ /* 0x000ea80000300800 */
[----:B------:R-:W2:Y:S04]  /*5f050*/  LDL.LU R25, [R1+0x3d4] ;  /* 0x0003d40001197983 */ /* 0x000ea80000300800 */
[----:B------:R-:W2:Y:S04]  /*5f060*/  LDL.LU R26, [R1+0x3d8] ;  /* 0x0003d800011a7983 */ /* 0x000ea80000300800 */
[----:B------:R-:W2:Y:S01]  /*5f070*/  LDL.LU R27, [R1+0x3dc] ;  /* 0x0003dc00011b7983 */ /* 0x000ea20000300800 */
[----:B---3--:R-:W-:-:S02]  /*5f080*/  IMAD.MOV.U32 R16, RZ, RZ, R11 ;  /* 0x000000ffff107224 */ /* 0x008fc400078e000b */
[----:B------:R-:W-:-:S05]  /*5f090*/  IMAD.MOV.U32 R17, RZ, RZ, R10 ;  /* 0x000000ffff117224 */ /* 0x000fca00078e000a */
[----:B------:R0:W-:Y:S02]  /*5f0a0*/  STL.64 [R1+0x2908], R16 ;  /* 0x0029081001007387 */ /* 0x0001e40000100a00 */
[----:B0-----:R-:W-:Y:S02]  /*5f0b0*/  IMAD.MOV.U32 R16, RZ, RZ, R9 ;  /* 0x000000ffff107224 */ /* 0x001fe400078e0009 */
[----:B------:R-:W-:-:S05]  /*5f0c0*/  IMAD.MOV.U32 R17, RZ, RZ, R8 ;  /* 0x000000ffff117224 */ /* 0x000fca00078e0008 */
[----:B------:R0:W-:Y:S04]  /*5f0d0*/  STL.64 [R1+0x2920], R16 ;  /* 0x0029201001007387 */ /* 0x0001e80000100a00 */
[----:B------:R-:W3:Y:S01]  /*5f0e0*/  LDL R20, [R1+0x70] ;  /* 0x0000700001147983 */ /* 0x000ee20000100800 */
[----:B----4-:R-:W-:-:S03]  /*5f0f0*/  IMAD.MOV.U32 R21, RZ, RZ, R3 ;  /* 0x000000ffff157224 */ /* 0x010fc600078e0003 */
[----:B------:R-:W4:Y:S04]  /*5f100*/  LDL.LU R3, [R1+0x2978] ;  /* 0x0029780001037983 */ /* 0x000f280000300800 */
[----:B---3--:R2:W-:Y:S04]  /*5f110*/  STL.64 [R1+0x2928], R20 ;  /* 0x0029281401007387 */ /* 0x0085e80000100a00 */
[----:B0-----:R-:W3:Y:S04]  /*5f120*/  LDL.LU R16, [R1+0x290] ;  /* 0x0002900001107983 */ /* 0x001ee80000300800 */
[----:B------:R-:W3:Y:S04]  /*5f130*/  LDL.LU R17, [R1+0x294] ;  /* 0x0002940001117983 */ /* 0x000ee80000300800 */
[----:B------:R-:W3:Y:S04]  /*5f140*/  LDL.LU R18, [R1+0x298] ;  /* 0x0002980001127983 */ /* 0x000ee80000300800 */
[----:B------:R-:W3:Y:S01]  /*5f150*/  LDL.LU R19, [R1+0x29c] ;  /* 0x00029c0001137983 */ /* 0x000ee20000300800 */
[----:B--2---:R-:W-:Y:S01]  /*5f160*/  MOV R20, R0 ;  /* 0x0000000000147202 */ /* 0x004fe20000000f00 */
[----:B------:R-:W-:-:S02]  /*5f170*/  IMAD.MOV.U32 R21, RZ, RZ, R2 ;  /* 0x000000ffff157224 */ /* 0x000fc400078e0002 */
[----:B---3--:R-:W-:Y:S04]  /*5f180*/  STL.64 [R1+0x2938], R18 ;  /* 0x0029381201007387 */ /* 0x008fe80000100a00 */
[----:B------:R-:W-:Y:S04]  /*5f190*/  STL.64 [R1+0x2930], R16 ;  /* 0x0029301001007387 */ /* 0x000fe80000100a00 */
[----:B------:R-:W2:Y:S04]  /*5f1a0*/  LDL.LU R0, [R1+0x2974] ;  /* 0x0029740001007983 */ /* 0x000ea80000300800 */
[----:B------:R-:W3:Y:S04]  /*5f1b0*/  LDL.LU R2, [R1+0x2970] ;  /* 0x0029700001027983 */ /* 0x000ee80000300800 */
[----:B------:R0:W-:Y:S04]  /*5f1c0*/  STL.64 [R1+0x2940], R20 ;  /* 0x0029401401007387 */ /* 0x0001e80000100a00 */
[----:B0-----:R-:W2:Y:S01]  /*5f1d0*/  LDL R20, [R1+0x90] ;  /* 0x0000900001147983 */ /* 0x001ea20000100800 */
[----:B----4-:R-:W-:-:S05]  /*5f1e0*/  IMAD.MOV.U32 R21, RZ, RZ, R3 ;  /* 0x000000ffff157224 */ /* 0x010fca00078e0003 */
[----:B--2---:R-:W-:Y:S04]  /*5f1f0*/  STL.64 [R1+0x2958], R20 ;  /* 0x0029581401007387 */ /* 0x004fe80000100a00 */
[----:B------:R-:W2:Y:S04]  /*5f200*/  LDL.LU R16, [R1+0x2a0] ;  /* 0x0002a00001107983 */ /* 0x000ea80000300800 */
        /* <DEDUP_REMOVED lines=17> */
[----:B0-----:R-:W4:Y:S04]  /*5f320*/  LDL.LU R24, [R1+0x3e0] ;  /* 0x0003e00001187983 */ /* 0x001f280000300800 */
[----:B------:R-:W4:Y:S04]  /*5f330*/  LDL.LU R25, [R1+0x3e4] ;  /* 0x0003e40001197983 */ /* 0x000f280000300800 */
[----:B------:R-:W2:Y:S04]  /*5f340*/  LDL.LU R26, [R1+0x3e8] ;  /* 0x0003e800011a7983 */ /* 0x000ea80000300800 */
[----:B------:R-:W2:Y:S01]  /*5f350*/  LDL.LU R27, [R1+0x3ec] ;  /* 0x0003ec00011b7983 */ /* 0x000ea20000300800 */
[----:B---3--:R-:W-:-:S02]  /*5f360*/  IMAD.MOV.U32 R20, RZ, RZ, R2 ;  /* 0x000000ffff147224 */ /* 0x008fc400078e0002 */
[----:B------:R-:W-:Y:S01]  /*5f370*/  IMAD.MOV.U32 R21, RZ, RZ, R0 ;  /* 0x000000ffff157224 */ /* 0x000fe200078e0000 */
[----:B--2---:R-:W-:Y:S04]  /*5f380*/  STL.64 [R1+0x2900], R26 ;  /* 0x0029001a01007387 */ /* 0x004fe80000100a00 */
[----:B----4-:R0:W-:Y:S04]  /*5f390*/  STL.64 [R1+0x28f8], R24 ;  /* 0x0028f81801007387 */ /* 0x0101e80000100a00 */
        /* <DEDUP_REMOVED lines=16> */
[----:B------:R-:W-:Y:S04]  /*5f4a0*/  STL [R1+0x24b8], R14 ;  /* 0x0024b80e01007387 */ /* 0x000fe80000100800 */
        /* <DEDUP_REMOVED lines=14> */
[----:B------:R0:W-:Y:S04]  /*5f590*/  STL.64 [R1+0x420], R20 ;  /* 0x0004201401007387 */ /* 0x0001e80000100a00 */
[----:B0-----:R-:W4:Y:S01]  /*5f5a0*/  LDL.LU.64 R20, [R1+0x2928] ;  /* 0x0029280001147983 */ /* 0x001f220000300a00 */
[----:B------:R-:W-:Y:S02]  /*5f5b0*/  IMAD.MOV.U32 R14, RZ, RZ, R23 ;  /* 0x000000ffff0e7224 */ /* 0x000fe400078e0017 */
[----:B------:R-:W-:-:S03]  /*5f5c0*/  IMAD.MOV.U32 R15, RZ, RZ, R22 ;  /* 0x000000ffff0f7224 */ /* 0x000fc600078e0016 */
[----:B------:R-:W-:Y:S04]  /*5f5d0*/  STL [R1+0x24c4], R14 ;  /* 0x0024c40e01007387 */ /* 0x000fe80000100800 */
[----:B------:R-:W-:Y:S01]  /*5f5e0*/  STL [R1+0x24c0], R15 ;  /* 0x0024c00f01007387 */ /* 0x000fe20000100800 */
[----:B------:R-:W0:Y:S02]  /*5f5f0*/  S2R R3, SR_TID.X ;  /* 0x0000000000037919 */ /* 0x000e240000002100 */
[C---:B0-----:R-:W-:Y:S01]  /*5f600*/  LOP3.LUT R2, R3.reuse, 0x7, RZ, 0xc0, !PT ;  /* 0x0000000703027812 */ /* 0x041fe200078ec0ff */
[C---:B------:R-:W-:Y:S02]  /*5f610*/  IMAD.SHL.U32 R0, R3.reuse, 0x40, RZ ;  /* 0x0000004003007824 */ /* 0x040fe400078e00ff */
[----:B------:R-:W-:-:S02]  /*5f620*/  IMAD.SHL.U32 R3, R3, 0x2, RZ ;  /* 0x0000000203037824 */ /* 0x000fc400078e00ff */
[----:B------:R-:W-:Y:S01]  /*5f630*/  IMAD R2, R2, 0x90, RZ ;  /* 0x0000009002027824 */ /* 0x000fe200078e02ff */
[----:B----4-:R-:W-:Y:S01]  /*5f640*/  HMMA.16816.F32 R20, R4, R20, R16 ;  /* 0x000000140414723c */ /* 0x010fe20000001810 */
[----:B------:R-:W2:Y:S03]  /*5f650*/  LDL.LU.64 R16, [R1+0x2920] ;  /* 0x0029200001107983 */ /* 0x000ea60000300a00 */
[----:B------:R-:W-:-:S04]  /*5f660*/  LOP3.LUT R3, R2, 0x10, R3, 0x78, !PT ;  /* 0x0000001002037812 */ /* 0x000fc800078e7803 */
[----:B------:R-:W-:-:S04]  /*5f670*/  LOP3.LUT R3, R3, 0x400, R0, 0xf8, !PT ;  /* 0x0000040003037812 */ /* 0x000fc800078ef800 */
[----:B------:R-:W-:-:S07]  /*5f680*/  LOP3.LUT R3, R3, 0x60, RZ, 0x3c, !PT ;  /* 0x0000006003037812 */ /* 0x000fce00078e3cff */
[----:B------:R-:W-:Y:S04]  /*5f690*/  STL.64 [R1+0x410], R20 ;  /* 0x0004101401007387 */ /* 0x000fe80000100a00 */
[----:B------:R-:W-:Y:S04]  /*5f6a0*/  STL.64 [R1+0x418], R22 ;  /* 0x0004181601007387 */ /* 0x000fe80000100a00 */
[----:B------:R-:W0:Y:S04]  /*5f6b0*/  LDSM.16.MT88.4 R20, [R3+UR5+0x13000] ;  /* 0x013000050314783b */ /* 0x000e280008004200 */
[----:B0-----:R-:W-:Y:S04]  /*5f6c0*/  STL.64 [R1+0x2750], R22 ;  /* 0x0027501601007387 */ /* 0x001fe80000100a00 */
[----:B------:R0:W-:Y:S04]  /*5f6d0*/  STL.64 [R1+0x2748], R20 ;  /* 0x0027481401007387 */ /* 0x0001e80000100a00 */
[----:B0-----:R-:W4:Y:S04]  /*5f6e0*/  LDL.LU R20, [R1+0x2d0] ;  /* 0x0002d00001147983 */ /* 0x001f280000300800 */
[----:B------:R-:W4:Y:S04]  /*5f6f0*/  LDL.LU R21, [R1+0x2d4] ;  /* 0x0002d40001157983 */ /* 0x000f280000300800 */
[----:B------:R-:W4:Y:S04]  /*5f700*/  LDL.LU R22, [R1+0x2d8] ;  /* 0x0002d80001167983 */ /* 0x000f280000300800 */
[----:B------:R-:W4:Y:S01]  /*5f710*/  LDL.LU R23, [R1+0x2dc] ;  /* 0x0002dc0001177983 */ /* 0x000f220000300800 */
[----:B--2---:R-:W-:Y:S03]  /*5f720*/  HMMA.16816.F32 R16, R4, R16, R24 ;  /* 0x000000100410723c */ /* 0x004fe60000001818 */
[----:B------:R-:W2:Y:S04]  /*5f730*/  LDL.LU.64 R26, [R1+0x2918] ;  /* 0x00291800011a7983 */ /* 0x000ea80000300a00 */
[----:B------:R-:W2:-:S12]  /*5f740*/  LDL.LU.64 R24, [R1+0x2910] ;  /* 0x0029100001187983 */ /* 0x000e980000300a00 */
[----:B------:R0:W-:Y:S04]  /*5f750*/  STL.64 [R1+0x400], R16 ;  /* 0x0004001001007387 */ /* 0x0001e80000100a00 */
[----:B0-----:R-:W2:Y:S01]  /*5f760*/  LDL.LU.64 R16, [R1+0x2908] ;  /* 0x0029080001107983 */ /* 0x001ea20000300a00 */
[----:B------:R-:W-:Y:S02]  /*5f770*/  IMAD.MOV.U32 R14, RZ, RZ, R18 ;  /* 0x000000ffff0e7224 */ /* 0x000fe400078e0012 */
[----:B------:R-:W-:-:S05]  /*5f780*/  IMAD.MOV.U32 R15, RZ, RZ, R19 ;  /* 0x000000ffff0f7224 */ /* 0x000fca00078e0013 */
[----:B------:R-:W-:Y:S04]  /*5f790*/  STL [R1+0x24cc], R15 ;  /* 0x0024cc0f01007387 */ /* 0x000fe80000100800 */
        /* <DEDUP_REMOVED lines=11> */
[----:B------:R2:W-:Y:S04]  /*5f850*/  STL [R1+0x3e8], R18 ;  /* 0x0003e81201007387 */ /* 0x0005e80000100800 */
[----:B0-----:R-:W2:Y:S01]  /*5f860*/  LDL.LU.64 R16, [R1+0x28d8] ;  /* 0x0028d80001107983 */ /* 0x001ea20000300a00 */
[----:B------:R-:W-:-:S05]  /*5f870*/  IMAD.MOV.U32 R15, RZ, RZ, R19 ;  /* 0x000000ffff0f7224 */ /* 0x000fca00078e0013 */
        /* <DEDUP_REMOVED lines=17> */
[----:B------:R0:W-:Y:S04]  /*5f990*/  STL.64 [R1+0x3b8], R18 ;  /* 0x0003b81201007387 */ /* 0x0001e80000100a00 */
[----:B0-----:R-:W3:Y:S04]  /*5f9a0*/  LDL.LU.64 R18, [R1+0x2898] ;  /* 0x0028980001127983 */ /* 0x001ee80000300a00 */
[----:B------:R-:W3:Y:S01]  /*5f9b0*/  LDL.LU.64 R16, [R1+0x2890] ;  /* 0x0028900001107983 */ /* 0x000ee20000300a00 */
[----:B--2---:R-:W-:Y:S01]  /*5f9c0*/  IMAD.MOV.U32 R28, RZ, RZ, R25 ;  /* 0x000000ffff1c7224 */ /* 0x004fe200078e0019 */
[----:B---3--:R-:W-:-:S15]  /*5f9d0*/  HMMA.16816.F32 R16, R4, R24, R16 ;  /* 0x000000180410723c */ /* 0x008fde0000001810 */
[----:B------:R-:W-:-:S04]  /*5f9e0*/  NOP ;  /* 0x0000000000007918 */ /* 0x000fc80000000000 */
[----:B------:R0:W-:Y:S04]  /*5f9f0*/  STL.64 [R1+0x3a0], R16 ;  /* 0x0003a01001007387 */ /* 0x0001e80000100a00 */
[----:B------:R-:W-:Y:S04]  /*5fa00*/  STL.64 [R1+0x3a8], R18 ;  /* 0x0003a81201007387 */ /* 0x000fe80000100a00 */
[----:B0-----:R-:W4:Y:S04]  /*5fa10*/  LDL.LU.64 R16, [R1+0x2888] ;  /* 0x0028880001107983 */ /* 0x001f280000300a00 */
[----:B------:R-:W2:Y:S02]  /*5fa20*/  LDL.LU.64 R24, [R1+0x2880] ;  /* 0x0028800001187983 */ /* 0x000ea40000300a00 */
[----:B--2---:R-:W-:-:S15]  /*5fa30*/  HMMA.16816.F32 R8, R4, R24, R8 ;  /* 0x000000180408723c */ /* 0x004fde0000001808 */
[----:B------:R-:W-:-:S04]  /*5fa40*/  NOP ;  /* 0x0000000000007918 */ /* 0x000fc80000000000 */
[----:B------:R0:W-:Y:S04]  /*5fa50*/  STL.64 [R1+0x390], R8 ;  /* 0x0003900801007387 */ /* 0x0001e80000100a00 */
[----:B------:R1:W-:Y:S04]  /*5fa60*/  STL.64 [R1+0x398], R10 ;  /* 0x0003980a01007387 */ /* 0x0003e80000100a00 */
[----:B0-----:R-:W2:Y:S04]  /*5fa70*/  LDL.LU R8, [R1+0x280] ;  /* 0x0002800001087983 */ /* 0x001ea80000300800 */
[----:B------:R-:W2:Y:S04]  /*5fa80*/  LDL.LU R9, [R1+0x284] ;  /* 0x0002840001097983 */ /* 0x000ea80000300800 */
[----:B-1----:R-:W2:Y:S04]  /*5fa90*/  LDL.LU R10, [R1+0x288] ;  /* 0x00028800010a7983 */ /* 0x002ea80000300800 */
[----:B------:R-:W2:Y:S04]  /*5faa0*/  LDL.LU R11, [R1+0x28c] ;  /* 0x00028c00010b7983 */ /* 0x000ea80000300800 */
[----:B------:R0:W-:Y:S04]  /*5fab0*/  STL.64 [R1+0x27e0], R24 ;  /* 0x0027e01801007387 */ /* 0x0001e80000100a00 */
[----:B0-----:R-:W3:Y:S04]  /*5fac0*/  LDL.LU.64 R24, [R1+0x60] ;  /* 0x0000600001187983 */ /* 0x001ee80000300a00 */
[----:B---3--:R4:W-:Y:S02]  /*5fad0*/  STL.64 [R1+0x2830], R24 ;  /* 0x0028301801007387 */ /* 0x0089e40000100a00 */
[----:B----4-:R-:W-:Y:S02]  /*5fae0*/  HMMA.16816.F32 R24, R4, R16, R20 ;  /* 0x000000100418723c */ /* 0x010fe40000001814 */
[----:B------:R-:W3:-:S15]  /*5faf0*/  LDL.LU R20, [R1+0x250] ;  /* 0x0002500001147983 */ /* 0x000ede0000300800 */
[----:B------:R-:W-:Y:S02]  /*5fb00*/  NOP ;  /* 0x0000000000007918 */ /* 0x000fe40000000000 */
[----:B------:R-:W-:Y:S04]  /*5fb10*/  STL.64 [R1+0x380], R24 ;  /* 0x0003801801007387 */ /* 0x000fe80000100a00 */
[----:B------:R-:W-:Y:S04]  /*5fb20*/  STL.64 [R1+0x388], R26 ;  /* 0x0003881a01007387 */ /* 0x000fe80000100a00 */
[----:B------:R-:W3:Y:S04]  /*5fb30*/  LDL.LU R21, [R1+0x254] ;  /* 0x0002540001157983 */ /* 0x000ee80000300800 */
[----:B------:R-:W4:Y:S04]  /*5fb40*/  LDL.LU R22, [R1+0x258] ;  /* 0x0002580001167983 */ /* 0x000f280000300800 */
[----:B------:R-:W4:Y:S04]  /*5fb50*/  LDL.LU R23, [R1+0x25c] ;  /* 0x00025c0001177983 */ /* 0x000f280000300800 */
[----:B----4-:R-:W-:Y:S04]  /*5fb60*/  STL.64 [R1+0x2860], R22 ;  /* 0x0028601601007387 */ /* 0x010fe80000100a00 */
[----:B---3--:R0:W-:Y:S04]  /*5fb70*/  STL.64 [R1+0x2858], R20 ;  /* 0x0028581401007387 */ /* 0x0081e80000100a00 */
[----:B0-----:R-:W3:Y:S04]  /*5fb80*/  LDL.LU.64 R20, [R1+0xb0] ;  /* 0x0000b00001147983 */ /* 0x001ee80000300a00 */
[----:B---3--:R0:W-:Y:S04]  /*5fb90*/  STL.64 [R1+0x2868], R20 ;  /* 0x0028681401007387 */ /* 0x0081e80000100a00 */
[----:B0-----:R-:W3:Y:S04]  /*5fba0*/  LDL.LU.64 R20, [R1+0xc0] ;  /* 0x0000c00001147983 */ /* 0x001ee80000300a00 */
[----:B------:R-:W4:Y:S04]  /*5fbb0*/  LDL.LU.64 R24, [R1+0x80] ;  /* 0x0000800001187983 */ /* 0x000f280000300a00 */
[----:B----4-:R0:W-:Y:S04]  /*5fbc0*/  STL.64 [R1+0x2838], R24 ;  /* 0x0028381801007387 */ /* 0x0101e80000100a00 */
[----:B0-----:R-:W4:Y:S01]  /*5fbd0*/  LDL.LU.64 R24, [R1+0x90] ;  /* 0x0000900001187983 */ /* 0x001f220000300a00 */
[----:B--2---:R-:W-:Y:S03]  /*5fbe0*/  HMMA.16816.F32 R4, R4, R12, R8 ;  /* 0x0000000c0404723c */ /* 0x004fe60000001808 */
[----:B----4-:R0:W-:Y:S04]  /*5fbf0*/  STL.64 [R1+0x2850], R24 ;  /* 0x0028501801007387 */ /* 0x0101e80000100a00 */
[----:B0-----:R-:W2:Y:S04]  /*5fc00*/  LDL.LU.64 R24, [R1+0xa0] ;  /* 0x0000a00001187983 */ /* 0x001ea80000300a00 */
[----:B------:R0:W-:Y:S04]  /*5fc10*/  STL [R1+0x2780], R16 ;  /* 0x0027801001007387 */ /* 0x0001e80000100800 */
[----:B------:R1:W-:Y:S04]  /*5fc20*/  STL [R1+0x277c], R17 ;  /* 0x00277c1101007387 */ /* 0x0003e80000100800 */
[----:B0-----:R-:W4:Y:S04]  /*5fc30*/  LDL.LU R16, [R1+0x230] ;  /* 0x0002300001107983 */ /* 0x001f280000300800 */
[----:B-1----:R-:W4:Y:S04]  /*5fc40*/  LDL.LU R17, [R1+0x234] ;  /* 0x0002340001117983 */ /* 0x002f280000300800 */
[----:B------:R-:W2:Y:S04]  /*5fc50*/  LDL.LU R18, [R1+0x238] ;  /* 0x0002380001127983 */ /* 0x000ea80000300800 */
[----:B------:R-:W2:Y:S04]  /*5fc60*/  LDL.LU R19, [R1+0x23c] ;  /* 0x00023c0001137983 */ /* 0x000ea80000300800 */
[----:B--2---:R-:W-:Y:S04]  /*5fc70*/  STL.64 [R1+0x2848], R18 ;  /* 0x0028481201007387 */ /* 0x004fe80000100a00 */
        /* <DEDUP_REMOVED lines=9> */
[----:B0-----:R-:W4:Y:S04]  /*5fd10*/  LDL.LU R4, [R1+0x210] ;  /* 0x0002100001047983 */ /* 0x001f280000300800 */
[----:B------:R-:W4:Y:S04]  /*5fd20*/  LDL.LU R5, [R1+0x214] ;  /* 0x0002140001057983 */ /* 0x000f280000300800 */
[----:B-1----:R-:W4:Y:S04]  /*5fd30*/  LDL.LU R6, [R1+0x218] ;  /* 0x0002180001067983 */ /* 0x002f280000300800 */
[----:B------:R-:W4:Y:S04]  /*5fd40*/  LDL.LU R7, [R1+0x21c] ;  /* 0x00021c0001077983 */ /* 0x000f280000300800 */
[----:B------:R0:W-:Y:S04]  /*5fd50*/  STL.64 [R1+0x2758], R12 ;  /* 0x0027580c01007387 */ /* 0x0001e80000100a00 */
[----:B0-----:R-:W3:Y:S04]  /*5fd60*/  LDL.LU R12, [R1+0x270] ;  /* 0x00027000010c7983 */ /* 0x001ee80000300800 */
[----:B------:R-:W3:Y:S04]  /*5fd70*/  LDL.LU R13, [R1+0x274] ;  /* 0x00027400010d7983 */ /* 0x000ee80000300800 */
[----:B------:R-:W3:Y:S04]  /*5fd80*/  LDL.LU R14, [R1+0x278] ;  /* 0x00027800010e7983 */ /* 0x000ee80000300800 */
[----:B------:R-:W3:Y:S02]  /*5fd90*/  LDL.LU R15, [R1+0x27c] ;  /* 0x00027c00010f7983 */ /* 0x000ee40000300800 */
        /* <DEDUP_REMOVED lines=16> */
[----:B------:R0:W-:Y:S04]  /*5fea0*/  STL.64 [R1+0x2d8], R14 ;  /* 0x0002d80e01007387 */ /* 0x0001e80000100a00 */
[----:B------:R-:W3:Y:S01]  /*5feb0*/  LDL.LU.64 R22, [R1+0x2860] ;  /* 0x0028600001167983 */ /* 0x000ee20000300a00 */
[----:B0-----:R-:W-:Y:S02]  /*5fec0*/  IMAD.MOV.U32 R15, RZ, RZ, R20 ;  /* 0x000000ffff0f7224 */ /* 0x001fe400078e0014 */
[----:B------:R-:W-:-:S02]  /*5fed0*/  IMAD.MOV.U32 R14, RZ, RZ, R21 ;  /* 0x000000ffff0e7224 */ /* 0x000fc400078e0015 */
[----:B------:R-:W3:Y:S04]  /*5fee0*/  LDL.LU.64 R20, [R1+0x2858] ;  /* 0x0028580001147983 */ /* 0x000ee80000300a00 */
[----:B------:R-:W-:Y:S04]  /*5fef0*/  STL [R1+0x27a4], R15 ;  /* 0x0027a40f01007387 */ /* 0x000fe80000100800 */
[----:B------:R-:W-:Y:S04]  /*5ff00*/  STL [R1+0x27f8], R14 ;  /* 0x0027f80e01007387 */ /* 0x000fe80000100800 */
[----:B------:R-:W2:Y:S01]  /*5ff10*/  LDL.LU.64 R12, [R1+0x70] ;  /* 0x00007000010c7983 */ /* 0x000ea20000300a00 */
[----:B---3--:R-:W-:-:S15]  /*5ff20*/  HMMA.16816.F32 R20, R8, R24, R20 ;  /* 0x000000180814723c */ /* 0x008fde0000001814 */
        /* <DEDUP_REMOVED lines=16> */
[----:B------:R0:W-:Y:S04]  /*60030*/  STL.64 [R1+0x2788], R20 ;  /* 0x0027881401007387 */ /* 0x0001e80000100a00 */
[----:B0-----:R-:W3:Y:S04]  /*60040*/  LDL.LU R20, [R1+0x220] ;  /* 0x0002200001147983 */ /* 0x001ee80000300800 */
[----:B------:R-:W3:Y:S04]  /*60050*/  LDL.LU R21, [R1+0x224] ;  /* 0x0002240001157983 */ /* 0x000ee80000300800 */
[----:B------:R-:W3:Y:S04]  /*60060*/  LDL.LU R22, [R1+0x228] ;  /* 0x0002280001167983 */ /* 0x000ee80000300800 */
[----:B------:R-:W3:Y:S01]  /*60070*/  LDL.LU R23, [R1+0x22c] ;  /* 0x00022c0001177983 */ /* 0x000ee20000300800 */
[----:B--2---:R-:W-:-:S15]  /*60080*/  HMMA.16816.F32 R16, R8, R24, R16 ;  /* 0x000000180810723c */ /* 0x004fde0000001810 */
[----:B------:R-:W-:-:S04]  /*60090*/  NOP ;  /* 0x0000000000007918 */ /* 0x000fc80000000000 */
[----:B------:R-:W-:Y:S04]  /*600a0*/  STL.64 [R1+0x2a0], R16 ;  /* 0x0002a01001007387 */ /* 0x000fe80000100a00 */
[----:B------:R0:W-:Y:S02]  /*600b0*/  STL.64 [R1+0x2a8], R18 ;  /* 0x0002a81201007387 */ /* 0x0001e40000100a00 */
[----:B0-----:R-:W-:Y:S02]  /*600c0*/  IMAD.MOV.U32 R19, RZ, RZ, R24 ;  /* 0x000000ffff137224 */ /* 0x001fe400078e0018 */
[----:B------:R-:W-:Y:S02]  /*600d0*/  IMAD.MOV.U32 R18, RZ, RZ, R25 ;  /* 0x000000ffff127224 */ /* 0x000fe400078e0019 */
[----:B------:R-:W4:Y:S04]  /*600e0*/  LDL.LU.64 R24, [R1+0x2830] ;  /* 0x0028300001187983 */ /* 0x000f280000300a00 */
[----:B------:R3:W-:Y:S02]  /*600f0*/  STL.64 [R1+0x2810], R18 ;  /* 0x0028101201007387 */ /* 0x0007e40000100a00 */
[----:B---3--:R-:W-:-:S15]  /*60100*/  HMMA.16816.F32 R16, R8, R12, R20 ;  /* 0x0000000c0810723c */ /* 0x008fde0000001814 */
[----:B------:R-:W-:-:S04]  /*60110*/  NOP ;  /* 0x0000000000007918 */ /* 0x000fc80000000000 */
[----:B------:R-:W-:Y:S04]  /*60120*/  STL.64 [R1+0x290], R16 ;  /* 0x0002901001007387 */ /* 0x000fe80000100a00 */
[----:B------:R-:W-:Y:S01]  /*60130*/  STL.64 [R1+0x298], R18 ;  /* 0x0002981201007387 */ /* 0x000fe20000100a00 */
[----:B----4-:R-:W-:-:S15]  /*60140*/  HMMA.16816.F32 R4, R8, R24, R4 ;  /* 0x000000180804723c */ /* 0x010fde0000001804 */
[----:B------:R-:W-:-:S04]  /*60150*/  NOP ;  /* 0x0000000000007918 */ /* 0x000fc80000000000 */
[----:B------:R-:W-:Y:S04]  /*60160*/  STL.64 [R1+0x280], R4 ;  /* 0x0002800401007387 */ /* 0x000fe80000100a00 */
[----:B------:R-:W-:Y:S04]  /*60170*/  STL.64 [R1+0x288], R6 ;  /* 0x0002880601007387 */ /* 0x000fe80000100a00 */
[----:B------:R-:W2:Y:S04]  /*60180*/  LDL.LU R20, [R1+0x560] ;  /* 0x0005600001147983 */ /* 0x000ea80000300800 */
[----:B------:R-:W2:Y:S04]  /*60190*/  LDL.LU R21, [R1+0x564] ;  /* 0x0005640001157983 */ /* 0x000ea80000300800 */
[----:B------:R-:W3:Y:S04]  /*601a0*/  LDL.LU R22, [R1+0x568] ;  /* 0x0005680001167983 */ /* 0x000ee80000300800 */
[----:B------:R-:W3:Y:S01]  /*601b0*/  LDL.LU R23, [R1+0x56c] ;  /* 0x00056c0001177983 */ /* 0x000ee20000300800 */
[----:B------:R-:W-:-:S02]  /*601c0*/  IMAD.MOV.U32 R29, RZ, RZ, R24 ;  /* 0x000000ffff1d7224 */ /* 0x000fc400078e0018 */
[----:B------:R-:W-:Y:S02]  /*601d0*/  IMAD.MOV.U32 R0, RZ, RZ, R25 ;  /* 0x000000ffff007224 */ /* 0x000fe400078e0019 */
[----:B------:R-:W-:Y:S02]  /*601e0*/  IMAD.MOV.U32 R2, RZ, RZ, R12 ;  /* 0x000000ffff027224 */ /* 0x000fe400078e000c */
[----:B------:R-:W-:Y:S01]  /*601f0*/  IMAD.MOV.U32 R3, RZ, RZ, R13 ;  /* 0x000000ffff037224 */ /* 0x000fe200078e000d */
        /* <DEDUP_REMOVED lines=20> */
[----:B0-----:R-:W2:Y:S04]  /*60340*/  LDL.LU.64 R16, [R1+0x50] ;  /* 0x0000500001107983 */ /* 0x001ea80000300a00 */
[----:B------:R-:W-:Y:S04]  /*60350*/  STL.64 [R1+0x2808], R14 ;  /* 0x0028080e01007387 */ /* 0x000fe80000100a00 */
[----:B------:R0:W-:Y:S04]  /*60360*/  STL.64 [R1+0x2800], R12 ;  /* 0x0028000c01007387 */ /* 0x0001e80000100a00 */
[----:B0-----:R-:W2:Y:S01]  /*60370*/  LDL.LU.64 R12, [R1+0x40] ;  /* 0x00004000010c7983 */ /* 0x001ea20000300a00 */
[----:B------:R-:W0:Y:S02]  /*60380*/  S2R R7, SR_TID.X ;  /* 0x0000000000077919 */ /* 0x000e240000002100 */
[C---:B0-----:R-:W-:Y:S01]  /*60390*/  LOP3.LUT R5, R7.reuse, 0x7, RZ, 0xc0, !PT ;  /* 0x0000000707057812 */ /* 0x041fe200078ec0ff */
[----:B------:R-:W-:-:S02]  /*603a0*/  IMAD.SHL.U32 R6, R7, 0x40, RZ ;  /* 0x0000004007067824 */ /* 0x000fc400078e00ff */
[----:B------:R-:W-:Y:S02]  /*603b0*/  IMAD.SHL.U32 R7, R7, 0x2, RZ ;  /* 0x0000000207077824 */ /* 0x000fe400078e00ff */
[----:B------:R-:W-:Y:S01]  /*603c0*/  IMAD R5, R5, 0x90, RZ ;  /* 0x0000009005057824 */ /* 0x000fe200078e02ff */
[----:B--2---:R0:W-:Y:S04]  /*603d0*/  STL.64 [R1+0x2828], R12 ;  /* 0x0028280c01007387 */ /* 0x0041e80000100a00 */
[----:B0-----:R-:W2:Y:S04]  /*603e0*/  LDL.LU R12, [R1+0x5c0] ;  /* 0x0005c000010c7983 */ /* 0x001ea80000300800 */
[----:B------:R-:W2:Y:S04]  /*603f0*/  LDL.LU R13, [R1+0x5c4] ;  /* 0x0005c400010d7983 */ /* 0x000ea80000300800 */
[----:B------:R-:W2:Y:S04]  /*60400*/  LDL.LU R14, [R1+0x5c8] ;  /* 0x0005c800010e7983 */ /* 0x000ea80000300800 */
[----:B------:R-:W2:Y:S04]  /*60410*/  LDL.LU R15, [R1+0x5cc] ;  /* 0x0005cc00010f7983 */ /* 0x000ea80000300800 */
[----:B------:R-:W-:Y:S04]  /*60420*/  STL.64 [R1+0x27f0], R26 ;  /* 0x0027f01a01007387 */ /* 0x000fe80000100a00 */
[----:B----4-:R0:W-:Y:S04]  /*60430*/  STL.64 [R1+0x27e8], R24 ;  /* 0x0027e81801007387 */ /* 0x0101e80000100a00 */
[----:B0-----:R-:W4:Y:S04]  /*60440*/  LDL.LU.64 R24, [R1+0x30] ;  /* 0x0000300001187983 */ /* 0x001f280000300a00 */
[----:B---3--:R-:W-:Y:S04]  /*60450*/  STL.64 [R1+0x27c0], R22 ;  /* 0x0027c01601007387 */ /* 0x008fe80000100a00 */
[----:B------:R0:W-:Y:S04]  /*60460*/  STL.64 [R1+0x27b8], R20 ;  /* 0x0027b81401007387 */ /* 0x0001e80000100a00 */
[----:B0-----:R-:W3:Y:S01]  /*60470*/  LDL.LU.64 R20, [R1+0x10] ;  /* 0x0000100001147983 */ /* 0x001ee20000300a00 */
[----:B------:R-:W-:-:S04]  /*60480*/  LOP3.LUT R7, R5, 0x10, R7, 0x78, !PT ;  /* 0x0000001005077812 */ /* 0x000fc800078e7807 */
[----:B------:R-:W-:-:S06]  /*60490*/  LOP3.LUT R7, R7, 0x400, R6, 0xf8, !PT ;  /* 0x0000040007077812 */ /* 0x000fcc00078ef806 */
[----:B------:R-:W0:Y:S04]  /*604a0*/  LDSM.16.MT88.4 R4, [R7+UR5+0x13800] ;  /* 0x013800050704783b */ /* 0x000e280008004200 */
[----:B---3--:R1:W-:Y:S04]  /*604b0*/  STL.64 [R1+0x27d8], R20 ;  /* 0x0027d81401007387 */ /* 0x0083e80000100a00 */
[----:B-1----:R-:W3:Y:S04]  /*604c0*/  LDL.LU.64 R20, [R1+0x20] ;  /* 0x0000200001147983 */ /* 0x002ee80000300a00 */
[----:B0-----:R-:W-:Y:S04]  /*604d0*/  STL.64 [R1+0x25f8], R6 ;  /* 0x0025f80601007387 */ /* 0x001fe80000100a00 */
[----:B------:R0:W-:Y:S04]  /*604e0*/  STL.64 [R1+0x25f0], R4 ;  /* 0x0025f00401007387 */ /* 0x0001e80000100a00 */
[----:B0-----:R-:W3:Y:S04]  /*604f0*/  LDL.LU R4, [R1+0xf0] ;  /* 0x0000f00001047983 */ /* 0x001ee80000300800 */
[----:B------:R-:W3:Y:S04]  /*60500*/  LDL.LU R5, [R1+0xf4] ;  /* 0x0000f40001057983 */ /* 0x000ee80000300800 */
[----:B------:R-:W3:Y:S04]  /*60510*/  LDL.LU R6, [R1+0xf8] ;  /* 0x0000f80001067983 */ /* 0x000ee80000300800 */
[----:B------:R-:W3:Y:S01]  /*60520*/  LDL.LU R7, [R1+0xfc] ;  /* 0x0000fc0001077983 */ /* 0x000ee20000300800 */
[----:B--2---:R-:W-:Y:S03]  /*60530*/  HMMA.16816.F32 R12, R8, R16, R12 ;  /* 0x00000010080c723c */ /* 0x004fe6000000180c */
[----:B---3--:R-:W-:Y:S04]  /*60540*/  STL.64 [R1+0x2608], R6 ;  /* 0x0026080601007387 */ /* 0x008fe80000100a00 */
[----:B------:R0:W-:Y:S04]  /*60550*/  STL.64 [R1+0x2600], R4 ;  /* 0x0026000401007387 */ /* 0x0001e80000100a00 */
[----:B0-----:R-:W2:Y:S08]  /*60560*/  LDL.LU R4, [R1] ;  /* 0x0000000001047983 */ /* 0x001eb00000300800 */
[----:B------:R0:W-:Y:S04]  /*60570*/  STL.64 [R1+0x270], R12 ;  /* 0x0002700c01007387 */ /* 0x0001e80000100a00 */
[----:B------:R-:W-:Y:S01]  /*60580*/  STL.64 [R1+0x278], R14 ;  /* 0x0002780e01007387 */ /* 0x000fe20000100a00 */
[----:B------:R-:W-:-:S02]  /*60590*/  IMAD.MOV.U32 R7, RZ, RZ, R16 ;  /* 0x000000ffff077224 */ /* 0x000fc400078e0010 */
[----:B------:R-:W-:Y:S01]  /*605a0*/  IMAD.MOV.U32 R6, RZ, RZ, R17 ;  /* 0x000000ffff067224 */ /* 0x000fe200078e0011 */
[----:B0-----:R-:W3:Y:S04]  /*605b0*/  LDL.LU.64 R12, [R1+0x2828] ;  /* 0x00282800010c7983 */ /* 0x001ee80000300a00 */
[----:B------:R-:W3:Y:S04]  /*605c0*/  LDL.LU.64 R18, [R1+0x2820] ;  /* 0x0028200001127983 */ /* 0x000ee80000300a00 */
[----:B------:R-:W3:Y:S01]  /*605d0*/  LDL.LU.64 R16, [R1+0x2818] ;  /* 0x0028180001107983 */ /* 0x000ee20000300a00 */
[----:B------:R-:W-:-:S03]  /*605e0*/  IMAD.MOV.U32 R5, RZ, RZ, R28 ;  /* 0x000000ffff057224 */ /* 0x000fc600078e001c */
[----:B------:R-:W-:Y:S04]  /*605f0*/  STL.64 [R1+0x27d0], R6 ;  /* 0x0027d00601007387 */ /* 0x000fe80000100a00 */
[----:B--2---:R0:W-:Y:S04]  /*60600*/  STL.64 [R1+0x27c8], R4 ;  /* 0x0027c80401007387 */ /* 0x0041e80000100a00 */
[----:B0-----:R-:W2:Y:S04]  /*60610*/  LDL.LU R4, [R1+0x580] ;  /* 0x0005800001047983 */ /* 0x001ea80000300800 */
[----:B------:R-:W2:Y:S04]  /*60620*/  LDL.LU R5, [R1+0x584] ;  /* 0x0005840001057983 */ /* 0x000ea80000300800 */
[----:B------:R-:W2:Y:S01]  /*60630*/  LDL.LU R6, [R1+0x588] ;  /* 0x0005880001067983 */ /* 0x000ea20000300800 */
[----:B---3--:R-:W-:Y:S03]  /*60640*/  HMMA.16816.F32 R16, R8, R12, R16 ;  /* 0x0000000c0810723c */ /* 0x008fe60000001810 */
[----:B------:R-:W2:Y:S01]  /*60650*/  LDL.LU R7, [R1+0x58c] ;  /* 0x00058c0001077983 */ /* 0x000ea20000300800 */
[----:B------:R-:W-:-:S15]  /*60660*/  IMAD.MOV.U32 R28, RZ, RZ, R13 ;  /* 0x000000ffff1c7224 */ /* 0x000fde00078e000d */
[----:B------:R0:W-:Y:S04]  /*60670*/  STL.64 [R1+0x260], R16 ;  /* 0x0002601001007387 */ /* 0x0001e80000100a00 */
[----:B------:R1:W-:Y:S01]  /*60680*/  STL.64 [R1+0x268], R18 ;  /* 0x0002681201007387 */ /* 0x0003e20000100a00 */
[----:B0-----:R-:W-:-:S03]  /*60690*/  IMAD.MOV.U32 R17, RZ, RZ, R12 ;  /* 0x000000ffff117224 */ /* 0x001fc600078e000c */
[----:B-1----:R-:W3:Y:S04]  /*606a0*/  LDL.LU.64 R18, [R1+0x2810] ;  /* 0x0028100001127983 */ /* 0x002ee80000300a00 */
[----:B------:R-:W2:Y:S04]  /*606b0*/  LDL.LU.64 R14, [R1+0x2808] ;  /* 0x00280800010e7983 */ /* 0x000ea80000300a00 */
[----:B------:R-:W2:Y:S01]  /*606c0*/  LDL.LU.64 R12, [R1+0x2800] ;  /* 0x00280000010c7983 */ /* 0x000ea20000300a00 */
[----:B----4-:R-:W-:Y:S01]  /*606d0*/  IMAD.MOV.U32 R16, RZ, RZ, R25 ;  /* 0x000000ffff107224 */ /* 0x010fe200078e0019 */
[----:B--2---:R-:W-:-:S15]  /*606e0*/  HMMA.16816.F32 R12, R8, R24, R12 ;  /* 0x00000018080c723c */ /* 0x004fde000000180c */
[----:B------:R-:W-:-:S04]  /*606f0*/  NOP ;  /* 0x0000000000007918 */ /* 0x000fc80000000000 */
[----:B------:R0:W-:Y:S04]  /*60700*/  STL.64 [R1+0x250], R12 ;  /* 0x0002500c01007387 */ /* 0x0001e80000100a00 */
[----:B------:R1:W-:Y:S01]  /*60710*/  STL.64 [R1+0x258], R14 ;  /* 0x0002580e01007387 */ /* 0x0003e20000100a00 */
[----:B0-----:R-:W-:-:S03]  /*60720*/  MOV R13, R24 ;  /* 0x00000018000d7202 */ /* 0x001fc60000000f00 */
[----:B-1----:R-:W2:Y:S04]  /*60730*/  LDL.LU R14, [R1+0x27f8] ;  /* 0x0027f800010e7983 */ /* 0x002ea80000300800 */
[----:B------:R-:W4:Y:S04]  /*60740*/  LDL.LU.64 R26, [R1+0x27f0] ;  /* 0x0027f000011a7983 */ /* 0x000f280000300a00 */
[----:B------:R-:W4:Y:S02]  /*60750*/  LDL.LU.64 R24, [R1+0x27e8] ;  /* 0x0027e80001187983 */ /* 0x000f240000300a00 */
        /* <DEDUP_REMOVED lines=8> */
[----:B--2---:R-:W-:Y:S01]  /*607e0*/  HMMA.16816.F32 R4, R8, R20, R4 ;  /* 0x000000140804723c */ /* 0x004fe20000001804 */
[----:B------:R-:W-:Y:S02]  /*607f0*/  IMAD.MOV.U32 R15, RZ, RZ, R20 ;  /* 0x000000ffff0f7224 */ /* 0x000fe400078e0014 */
        /* <DEDUP_REMOVED lines=12> */
[----:B0-----:R-:W4:Y:S04]  /*608c0*/  LDL.LU.64 R22, [R1+0x27b0] ;  /* 0x0027b00001167983 */ /* 0x001f280000300a00 */
[----:B------:R-:W4:Y:S04]  /*608d0*/  LDL.LU.64 R20, [R1+0x27a8] ;  /* 0x0027a80001147983 */ /* 0x000f280000300a00 */
[----:B------:R0:W-:Y:S02]  /*608e0*/  STL.64 [R1+0x2620], R4 ;  /* 0x0026200401007387 */ /* 0x0001e40000100a00 */
[----:B0-----:R-:W-:-:S02]  /*608f0*/  IMAD.MOV.U32 R4, RZ, RZ, R15 ;  /* 0x000000ffff047224 */ /* 0x001fc400078e000f */
[----:B------:R-:W-:Y:S01]  /*60900*/  IMAD.MOV.U32 R5, RZ, RZ, R12 ;  /* 0x000000ffff057224 */ /* 0x000fe200078e000c */
[----:B------:R-:W2:Y:S04]  /*60910*/  LDL.LU R15, [R1+0x27a4] ;  /* 0x0027a400010f7983 */ /* 0x000ea80000300800 */
[----:B------:R-:W2:Y:S04]  /*60920*/  LDL.LU R12, [R1+0x27a0] ;  /* 0x0027a000010c7983 */ /* 0x000ea80000300800 */
        /* <DEDUP_REMOVED lines=8> */
[----:B----4-:R-:W-:-:S15]  /*609b0*/  HMMA.16816.F32 R20, R8, R24, R20 ;  /* 0x000000180814723c */ /* 0x010fde0000001814 */
[----:B------:R-:W-:-:S04]  /*609c0*/  NOP ;  /* 0x0000000000007918 */ /* 0x000fc80000000000 */
[----:B------:R-:W-:Y:S04]  /*609d0*/  STL.64 [R1+0x210], R20 ;  /* 0x0002101401007387 */ /* 0x000fe80000100a00 */
[----:B------:R0:W-:Y:S04]  /*609e0*/  STL.64 [R1+0x218], R22 ;  /* 0x0002181601007387 */ /* 0x0001e80000100a00 */
[----:B0-----:R-:W4:Y:S04]  /*609f0*/  LDL.LU.64 R22, [R1+0x2790] ;  /* 0x0027900001167983 */ /* 0x001f280000300a00 */
[----:B------:R-:W3:Y:S04]  /*60a00*/  LDL.LU.64 R20, [R1+0x2788] ;  /* 0x0027880001147983 */ /* 0x000ee80000300a00 */
        /* <DEDUP_REMOVED lines=21> */
[----:B------:R-:W-:-:S05]  /*60b60*/  IMAD.MOV.U32 R5, RZ, RZ, R6 ;  /* 0x000000ffff057224 */ /* 0x000fca00078e0006 */
        /* <DEDUP_REMOVED lines=11> */
[----:B------:R0:W-:Y:S02]  /*60c20*/  STL.64 [R1+0x26b0], R4 ;  /* 0x0026b00401007387 */ /* 0x0001e40000100a00 */
[----:B0-----:R-:W-:-:S02]  /*60c30*/  IMAD.MOV.U32 R4, RZ, RZ, R2 ;  /* 0x000000ffff047224 */ /* 0x001fc400078e0002 */
[----:B------:R-:W-:Y:S01]  /*60c40*/  IMAD.MOV.U32 R5, RZ, RZ, R3 ;  /* 0x000000ffff057224 */ /* 0x000fe200078e0003 */
[----:B------:R-:W3:Y:S04]  /*60c50*/  LDL.LU R2, [R1+0x276c] ;  /* 0x00276c0001027983 */ /* 0x000ee80000300800 */
        /* <DEDUP_REMOVED lines=19> */
[----:B----4-:R-:W-:-:S02]  /*60d90*/  IMAD.MOV.U32 R4, RZ, RZ, R23 ;  /* 0x000000ffff047224 */ /* 0x010fc400078e0017 */
[----:B------:R-:W-:-:S05]  /*60da0*/  IMAD.MOV.U32 R5, RZ, RZ, R22 ;  /* 0x000000ffff057224 */ /* 0x000fca00078e0016 */
[----:B------:R-:W-:Y:S04]  /*60db0*/  STL.64 [R1+0x26f8], R4 ;  /* 0x0026f80401007387 */ /* 0x000fe80000100a00 */
[----:B--2---:R-:W-:Y:S04]  /*60dc0*/  STL.64 [R1+0x2690], R26 ;  /* 0x0026901a01007387 */ /* 0x004fe80000100a00 */
        /* <DEDUP_REMOVED lines=24> */
[----:B------:R-:W3:Y:S04]  /*60f50*/  LDL.LU R21, [R1+0x544] ;  /* 0x0005440001157983 */ /* 0x000ee80000300800 */
[----:B------:R-:W3:Y:S01]  /*60f60*/  LDL.LU R22, [R1+0x548] ;  /* 0x0005480001167983 */ /* 0x000ee20000300800 */
[----:B------:R-:W-:-:S03]  /*60f70*/  IMAD.MOV.U32 R5, RZ, RZ, R12 ;  /* 0x000000ffff057224 */ /* 0x000fc600078e000c */
[----:B------:R-:W3:Y:S01]  /*60f80*/  LDL.LU R23, [R1+0x54c] ;  /* 0x00054c0001177983 */ /* 0x000ee20000300800 */
[----:B------:R-:W-:-:S03]  /*60f90*/  IMAD.MOV.U32 R4, RZ, RZ, R13 ;  /* 0x000000ffff047224 */ /* 0x000fc600078e000d */
[----:B------:R-:W3:Y:S04]  /*60fa0*/  LDL.LU R12, [R1+0x550] ;  /* 0x00055000010c7983 */ /* 0x000ee80000300800 */
[----:B------:R-:W3:Y:S04]  /*60fb0*/  LDL.LU R13, [R1+0x554] ;  /* 0x00055400010d7983 */ /* 0x000ee80000300800 */
[----:B------:R-:W3:Y:S04]  /*60fc0*/  LDL.LU R14, [R1+0x558] ;  /* 0x00055800010e7983 */ /* 0x000ee80000300800 */
        /* <DEDUP_REMOVED lines=19> */
[C---:B---3--:R-:W-:Y:S03]  /*61100*/  HMMA.16816.F32 R12, R8.reuse, R16, R12 ;  /* 0x00000010080c723c */ /* 0x048fe6000000180c */
        /* <DEDUP_REMOVED lines=12> */
[----:B------:R0:W-:Y:S04]  /*611d0*/  STL.64 [R1+0x1e0], R12 ;  /* 0x0001e00c01007387 */ /* 0x0001e80000100a00 */
[----:B------:R-:W-:Y:S04]  /*611e0*/  STL.64 [R1+0x1e8], R14 ;  /* 0x0001e80e01007387 */ /* 0x000fe80000100a00 */
[----:B0-----:R-:W3:Y:S02]  /*611f0*/  LDL.LU.64 R12, [R1+0x2758] ;  /* 0x00275800010c7983 */ /* 0x001ee40000300a00 */
[----:B---3--:R-:W-:Y:S02]  /*61200*/  HMMA.16816.F32 R8, R8, R12, R20 ;  /* 0x0000000c0808723c */ /* 0x008fe40000001814 */
[----:B------:R-:W2:Y:S04]  /*61210*/  LDL.LU.64 R22, [R1+0x2750] ;  /* 0x0027500001167983 */ /* 0x000ea80000300a00 */
[----:B------:R-:W2:-:S13]  /*61220*/  LDL.LU.64 R20, [R1+0x2748] ;  /* 0x0027480001147983 */ /* 0x000e9a0000300a00 */
[----:B------:R0:W-:Y:S04]  /*61230*/  STL.64 [R1+0x1d0], R8 ;  /* 0x0001d00801007387 */ /* 0x0001e80000100a00 */
[----:B------:R1:W-:Y:S04]  /*61240*/  STL.64 [R1+0x1d8], R10 ;  /* 0x0001d80a01007387 */ /* 0x0003e80000100a00 */
[----:B0-----:R-:W3:Y:S01]  /*61250*/  LDL.LU R8, [R1+0xe0] ;  /* 0x0000e00001087983 */ /* 0x001ee20000300800 */
[----:B------:R-:W-:-:S03]  /*61260*/  IMAD.MOV.U32 R9, RZ, RZ, R18 ;  /* 0x000000ffff097224 */ /* 0x000fc600078e0012 */
[----:B------:R-:W4:Y:S01]  /*61270*/  LDL.LU R18, [R1+0x2744] ;  /* 0x0027440001127983 */ /* 0x000f220000300800 */
[----:B-1----:R-:W-:-:S03]  /*61280*/  IMAD.MOV.U32 R10, RZ, RZ, R19 ;  /* 0x000000ffff0a7224 */ /* 0x002fc600078e0013 */
        /* <DEDUP_REMOVED lines=73> */
[----:B------:R-:W-:Y:S02]  /*61720*/  IMAD.MOV.U32 R11, RZ, RZ, R3 ;  /* 0x000000ffff0b7224 */ /* 0x000fe400078e0003 */
[----:B------:R-:W-:-:S05]  /*61730*/  IMAD.MOV.U32 R3, RZ, RZ, R7 ;  /* 0x000000ffff037224 */ /* 0x000fca00078e0007 */
[----:B------:R-:W-:Y:S01]  /*61740*/  STL [R1+0x2280], R3 ;  /* 0x0022800301007387 */ /* 0x000fe20000100800 */
[----:B--2---:R-:W-:Y:S03]  /*61750*/  HMMA.16816.F32 R4, R20, R4, R24 ;  /* 0x000000041404723c */ /* 0x004fe60000001818 */
[----:B------:R-:W2:Y:S04]  /*61760*/  LDL.LU.64 R26, [R1+0x2618] ;  /* 0x00261800011a7983 */ /* 0x000ea80000300a00 */
[----:B------:R-:W2:-:S12]  /*61770*/  LDL.LU.64 R24, [R1+0x2610] ;  /* 0x0026100001187983 */ /* 0x000e980000300a00 */
[----:B------:R-:W-:Y:S04]  /*61780*/  STL.64 [R1+0x100], R4 ;  /* 0x0001000401007387 */ /* 0x000fe80000100a00 */
[----:B------:R0:W-:Y:S04]  /*61790*/  STL.64 [R1+0x108], R6 ;  /* 0x0001080601007387 */ /* 0x0001e80000100a00 */
[----:B0-----:R-:W2:Y:S04]  /*617a0*/  LDL.LU.64 R6, [R1+0x2608] ;  /* 0x0026080001067983 */ /* 0x001ea80000300a00 */
[----:B------:R-:W2:Y:S02]  /*617b0*/  LDL.LU.64 R4, [R1+0x2600] ;  /* 0x0026000001047983 */ /* 0x000ea40000300a00 */
[----:B--2---:R-:W-:Y:S01]  /*617c0*/  HMMA.16816.F32 R4, R20, R24, R4 ;  /* 0x000000181404723c */ /* 0x004fe20000001804 */
[----:B------:R-:W-:-:S15]  /*617d0*/  MOV R24, R2 ;  /* 0x0000000200187202 */ /* 0x000fde0000000f00 */
[----:B------:R-:W-:-:S03]  /*617e0*/  NOP ;  /* 0x0000000000007918 */ /* 0x000fc60000000000 */
[----:B------:R-:W-:Y:S04]  /*617f0*/  STL.64 [R1+0xf0], R4 ;  /* 0x0000f00401007387 */ /* 0x000fe80000100a00 */
[----:B------:R0:W-:Y:S04]  /*61800*/  STL.64 [R1+0xf8], R6 ;  /* 0x0000f80601007387 */ /* 0x0001e80000100a00 */
[----:B0-----:R-:W2:Y:S04]  /*61810*/  LDL.LU.64 R6, [R1+0x25f8] ;  /* 0x0025f80001067983 */ /* 0x001ea80000300a00 */
[----:B------:R-:W2:Y:S04]  /*61820*/  LDL.LU.64 R4, [R1+0x25f0] ;  /* 0x0025f00001047983 */ /* 0x000ea80000300a00 */
[----:B------:R0:W-:Y:S04]  /*61830*/  STL.64 [R1+0x2598], R26 ;  /* 0x0025981a01007387 */ /* 0x0001e80000100a00 */
[----:B------:R-:W2:Y:S04]  /*61840*/  LDL.LU R2, [R1+0x25e8] ;  /* 0x0025e80001027983 */ /* 0x000ea80000300800 */
[----:B------:R-:W2:Y:S04]  /*61850*/  LDL.LU R25, [R1+0xd4] ;  /* 0x0000d40001197983 */ /* 0x000ea80000300800 */
[----:B0-----:R-:W2:Y:S01]  /*61860*/  LDL.LU R26, [R1+0xd8] ;  /* 0x0000d800011a7983 */ /* 0x001ea20000300800 */
[----:B---3--:R-:W-:Y:S01]  /*61870*/  HMMA.16816.F32 R8, R20, R16, R8 ;  /* 0x000000101408723c */ /* 0x008fe20000001808 */
[----:B------:R-:W-:-:S15]  /*61880*/  IMAD.MOV.U32 R27, RZ, RZ, R0 ;  /* 0x000000ffff1b7224 */ /* 0x000fde00078e0000 */
[----:B------:R-:W-:-:S03]  /*61890*/  NOP ;  /* 0x0000000000007918 */ /* 0x000fc60000000000 */
[----:B------:R-:W-:Y:S04]  /*618a0*/  STL.64 [R1+0xe0], R8 ;  /* 0x0000e00801007387 */ /* 0x000fe80000100a00 */
[----:B------:R-:W-:Y:S01]  /*618b0*/  STL [R1+0xe8], R10 ;  /* 0x0000e80a01007387 */ /* 0x000fe20000100800 */
[----:B------:R-:W-:-:S03]  /*618c0*/  IMAD.MOV.U32 R0, RZ, RZ, R11 ;  /* 0x000000ffff007224 */ /* 0x000fc600078e000b */
[----:B----4-:R-:W-:Y:S04]  /*618d0*/  STL.64 [R1+0x2528], R18 ;  /* 0x0025281201007387 */ /* 0x010fe80000100a00 */
[----:B------:R-:W-:Y:S04]  /*618e0*/  STL [R1+0x2284], R0 ;  /* 0x0022840001007387 */ /* 0x000fe80000100800 */
[----:B--2---:R-:W0:Y:S01]  /*618f0*/  LDSM.16.MT88.4 R8, [R2+UR5+0x13800] ;  /* 0x013800050208783b */ /* 0x004e220008004200 */
[----:B------:R-:W-:Y:S03]  /*61900*/  HMMA.16816.F32 R12, R20, R12, R24 ;  /* 0x0000000c140c723c */ /* 0x000fe60000001818 */
[----:B0-----:R-:W-:Y:S04]  /*61910*/  STL.64 [R1+0x24a8], R10 ;  /* 0x0024a80a01007387 */ /* 0x001fe80000100a00 */
[----:B------:R0:W-:-:S12]  /*61920*/  STL.64 [R1+0x24a0], R8 ;  /* 0x0024a00801007387 */ /* 0x0001d80000100a00 */
[----:B------:R-:W-:Y:S04]  /*61930*/  STL.64 [R1+0xd0], R12 ;  /* 0x0000d00c01007387 */ /* 0x000fe80000100a00 */
[----:B------:R-:W-:Y:S04]  /*61940*/  STL [R1+0xd8], R14 ;  /* 0x0000d80e01007387 */ /* 0x000fe80000100800 */
[----:B------:R-:W2:Y:S04]  /*61950*/  LDL.LU R20, [R1+0x310] ;  /* 0x0003100001147983 */ /* 0x000ea80000300800 */
[----:B------:R-:W2:Y:S04]  /*61960*/  LDL.LU R21, [R1+0x314] ;  /* 0x0003140001157983 */ /* 0x000ea80000300800 */
[----:B------:R-:W3:Y:S04]  /*61970*/  LDL.LU R22, [R1+0x318] ;  /* 0x0003180001167983 */ /* 0x000ee80000300800 */
[----:B------:R-:W3:Y:S04]  /*61980*/  LDL.LU R23, [R1+0x31c] ;  /* 0x00031c0001177983 */ /* 0x000ee80000300800 */
[----:B0-----:R-:W4:Y:S04]  /*61990*/  LDL.LU R8, [R1+0x370] ;  /* 0x0003700001087983 */ /* 0x001f280000300800 */
[----:B------:R-:W4:Y:S04]  /*619a0*/  LDL.LU R9, [R1+0x374] ;  /* 0x0003740001097983 */ /* 0x000f280000300800 */
[----:B------:R-:W4:Y:S04]  /*619b0*/  LDL.LU R10, [R1+0x378] ;  /* 0x00037800010a7983 */ /* 0x000f280000300800 */
[----:B------:R-:W4:Y:S04]  /*619c0*/  LDL.LU R11, [R1+0x37c] ;  /* 0x00037c00010b7983 */ /* 0x000f280000300800 */
[----:B------:R-:W2:Y:S04]  /*619d0*/  LDL.LU R24, [R1+0x330] ;  /* 0x0003300001187983 */ /* 0x000ea80000300800 */
[----:B------:R-:W2:Y:S04]  /*619e0*/  LDL.LU R25, [R1+0x334] ;  /* 0x0003340001197983 */ /* 0x000ea80000300800 */
[----:B------:R-:W2:Y:S04]  /*619f0*/  LDL.LU R26, [R1+0x338] ;  /* 0x00033800011a7983 */ /* 0x000ea80000300800 */
[----:B------:R-:W2:Y:S04]  /*61a00*/  LDL.LU R27, [R1+0x33c] ;  /* 0x00033c00011b7983 */ /* 0x000ea80000300800 */
[----:B--2---:R0:W-:Y:S04]  /*61a10*/  STL.64 [R1+0x25a8], R26 ;  /* 0x0025a81a01007387 */ /* 0x0041e80000100a00 */
[----:B------:R1:W-:Y:S04]  /*61a20*/  STL.64 [R1+0x25a0], R24 ;  /* 0x0025a01801007387 */ /* 0x0003e80000100a00 */
[----:B0-----:R-:W2:Y:S04]  /*61a30*/  LDL.64 R26, [R1+0x98] ;  /* 0x00009800011a7983 */ /* 0x001ea80000100a00 */
[----:B--2---:R0:W-:Y:S04]  /*61a40*/  STL.64 [R1+0x25b8], R26 ;  /* 0x0025b81a01007387 */ /* 0x0041e80000100a00 */
[----:B-1----:R-:W2:Y:S04]  /*61a50*/  LDL.LU R24, [R1+0x350] ;  /* 0x0003500001187983 */ /* 0x002ea80000300800 */
[----:B------:R-:W2:Y:S04]  /*61a60*/  LDL.LU R25, [R1+0x354] ;  /* 0x0003540001197983 */ /* 0x000ea80000300800 */
[----:B0-----:R-:W2:Y:S04]  /*61a70*/  LDL.LU R26, [R1+0x358] ;  /* 0x00035800011a7983 */ /* 0x001ea80000300800 */
[----:B------:R-:W2:Y:S04]  /*61a80*/  LDL.LU R27, [R1+0x35c] ;  /* 0x00035c00011b7983 */ /* 0x000ea80000300800 */
[----:B--2---:R0:W-:Y:S04]  /*61a90*/  STL.64 [R1+0x25c8], R26 ;  /* 0x0025c81a01007387 */ /* 0x0041e80000100a00 */
[----:B------:R-:W-:Y:S04]  /*61aa0*/  STL.64 [R1+0x25c0], R24 ;  /* 0x0025c01801007387 */ /* 0x000fe80000100a00 */
[----:B0-----:R-:W2:Y:S04]  /*61ab0*/  LDL.64 R26, [R1+0xb8] ;  /* 0x0000b800011a7983 */ /* 0x001ea80000100a00 */
[----:B--2---:R-:W-:Y:S04]  /*61ac0*/  STL.64 [R1+0x25d0], R26 ;  /* 0x0025d01a01007387 */ /* 0x004fe80000100a00 */
[----:B---3--:R0:W-:Y:S04]  /*61ad0*/  STL.64 [R1+0x2590], R22 ;  /* 0x0025901601007387 */ /* 0x0081e80000100a00 */
[----:B------:R1:W-:Y:S04]  /*61ae0*/  STL.64 [R1+0x2588], R20 ;  /* 0x0025881401007387 */ /* 0x0003e80000100a00 */
[----:B0-----:R-:W2:Y:S04]  /*61af0*/  LDL.64 R22, [R1+0x88] ;  /* 0x0000880001167983 */ /* 0x001ea80000100a00 */
[----:B--2---:R0:W-:Y:S04]  /*61b00*/  STL.64 [R1+0x25b0], R22 ;  /* 0x0025b01601007387 */ /* 0x0041e80000100a00 */
[----:B-1----:R-:W2:Y:S04]  /*61b10*/  LDL.LU R20, [R1+0x340] ;  /* 0x0003400001147983 */ /* 0x002ea80000300800 */
[----:B------:R-:W2:Y:S04]  /*61b20*/  LDL.LU R21, [R1+0x344] ;  /* 0x0003440001157983 */ /* 0x000ea80000300800 */
[----:B0-----:R-:W3:Y:S04]  /*61b30*/  LDL.LU R22, [R1+0x348] ;  /* 0x0003480001167983 */ /* 0x001ee80000300800 */
[----:B------:R-:W3:Y:S04]  /*61b40*/  LDL.LU R23, [R1+0x34c] ;  /* 0x00034c0001177983 */ /* 0x000ee80000300800 */
[----:B---3--:R0:W-:Y:S04]  /*61b50*/  STL.64 [R1+0x25e0], R22 ;  /* 0x0025e01601007387 */ /* 0x0081e80000100a00 */
[----:B--2---:R1:W-:Y:S04]  /*61b60*/  STL.64 [R1+0x25d8], R20 ;  /* 0x0025d81401007387 */ /* 0x0043e80000100a00 */
[----:B0-----:R-:W4:Y:S01]  /*61b70*/  LDL.64 R22, [R1+0xc8] ;  /* 0x0000c80001167983 */ /* 0x001f220000100a00 */
[----:B------:R-:W-:-:S03]  /*61b80*/  IMAD.MOV.U32 R2, RZ, RZ, R15 ;  /* 0x000000ffff027224 */ /* 0x000fc600078e000f */
[----:B------:R-:W2:Y:S04]  /*61b90*/  LDL.LU R12, [R1+0x320] ;  /* 0x00032000010c7983 */ /* 0x000ea80000300800 */
[----:B------:R-:W2:Y:S04]  /*61ba0*/  LDL.LU R13, [R1+0x324] ;  /* 0x00032400010d7983 */ /* 0x000ea80000300800 */
[----:B------:R-:W3:Y:S04]  /*61bb0*/  LDL.64 R18, [R1+0x68] ;  /* 0x0000680001127983 */ /* 0x000ee80000100a00 */
[----:B------:R-:W-:Y:S01]  /*61bc0*/  STL [R1+0x2288], R2 ;  /* 0x0022880201007387 */ /* 0x000fe20000100800 */
[----:B----4-:R-:W-:Y:S01]  /*61bd0*/  HMMA.16816.F32 R24, R4, R22, R8 ;  /* 0x000000160418723c */ /* 0x010fe20000001808 */
[----:B------:R-:W-:-:S02]  /*61be0*/  IMAD.MOV.U32 R8, RZ, RZ, R22 ;  /* 0x000000ffff087224 */ /* 0x000fc400078e0016 */
[----:B------:R-:W-:Y:S02]  /*61bf0*/  IMAD.MOV.U32 R3, RZ, RZ, R23 ;  /* 0x000000ffff037224 */ /* 0x000fe400078e0017 */
[----:B------:R-:W4:Y:S04]  /*61c00*/  LDL.LU.64 R22, [R1+0x25e0] ;  /* 0x0025e00001167983 */ /* 0x000f280000300a00 */
[----:B-1----:R-:W4:Y:S10]  /*61c10*/  LDL.LU.64 R20, [R1+0x25d8] ;  /* 0x0025d80001147983 */ /* 0x002f340000300a00 */
[----:B------:R-:W-:Y:S04]  /*61c20*/  STL.64 [R1+0x7b0], R24 ;  /* 0x0007b01801007387 */ /* 0x000fe80000100a00 */
[----:B------:R0:W-:Y:S04]  /*61c30*/  STL.64 [R1+0x7b8], R26 ;  /* 0x0007b81a01007387 */ /* 0x0001e80000100a00 */
[----:B0-----:R-:W2:Y:S04]  /*61c40*/  LDL.LU.64 R26, [R1+0x25d0] ;  /* 0x0025d000011a7983 */ /* 0x001ea80000300a00 */
[----:B------:R-:W-:Y:S04]  /*61c50*/  STL [R1+0x24d8], R3 ;  /* 0x0024d80301007387 */ /* 0x000fe80000100800 */
[----:B------:R0:W-:Y:S04]  /*61c60*/  STL [R1+0x24d0], R8 ;  /* 0x0024d00801007387 */ /* 0x0001e80000100800 */
[----:B0-----:R-:W2:Y:S04]  /*61c70*/  LDL.LU R8, [R1+0x360] ;  /* 0x0003600001087983 */ /* 0x001ea80000300800 */
[----:B------:R-:W2:Y:S04]  /*61c80*/  LDL.LU R9, [R1+0x364] ;  /* 0x0003640001097983 */ /* 0x000ea80000300800 */
[----:B------:R-:W2:Y:S04]  /*61c90*/  LDL.LU R10, [R1+0x368] ;  /* 0x00036800010a7983 */ /* 0x000ea80000300800 */
[----:B------:R-:W2:Y:S01]  /*61ca0*/  LDL.LU R11, [R1+0x36c] ;  /* 0x00036c00010b7983 */ /* 0x000ea20000300800 */
[----:B------:R-:W-:-:S02]  /*61cb0*/  IMAD.MOV.U32 R15, RZ, RZ, R28 ;  /* 0x000000ffff0f7224 */ /* 0x000fc400078e001c */
[----:B------:R-:W-:Y:S02]  /*61cc0*/  IMAD.MOV.U32 R14, RZ, RZ, R29 ;  /* 0x000000ffff0e7224 */ /* 0x000fe400078e001d */
[----:B------:R-:W-:Y:S02]  /*61cd0*/  IMAD.MOV.U32 R28, RZ, RZ, R24 ;  /* 0x000000ffff1c7224 */ /* 0x000fe400078e0018 */
[----:B------:R-:W-:-:S03]  /*61ce0*/  IMAD.MOV.U32 R29, RZ, RZ, R25 ;  /* 0x000000ffff1d7224 */ /* 0x000fc600078e0019 */
[----:B------:R-:W-:Y:S04]  /*61cf0*/  STL [R1+0x1ed4], R28 ;  /* 0x001ed41c01007387 */ /* 0x000fe80000100800 */
[----:B------:R-:W-:Y:S01]  /*61d00*/  STL [R1+0x1ed0], R29 ;  /* 0x001ed01d01007387 */ /* 0x000fe20000100800 */
[----:B--2---:R-:W-:-:S15]  /*61d10*/  HMMA.16816.F32 R8, R4, R26, R8 ;  /* 0x0000001a0408723c */ /* 0x004fde0000001808 */
[----:B------:R-:W-:-:S04]  /*61d20*/  NOP ;  /* 0x0000000000007918 */ /* 0x000fc80000000000 */
[----:B------:R0:W-:Y:S04]  /*61d30*/  STL.64 [R1+0x780], R8 ;  /* 0x0007800801007387 */ /* 0x0001e80000100a00 */
[----:B------:R1:W-:Y:S01]  /*61d40*/  STL.64 [R1+0x788], R10 ;  /* 0x0007880a01007387 */ /* 0x0003e20000100a00 */
[----:B0-----:R-:W-:Y:S02]  /*61d50*/  IMAD.MOV.U32 R9, RZ, RZ, R27 ;  /* 0x000000ffff097224 */ /* 0x001fe400078e001b */
[----:B-1----:R-:W-:Y:S02]  /*61d60*/  IMAD.MOV.U32 R10, RZ, RZ, R26 ;  /* 0x000000ffff0a7224 */ /* 0x002fe400078e001a */
[----:B------:R-:W2:Y:S04]  /*61d70*/  LDL.LU.64 R26, [R1+0x25c8] ;  /* 0x0025c800011a7983 */ /* 0x000ea80000300a00 */
[----:B------:R-:W2:Y:S04]  /*61d80*/  LDL.LU.64 R24, [R1+0x25c0] ;  /* 0x0025c00001187983 */ /* 0x000ea80000300a00 */
[----:B------:R-:W-:Y:S04]  /*61d90*/  STL [R1+0x24e0], R9 ;  /* 0x0024e00901007387 */ /* 0x000fe80000100800 */
[----:B------:R0:W-:Y:S04]  /*61da0*/  STL [R1+0x24dc], R10 ;  /* 0x0024dc0a01007387 */ /* 0x0001e80000100800 */
[----:B0-----:R-:W2:Y:S02]  /*61db0*/  LDL.64 R10, [R1+0xa8] ;  /* 0x0000a800010a7983 */ /* 0x001ea40000100a00 */
[----:B--2---:R-:W-:-:S15]  /*61dc0*/  HMMA.16816.F32 R24, R4, R10, R24 ;  /* 0x0000000a0418723c */ /* 0x004fde0000001818 */
[----:B------:R-:W-:-:S04]  /*61dd0*/  NOP ;  /* 0x0000000000007918 */ /* 0x000fc80000000000 */
[----:B------:R-:W-:Y:S04]  /*61de0*/  STL.64 [R1+0x740], R24 ;  /* 0x0007401801007387 */ /* 0x000fe80000100a00 */
[----:B------:R0:W-:Y:S04]  /*61df0*/  STL.64 [R1+0x748], R26 ;  /* 0x0007481a01007387 */ /* 0x0001e80000100a00 */
[----:B0-----:R-:W4:Y:S01]  /*61e00*/  LDL.LU.64 R26, [R1+0x25b8] ;  /* 0x0025b800011a7983 */ /* 0x001f220000300a00 */
[----:B------:R-:W-:-:S03]  /*61e10*/  IMAD.MOV.U32 R28, RZ, RZ, R10 ;  /* 0x000000ffff1c7224 */ /* 0x000fc600078e000a */
[----:B------:R0:W-:Y:S04]  /*61e20*/  STL [R1+0x24e8], R11 ;  /* 0x0024e80b01007387 */ /* 0x0001e80000100800 */
[----:B0-----:R-:W2:Y:S04]  /*61e30*/  LDL.64 R10, [R1+0x78] ;  /* 0x00007800010a7983 */ /* 0x001ea80000100a00 */
[----:B------:R-:W-:Y:S01]  /*61e40*/  STL [R1+0x24e4], R28 ;  /* 0x0024e41c01007387 */ /* 0x000fe20000100800 */
        /* <DEDUP_REMOVED lines=14> */
[----:B0-----:R-:W4:Y:S01]  /*61f30*/  LDL.LU.64 R26, [R1+0x2598] ;  /* 0x00259800011a7983 */ /* 0x001f220000300a00 */
[----:B------:R-:W-:Y:S02]  /*61f40*/  IMAD.MOV.U32 R25, RZ, RZ, R22 ;  /* 0x000000ffff197224 */ /* 0x000fe400078e0016 */
[----:B------:R-:W-:-:S02]  /*61f50*/  IMAD.MOV.U32 R24, RZ, RZ, R23 ;  /* 0x000000ffff187224 */ /* 0x000fc400078e0017 */
[----:B------:R-:W2:Y:S04]  /*61f60*/  LDL.LU.64 R22, [R1+0x2590] ;  /* 0x0025900001167983 */ /* 0x000ea80000300a00 */
[----:B------:R-:W2:Y:S01]  /*61f70*/  LDL.LU.64 R20, [R1+0x2588] ;  /* 0x0025880001147983 */ /* 0x000ea20000300a00 */
[----:B---3--:R-:W-:-:S03]  /*61f80*/  IMAD.MOV.U32 R8, RZ, RZ, R19 ;  /* 0x000000ffff087224 */ /* 0x008fc600078e0013 */
[----:B----4-:R-:W-:Y:S04]  /*61f90*/  STL.64 [R1+0x2518], R26 ;  /* 0x0025181a01007387 */ /* 0x010fe80000100a00 */
[----:B------:R0:W-:Y:S01]  /*61fa0*/  STL.64 [R1+0x2510], R24 ;  /* 0x0025101801007387 */ /* 0x0001e20000100a00 */
[C---:B--2---:R-:W-:Y:S08]  /*61fb0*/  HMMA.16816.F32 R20, R4.reuse, R18, R20 ;  /* 0x000000120414723c */ /* 0x044ff00000001814 */
[----:B0-----:R-:W-:Y:S01]  /*61fc0*/  HMMA.16816.F32 R24, R4, R10, R12 ;  /* 0x0000000a0418723c */ /* 0x001fe2000000180c */
[----:B------:R-:W-:-:S15]  /*61fd0*/  IMAD.MOV.U32 R15, RZ, RZ, R18 ;  /* 0x000000ffff0f7224 */ /* 0x000fde00078e0012 */
[----:B------:R-:W-:-:S03]  /*61fe0*/  NOP ;  /* 0x0000000000007918 */ /* 0x000fc60000000000 */
[----:B------:R0:W-:Y:S04]  /*61ff0*/  STL.64 [R1+0x690], R24 ;  /* 0x0006901801007387 */ /* 0x0001e80000100a00 */
[----:B------:R1:W-:Y:S04]  /*62000*/  STL.64 [R1+0x698], R26 ;  /* 0x0006981a01007387 */ /* 0x0003e80000100a00 */
[----:B------:R-:W-:Y:S04]  /*62010*/  STL.64 [R1+0x670], R20 ;  /* 0x0006701401007387 */ /* 0x000fe80000100a00 */
[----:B------:R-:W-:Y:S04]  /*62020*/  STL.64 [R1+0x678], R22 ;  /* 0x0006781601007387 */ /* 0x000fe80000100a00 */
[----:B------:R2:W-:Y:S04]  /*62030*/  STL [R1+0x2560], R8 ;  /* 0x0025600801007387 */ /* 0x0005e80000100800 */
[----:B------:R-:W3:Y:S01]  /*62040*/  LDL.64 R18, [R1+0x18] ;  /* 0x0000180001127983 */ /* 0x000ee20000100a00 */
[----:B------:R-:W-:-:S02]  /*62050*/  IMAD.MOV.U32 R14, RZ, RZ, R10 ;  /* 0x000000ffff0e7224 */ /* 0x000fc400078e000a */
[----:B------:R-:W-:Y:S01]  /*62060*/  IMAD.MOV.U32 R29, RZ, RZ, R11 ;  /* 0x000000ffff1d7224 */ /* 0x000fe200078e000b */
[----:B---3--:R-:W-:Y:S04]  /*62070*/  STL.64 [R1+0x2540], R18 ;  /* 0x0025401201007387 */ /* 0x008fe80000100a00 */
[----:B0-----:R-:W3:Y:S04]  /*62080*/  LDL.LU R24, [R1+0x490] ;  /* 0x0004900001187983 */ /* 0x001ee80000300800 */
[----:B------:R-:W3:Y:S04]  /*62090*/  LDL.LU R25, [R1+0x494] ;  /* 0x0004940001197983 */ /* 0x000ee80000300800 */
[----:B-1----:R-:W4:Y:S04]  /*620a0*/  LDL.LU R26, [R1+0x498] ;  /* 0x00049800011a7983 */ /* 0x002f280000300800 */
[----:B------:R-:W4:Y:S04]  /*620b0*/  LDL.LU R27, [R1+0x49c] ;  /* 0x00049c00011b7983 */ /* 0x000f280000300800 */
[----:B--2---:R-:W2:Y:S04]  /*620c0*/  LDL.LU R8, [R1+0x4c0] ;  /* 0x0004c00001087983 */ /* 0x004ea80000300800 */
[----:B------:R-:W2:Y:S04]  /*620d0*/  LDL.LU R9, [R1+0x4c4] ;  /* 0x0004c40001097983 */ /* 0x000ea80000300800 */
[----:B------:R-:W2:Y:S04]  /*620e0*/  LDL.LU R10, [R1+0x4c8] ;  /* 0x0004c800010a7983 */ /* 0x000ea80000300800 */
[----:B------:R-:W2:Y:S04]  /*620f0*/  LDL.LU R11, [R1+0x4cc] ;  /* 0x0004cc00010b7983 */ /* 0x000ea80000300800 */
[----:B--2---:R0:W-:Y:S04]  /*62100*/  STL.64 [R1+0x2570], R10 ;  /* 0x0025700a01007387 */ /* 0x0041e80000100a00 */
[----:B------:R-:W-:Y:S04]  /*62110*/  STL.64 [R1+0x2568], R8 ;  /* 0x0025680801007387 */ /* 0x000fe80000100a00 */
[----:B0-----:R-:W2:Y:S04]  /*62120*/  LDL.64 R10, [R1+0x48] ;  /* 0x00004800010a7983 */ /* 0x001ea80000100a00 */
[----:B--2---:R0:W-:Y:S04]  /*62130*/  STL.64 [R1+0x2580], R10 ;  /* 0x0025800a01007387 */ /* 0x0041e80000100a00 */
[----:B------:R-:W2:Y:S04]  /*62140*/  LDL.64 R18, [R1+0x28] ;  /* 0x0000280001127983 */ /* 0x000ea80000100a00 */
[----:B0-----:R-:W3:Y:S04]  /*62150*/  LDL.64 R10, [R1+0x58] ;  /* 0x00005800010a7983 */ /* 0x001ee80000100a00 */
[----:B--2---:R0:W-:Y:S04]  /*62160*/  STL.64 [R1+0x2558], R18 ;  /* 0x0025581201007387 */ /* 0x0041e80000100a00 */
[----:B0-----:R-:W2:Y:S01]  /*62170*/  LDL.64 R18, [R1+0x38] ;  /* 0x0000380001127983 */ /* 0x001ea20000100a00 */
[----:B------:R-:W0:Y:S02]  /*62180*/  S2R R13, SR_TID.X ;  /* 0x00000000000d7919 */ /* 0x000e240000002100 */
[C---:B0-----:R-:W-:Y:S01]  /*62190*/  LOP3.LUT R23, R13.reuse, 0x7, RZ, 0xc0, !PT ;  /* 0x000000070d177812 */ /* 0x041fe200078ec0ff */
[----:B------:R-:W-:-:S02]  /*621a0*/  IMAD.SHL.U32 R12, R13, 0x40, RZ ;  /* 0x000000400d0c7824 */ /* 0x000fc400078e00ff */
[----:B------:R-:W-:Y:S02]  /*621b0*/  IMAD.SHL.U32 R13, R13, 0x2, RZ ;  /* 0x000000020d0d7824 */ /* 0x000fe400078e00ff */
[----:B------:R-:W-:Y:S01]  /*621c0*/  IMAD R23, R23, 0x90, RZ ;  /* 0x0000009017177824 */ /* 0x000fe200078e02ff */
[----:B--2---:R0:W-:Y:S04]  /*621d0*/  STL.64 [R1+0x2578], R18 ;  /* 0x0025781201007387 */ /* 0x0041e80000100a00 */
[----:B------:R-:W2:Y:S04]  /*621e0*/  LDL.LU R16, [R1+0x4d0] ;  /* 0x0004d00001107983 */ /* 0x000ea80000300800 */
[----:B------:R-:W2:Y:S04]  /*621f0*/  LDL.LU R17, [R1+0x4d4] ;  /* 0x0004d40001117983 */ /* 0x000ea80000300800 */
[----:B0-----:R-:W2:Y:S04]  /*62200*/  LDL.LU R18, [R1+0x4d8] ;  /* 0x0004d80001127983 */ /* 0x001ea80000300800 */
[----:B------:R-:W2:Y:S04]  /*62210*/  LDL.LU R19, [R1+0x4dc] ;  /* 0x0004dc0001137983 */ /* 0x000ea80000300800 */
[----:B----4-:R-:W-:Y:S04]  /*62220*/  STL.64 [R1+0x2538], R26 ;  /* 0x0025381a01007387 */ /* 0x010fe80000100a00 */
[----:B---3--:R0:W-:Y:S04]  /*62230*/  STL.64 [R1+0x2530], R24 ;  /* 0x0025301801007387 */ /* 0x0081e80000100a00 */
[----:B0-----:R-:W3:Y:S04]  /*62240*/  LDL.LU R24, [R1+0x4a0] ;  /* 0x0004a00001187983 */ /* 0x001ee80000300800 */
[----:B------:R-:W3:Y:S04]  /*62250*/  LDL.LU R25, [R1+0x4a4] ;  /* 0x0004a40001197983 */ /* 0x000ee80000300800 */
[----:B------:R-:W4:Y:S04]  /*62260*/  LDL.LU R26, [R1+0x4a8] ;  /* 0x0004a800011a7983 */ /* 0x000f280000300800 */
[----:B------:R-:W4:Y:S01]  /*62270*/  LDL.LU R27, [R1+0x4ac] ;  /* 0x0004ac00011b7983 */ /* 0x000f220000300800 */
[----:B------:R-:W-:-:S04]  /*62280*/  LOP3.LUT R13, R23, 0x10, R13, 0x78, !PT ;  /* 0x00000010170d7812 */ /* 0x000fc800078e780d */
[----:B------:R-:W-:-:S04]  /*62290*/  LOP3.LUT R13, R13, 0x400, R12, 0xf8, !PT ;  /* 0x000004000d0d7812 */ /* 0x000fc800078ef80c */
[----:B------:R-:W-:-:S05]  /*622a0*/  LOP3.LUT R13, R13, 0x40, RZ, 0x3c, !PT ;  /* 0x000000400d0d7812 */ /* 0x000fca00078e3cff */
[----:B------:R-:W0:Y:S04]  /*622b0*/  LDSM.16.MT88.4 R20, [R13+UR5+0x13800] ;  /* 0x013800050d14783b */ /* 0x000e280008004200 */
[----:B----4-:R-:W-:Y:S04]  /*622c0*/  STL.64 [R1+0x2550], R26 ;  /* 0x0025501a01007387 */ /* 0x010fe80000100a00 */
[----:B---3--:R1:W-:Y:S04]  /*622d0*/  STL.64 [R1+0x2548], R24 ;  /* 0x0025481801007387 */ /* 0x0083e80000100a00 */
[----:B-1----:R-:W3:Y:S04]  /*622e0*/  LDL.LU R24, [R1+0x4b0] ;  /* 0x0004b00001187983 */ /* 0x002ee80000300800 */
[----:B------:R-:W3:Y:S04]  /*622f0*/  LDL.LU R25, [R1+0x4b4] ;  /* 0x0004b40001197983 */ /* 0x000ee80000300800 */
[----:B------:R-:W3:Y:S04]  /*62300*/  LDL.LU R26, [R1+0x4b8] ;  /* 0x0004b800011a7983 */ /* 0x000ee80000300800 */
[----:B------:R-:W3:Y:S04]  /*62310*/  LDL.LU R27, [R1+0x4bc] ;  /* 0x0004bc00011b7983 */ /* 0x000ee80000300800 */
[----:B------:R1:W-:Y:S04]  /*62320*/  STL.64 [R1+0x2520], R14 ;  /* 0x0025200e01007387 */ /* 0x0003e80000100a00 */
[----:B-1----:R-:W4:Y:S04]  /*62330*/  LDL.64 R14, [R1+0x8] ;  /* 0x00000800010e7983 */ /* 0x002f280000100a00 */
        /* <DEDUP_REMOVED lines=28> */
[----:B--2---:R-:W-:Y:S01]  /*62500*/  HMMA.16816.F32 R8, R4, R18, R8 ;  /* 0x000000120408723c */ /* 0x004fe20000001808 */
[----:B------:R-:W-:-:S02]  /*62510*/  IMAD.MOV.U32 R3, RZ, RZ, R19 ;  /* 0x000000ffff037224 */ /* 0x000fc400078e0013 */
[----:B---3--:R-:W-:Y:S04]  /*62520*/  STL.64 [R1+0x2508], R22 ;  /* 0x0025081601007387 */ /* 0x008fe80000100a00 */
[----:B------:R0:W-:Y:S04]  /*62530*/  STL.64 [R1+0x2500], R20 ;  /* 0x0025001401007387 */ /* 0x0001e80000100a00 */
[----:B0-----:R-:W2:Y:S04]  /*62540*/  LDL.LU R20, [R1+0x480] ;  /* 0x0004800001147983 */ /* 0x001ea80000300800 */
[----:B------:R-:W2:Y:S04]  /*62550*/  LDL.LU R21, [R1+0x484] ;  /* 0x0004840001157983 */ /* 0x000ea80000300800 */
[----:B------:R-:W2:Y:S04]  /*62560*/  LDL.LU R22, [R1+0x488] ;  /* 0x0004880001167983 */ /* 0x000ea80000300800 */
[----:B------:R-:W2:Y:S04]  /*62570*/  LDL.LU R23, [R1+0x48c] ;  /* 0x00048c0001177983 */ /* 0x000ea80000300800 */
[----:B------:R0:W-:Y:S04]  /*62580*/  STL.64 [R1+0x360], R8 ;  /* 0x0003600801007387 */ /* 0x0001e80000100a00 */
[----:B------:R1:W-:Y:S04]  /*62590*/  STL.64 [R1+0x368], R10 ;  /* 0x0003680a01007387 */ /* 0x0003e80000100a00 */
[----:B0-----:R-:W3:Y:S01]  /*625a0*/  LDL.LU R8, [R1+0x2560] ;  /* 0x0025600001087983 */ /* 0x001ee20000300800 */
[----:B-1----:R-:W-:-:S03]  /*625b0*/  IMAD.MOV.U32 R10, RZ, RZ, R18 ;  /* 0x000000ffff0a7224 */ /* 0x002fc600078e0012 */
        /* <DEDUP_REMOVED lines=9> */
[----:B------:R-:W2:Y:S02]  /*62650*/  LDL.LU.64 R18, [R1+0x2540] ;  /* 0x0025400001127983 */ /* 0x000ea40000300a00 */
        /* <DEDUP_REMOVED lines=8> */
[----:B----4-:R-:W-:Y:S01]  /*626e0*/  IMAD.MOV.U32 R17, RZ, RZ, R14 ;  /* 0x000000ffff117224 */ /* 0x010fe200078e000e */
[----:B------:R-:W4:Y:S01]  /*626f0*/  LDL.LU.64 R18, [R1+0x2528] ;  /* 0x0025280001127983 */ /* 0x000f220000300a00 */
[----:B------:R-:W-:Y:S01]  /*62700*/  MOV R16, R15 ;  /* 0x0000000f00107202 */ /* 0x000fe20000000f00 */
[----:B--2---:R-:W-:Y:S02]  /*62710*/  HMMA.16816.F32 R24, R4, R14, R24 ;  /* 0x0000000e0418723c */ /* 0x004fe40000001818 */
[----:B------:R-:W2:-:S15]  /*62720*/  LDL.LU.64 R14, [R1+0x2520] ;  /* 0x00252000010e7983 */ /* 0x000e9e0000300a00 */
[----:B------:R-:W-:Y:S02]  /*62730*/  NOP ;  /* 0x0000000000007918 */ /* 0x000fe40000000000 */
[----:B------:R-:W-:Y:S01]  /*62740*/  STL.64 [R1+0x330], R24 ;  /* 0x0003301801007387 */ /* 0x000fe20000100a00 */
[----:B------:R-:W-:-:S03]  /*62750*/  IMAD.MOV.U32 R13, RZ, RZ, R26 ;  /* 0x000000ffff0d7224 */ /* 0x000fc600078e001a */
[----:B------:R0:W-:Y:S04]  /*62760*/  STL.64 [R1+0x338], R26 ;  /* 0x0003381a01007387 */ /* 0x0001e80000100a00 */
[----:B0-----:R-:W2:Y:S01]  /*62770*/  LDL.LU.64 R26, [R1+0x2518] ;  /* 0x00251800011a7983 */ /* 0x001ea20000300a00 */
[----:B------:R-:W-:-:S03]  /*62780*/  IMAD.MOV.U32 R12, RZ, RZ, R24 ;  /* 0x000000ffff0c7224 */ /* 0x000fc600078e0018 */
[----:B------:R-:W3:Y:S04]  /*62790*/  LDL.LU.64 R24, [R1+0x2510] ;  /* 0x0025100001187983 */ /* 0x000ee80000300a00 */
        /* <DEDUP_REMOVED lines=11> */
[----:B----4-:R-:W-:-:S15]  /*62850*/  HMMA.16816.F32 R20, R4, R18, R20 ;  /* 0x000000120414723c */ /* 0x010fde0000001814 */
[----:B------:R-:W-:-:S04]  /*62860*/  NOP ;  /* 0x0000000000007918 */ /* 0x000fc80000000000 */
[----:B------:R-:W-:Y:S04]  /*62870*/  STL.64 [R1+0x310], R20 ;  /* 0x0003101401007387 */ /* 0x000fe80000100a00 */
[----:B------:R0:W-:Y:S04]  /*62880*/  STL.64 [R1+0x318], R22 ;  /* 0x0003181601007387 */ /* 0x0001e80000100a00 */
[----:B0-----:R-:W2:Y:S04]  /*62890*/  LDL.LU.64 R22, [R1+0x24f8] ;  /* 0x0024f80001167983 */ /* 0x001ea80000300a00 */
[----:B------:R-:W4:Y:S04]  /*628a0*/  LDL.LU.64 R20, [R1+0x24f0] ;  /* 0x0024f00001147983 */ /* 0x000f280000300a00 */
[----:B------:R-:W-:Y:S04]  /*628b0*/  STL.64 [R1+0x2398], R26 ;  /* 0x0023981a01007387 */ /* 0x000fe80000100a00 */
[----:B------:R0:W-:Y:S04]  /*628c0*/  STL.64 [R1+0x2378], R18 ;  /* 0x0023781201007387 */ /* 0x0001e80000100a00 */
[----:B------:R-:W2:Y:S04]  /*628d0*/  LDL.LU R16, [R1+0x390] ;  /* 0x0003900001107983 */ /* 0x000ea80000300800 */
[----:B------:R-:W2:Y:S04]  /*628e0*/  LDL.LU R17, [R1+0x394] ;  /* 0x0003940001117983 */ /* 0x000ea80000300800 */
[----:B0-----:R-:W2:Y:S04]  /*628f0*/  LDL.LU R18, [R1+0x398] ;  /* 0x0003980001127983 */ /* 0x001ea80000300800 */
        /* <DEDUP_REMOVED lines=45> */
[----:B------:R0:W-:Y:S02]  /*62bd0*/  STL.64 [R1+0x2410], R26 ;  /* 0x0024101a01007387 */ /* 0x0001e40000100a00 */
[----:B0-----:R-:W-:Y:S02]  /*62be0*/  IMAD.MOV.U32 R26, RZ, RZ, R15 ;  /* 0x000000ffff1a7224 */ /* 0x001fe400078e000f */
[----:B---3--:R-:W-:Y:S01]  /*62bf0*/  IMAD.MOV.U32 R27, RZ, RZ, R8 ;  /* 0x000000ffff1b7224 */ /* 0x008fe200078e0008 */
[----:B------:R-:W3:Y:S04]  /*62c00*/  LDL.LU R15, [R1+0x24d4] ;  /* 0x0024d400010f7983 */ /* 0x000ee80000300800 */
[----:B------:R-:W4:Y:S04]  /*62c10*/  LDL.LU R8, [R1+0x24d0] ;  /* 0x0024d00001087983 */ /* 0x000f280000300800 */
[----:B------:R-:W-:Y:S04]  /*62c20*/  STL.64 [R1+0x2428], R26 ;  /* 0x0024281a01007387 */ /* 0x000fe80000100a00 */
[----:B--2---:R-:W-:Y:S04]  /*62c30*/  STL.64 [R1+0x23f0], R18 ;  /* 0x0023f01201007387 */ /* 0x004fe80000100a00 */
[----:B------:R0:W-:Y:S04]  /*62c40*/  STL.64 [R1+0x23e8], R16 ;  /* 0x0023e81001007387 */ /* 0x0001e80000100a00 */
[----:B0-----:R-:W2:Y:S04]  /*62c50*/  LDL.LU R16, [R1+0x3e0] ;  /* 0x0003e00001107983 */ /* 0x001ea80000300800 */
[----:B------:R-:W2:Y:S04]  /*62c60*/  LDL.LU R17, [R1+0x3e4] ;  /* 0x0003e40001117983 */ /* 0x000ea80000300800 */
[----:B------:R-:W2:Y:S01]  /*62c70*/  LDL.LU R18, [R1+0x3e8] ;  /* 0x0003e80001127983 */ /* 0x000ea20000300800 */
[----:B------:R-:W-:-:S02]  /*62c80*/  IMAD.MOV.U32 R26, RZ, RZ, R14 ;  /* 0x000000ffff1a7224 */ /* 0x000fc400078e000e */
[----:B------:R-:W-:Y:S02]  /*62c90*/  IMAD.MOV.U32 R27, RZ, RZ, R29 ;  /* 0x000000ffff1b7224 */ /* 0x000fe400078e001d */
[----:B---3--:R-:W-:Y:S02]  /*62ca0*/  IMAD.MOV.U32 R19, RZ, RZ, R15 ;  /* 0x000000ffff137224 */ /* 0x008fe400078e000f */
        /* <DEDUP_REMOVED lines=12> */
[----:B--2---:R3:W-:Y:S04]  /*62d70*/  STL.64 [R1+0x2420], R18 ;  /* 0x0024201201007387 */ /* 0x0047e80000100a00 */
[----:B------:R0:W-:Y:S01]  /*62d80*/  STL.64 [R1+0x2418], R16 ;  /* 0x0024181001007387 */ /* 0x0001e20000100a00 */
[----:B---3--:R-:W-:-:S03]  /*62d90*/  IMAD.MOV.U32 R18, RZ, RZ, R14 ;  /* 0x000000ffff127224 */ /* 0x008fc600078e000e */
[----:B0-----:R-:W2:Y:S04]  /*62da0*/  LDL.LU R16, [R1+0x400] ;  /* 0x0004000001107983 */ /* 0x001ea80000300800 */
[----:B------:R-:W2:Y:S04]  /*62db0*/  LDL.LU R17, [R1+0x404] ;  /* 0x0004040001117983 */ /* 0x000ea80000300800 */
[----:B------:R-:W3:Y:S01]  /*62dc0*/  LDL.LU R14, [R1+0x24c4] ;  /* 0x0024c400010e7983 */ /* 0x000ee20000300800 */
[----:B------:R-:W-:-:S03]  /*62dd0*/  IMAD.MOV.U32 R19, RZ, RZ, R15 ;  /* 0x000000ffff137224 */ /* 0x000fc600078e000f */
[----:B------:R-:W2:Y:S04]  /*62de0*/  LDL.LU R15, [R1+0x24c0] ;  /* 0x0024c000010f7983 */ /* 0x000ea80000300800 */
[----:B------:R-:W2:Y:S04]  /*62df0*/  LDL.LU R24, [R1+0x430] ;  /* 0x0004300001187983 */ /* 0x000ea80000300800 */
[----:B------:R-:W2:Y:S04]  /*62e00*/  LDL.LU R25, [R1+0x434] ;  /* 0x0004340001197983 */ /* 0x000ea80000300800 */
[----:B------:R-:W2:Y:S04]  /*62e10*/  LDL.LU R26, [R1+0x438] ;  /* 0x00043800011a7983 */ /* 0x000ea80000300800 */
[----:B------:R-:W2:Y:S01]  /*62e20*/  LDL.LU R27, [R1+0x43c] ;  /* 0x00043c00011b7983 */ /* 0x000ea20000300800 */
[----:B----4-:R-:W-:-:S03]  /*62e30*/  IMAD.MOV.U32 R22, RZ, RZ, R8 ;  /* 0x000000ffff167224 */ /* 0x010fc600078e0008 */
[----:B--2---:R0:W-:Y:S04]  /*62e40*/  STL.64 [R1+0x2468], R26 ;  /* 0x0024681a01007387 */ /* 0x0041e80000100a00 */
[----:B------:R-:W-:Y:S01]  /*62e50*/  STL.64 [R1+0x2460], R24 ;  /* 0x0024601801007387 */ /* 0x000fe20000100a00 */
[----:B0-----:R-:W-:Y:S02]  /*62e60*/  IMAD.MOV.U32 R26, RZ, RZ, R28 ;  /* 0x000000ffff1a7224 */ /* 0x001fe400078e001c */
[----:B------:R-:W-:-:S05]  /*62e70*/  IMAD.MOV.U32 R27, RZ, RZ, R11 ;  /* 0x000000ffff1b7224 */ /* 0x000fca00078e000b */
[----:B------:R0:W-:Y:S02]  /*62e80*/  STL.64 [R1+0x2480], R26 ;  /* 0x0024801a01007387 */ /* 0x0001e40000100a00 */
[----:B0-----:R-:W-:Y:S02]  /*62e90*/  IMAD.MOV.U32 R26, RZ, RZ, R10 ;  /* 0x000000ffff1a7224 */ /* 0x001fe400078e000a */
[----:B------:R-:W-:-:S05]  /*62ea0*/  IMAD.MOV.U32 R27, RZ, RZ, R9 ;  /* 0x000000ffff1b7224 */ /* 0x000fca00078e0009 */
[----:B------:R0:W-:Y:S04]  /*62eb0*/  STL.64 [R1+0x2498], R26 ;  /* 0x0024981a01007387 */ /* 0x0001e80000100a00 */
[----:B------:R-:W2:Y:S04]  /*62ec0*/  LDL.LU R8, [R1+0x300] ;  /* 0x0003000001087983 */ /* 0x000ea80000300800 */
[----:B------:R-:W2:Y:S04]  /*62ed0*/  LDL.LU R9, [R1+0x304] ;  /* 0x0003040001097983 */ /* 0x000ea80000300800 */
[----:B------:R-:W2:Y:S04]  /*62ee0*/  LDL.LU R10, [R1+0x308] ;  /* 0x00030800010a7983 */ /* 0x000ea80000300800 */
[----:B------:R-:W2:Y:S04]  /*62ef0*/  LDL.LU R11, [R1+0x30c] ;  /* 0x00030c00010b7983 */ /* 0x000ea80000300800 */
[----:B------:R-:W4:Y:S04]  /*62f00*/  LDL.LU R24, [R1+0x460] ;  /* 0x0004600001187983 */ /* 0x000f280000300800 */
[----:B------:R-:W4:Y:S04]  /*62f10*/  LDL.LU R25, [R1+0x464] ;  /* 0x0004640001197983 */ /* 0x000f280000300800 */
[----:B0-----:R-:W4:Y:S04]  /*62f20*/  LDL.LU R26, [R1+0x468] ;  /* 0x00046800011a7983 */ /* 0x001f280000300800 */
[----:B------:R-:W4:Y:S04]  /*62f30*/  LDL.LU R27, [R1+0x46c] ;  /* 0x00046c00011b7983 */ /* 0x000f280000300800 */
[----:B------:R-:W-:Y:S04]  /*62f40*/  STL.64 [R1+0x2438], R18 ;  /* 0x0024381201007387 */ /* 0x000fe80000100a00 */
        /* <DEDUP_REMOVED lines=8> */
[----:B------:R-:W2:Y:S01]  /*62fd0*/  LDL.LU R17, [R1+0x424] ;  /* 0x0004240001117983 */ /* 0x000ea20000300800 */
[----:B------:R-:W-:-:S02]  /*62fe0*/  IMAD.MOV.U32 R18, RZ, RZ, R15 ;  /* 0x000000ffff127224 */ /* 0x000fc400078e000f */
[----:B---3--:R-:W-:Y:S01]  /*62ff0*/  IMAD.MOV.U32 R19, RZ, RZ, R14 ;  /* 0x000000ffff137224 */ /* 0x008fe200078e000e */
        /* <DEDUP_REMOVED lines=8> */
[----:B--2---:R-:W-:Y:S04]  /*63080*/  STL.64 [R1+0x2490], R18 ;  /* 0x0024901201007387 */ /* 0x004fe80000100a00 */
[----:B------:R3:W-:Y:S02]  /*63090*/  STL.64 [R1+0x2488], R16 ;  /* 0x0024881001007387 */ /* 0x0007e40000100a00 */
[----:B---3--:R-:W-:-:S02]  /*630a0*/  IMAD.MOV.U32 R16, RZ, RZ, R14 ;  /* 0x000000ffff107224 */ /* 0x008fc400078e000e */
[----:B------:R-:W-:Y:S01]  /*630b0*/  IMAD.MOV.U32 R17, RZ, RZ, R15 ;  /* 0x000000ffff117224 */ /* 0x000fe200078e000f */
[----:B------:R-:W2:Y:S04]  /*630c0*/  LDL.LU R14, [R1+0x24b4] ;  /* 0x0024b400010e7983 */ /* 0x000ea80000300800 */
[----:B------:R-:W2:Y:S04]  /*630d0*/  LDL.LU R15, [R1+0x24b0] ;  /* 0x0024b000010f7983 */ /* 0x000ea80000300800 */
[----:B------:R-:W3:Y:S04]  /*630e0*/  LDL.LU R18, [R1+0x458] ;  /* 0x0004580001127983 */ /* 0x000ee80000300800 */
[----:B------:R-:W3:Y:S01]  /*630f0*/  LDL.LU R19, [R1+0x45c] ;  /* 0x00045c0001137983 */ /* 0x000ee20000300800 */
[----:B------:R-:W-:-:S02]  /*63100*/  IMAD.MOV.U32 R23, RZ, RZ, R3 ;  /* 0x000000ffff177224 */ /* 0x000fc400078e0003 */
[----:B------:R-:W0:Y:S02]  /*63110*/  S2R R3, SR_TID.X ;  /* 0x0000000000037919 */ /* 0x000e240000002100 */
[C---:B0-----:R-:W-:Y:S02]  /*63120*/  LOP3.LUT R29, R3.reuse, 0x7, RZ, 0xc0, !PT ;  /* 0x00000007031d7812 */ /* 0x041fe400078ec0ff */
[C---:B------:R-:W-:Y:S01]  /*63130*/  SHF.L.U32 R28, R3.reuse, 0x6, RZ ;  /* 0x00000006031c7819 */ /* 0x040fe200000006ff */
[----:B------:R-:W-:Y:S02]  /*63140*/  IMAD.SHL.U32 R3, R3, 0x2, RZ ;  /* 0x0000000203037824 */ /* 0x000fe400078e00ff */
[----:B------:R-:W-:-:S05]  /*63150*/  IMAD R29, R29, 0x90, RZ ;  /* 0x000000901d1d7824 */ /* 0x000fca00078e02ff */
[----:B------:R-:W-:Y:S01]  /*63160*/  LOP3.LUT R3, R29, 0x10, R3, 0x78, !PT ;  /* 0x000000101d037812 */ /* 0x000fe200078e7803 */
[----:B--2---:R-:W-:Y:S01]  /*63170*/  HMMA.16816.F32 R4, R4, R14, R8 ;  /* 0x0000000e0404723c */ /* 0x004fe20000001808 */
[----:B------:R-:W4:Y:S04]  /*63180*/  LDL.LU.64 R10, [R1+0x24a8] ;  /* 0x0024a800010a7983 */ /* 0x000f280000300a00 */
[----:B------:R-:W4:Y:S01]  /*63190*/  LDL.LU.64 R8, [R1+0x24a0] ;  /* 0x0024a00001087983 */ /* 0x000f220000300a00 */
[----:B------:R-:W-:-:S03]  /*631a0*/  LOP3.LUT R3, R3, 0x400, R28, 0xf8, !PT ;  /* 0x0000040003037812 */ /* 0x000fc600078ef81c */
[----:B------:R0:W-:Y:S01]  /*631b0*/  STL.64 [R1+0x2370], R14 ;  /* 0x0023700e01007387 */ /* 0x0001e20000100a00 */
[----:B------:R-:W-:-:S09]  /*631c0*/  LOP3.LUT R3, R3, 0x60, RZ, 0x3c, !PT ;  /* 0x0000006003037812 */ /* 0x000fd200078e3cff */
[----:B------:R-:W-:Y:S04]  /*631d0*/  STL.64 [R1+0x300], R4 ;  /* 0x0003000401007387 */ /* 0x000fe80000100a00 */
[----:B------:R-:W-:Y:S04]  /*631e0*/  STL.64 [R1+0x308], R6 ;  /* 0x0003080601007387 */ /* 0x000fe80000100a00 */
[----:B------:R-:W1:Y:S04]  /*631f0*/  LDSM.16.MT88.4 R4, [R3+UR5+0x13800] ;  /* 0x013800050304783b */ /* 0x000e680008004200 */
[----:B------:R-:W2:Y:S04]  /*63200*/  LDL.LU R12, [R1+0x380] ;  /* 0x00038000010c7983 */ /* 0x000ea80000300800 */
[----:B------:R-:W2:Y:S04]  /*63210*/  LDL.LU R13, [R1+0x384] ;  /* 0x00038400010d7983 */ /* 0x000ea80000300800 */
[----:B0-----:R-:W2:Y:S04]  /*63220*/  LDL.LU R14, [R1+0x388] ;  /* 0x00038800010e7983 */ /* 0x001ea80000300800 */
[----:B------:R-:W2:Y:S04]  /*63230*/  LDL.LU R15, [R1+0x38c] ;  /* 0x00038c00010f7983 */ /* 0x000ea80000300800 */
[----:B-1----:R-:W-:Y:S04]  /*63240*/  STL.64 [R1+0x2268], R6 ;  /* 0x0022680601007387 */ /* 0x002fe80000100a00 */
[----:B------:R-:W-:Y:S01]  /*63250*/  STL.64 [R1+0x2260], R4 ;  /* 0x0022600401007387 */ /* 0x000fe20000100a00 */
[----:B----4-:R-:W-:Y:S03]  /*63260*/  HMMA.16816.F32 R20, R8, R22, R24 ;  /* 0x000000160814723c */ /* 0x010fe60000001818 */
[----:B------:R-:W3:-:S15]  /*63270*/  LDL.LU.64 R26, [R1+0x2498] ;  /* 0x00249800011a7983 */ /* 0x000ede0000300a00 */
[----:B------:R-:W-:Y:S01]  /*63280*/  NOP ;  /* 0x0000000000007918 */ /* 0x000fe20000000000 */
[----:B------:R0:W-:Y:S04]  /*63290*/  STL.64 [R1+0x7a0], R20 ;  /* 0x0007a01401007387 */ /* 0x0001e80000100a00 */
[----:B------:R1:W-:Y:S04]  /*632a0*/  STL.64 [R1+0x7a8], R22 ;  /* 0x0007a81601007387 */ /* 0x0003e80000100a00 */
[----:B0-----:R-:W4:Y:S04]  /*632b0*/  LDL.LU R20, [R1+0x2f0] ;  /* 0x0002f00001147983 */ /* 0x001f280000300800 */
[----:B------:R-:W4:Y:S04]  /*632c0*/  LDL.LU R21, [R1+0x2f4] ;  /* 0x0002f40001157983 */ /* 0x000f280000300800 */
[----:B-1----:R-:W4:Y:S04]  /*632d0*/  LDL.LU R22, [R1+0x2f8] ;  /* 0x0002f80001167983 */ /* 0x002f280000300800 */
        /* <DEDUP_REMOVED lines=12> */
[----:B0-----:R-:W2:Y:S04]  /*633a0*/  LDL.LU.64 R26, [R1+0x2468] ;  /* 0x00246800011a7983 */ /* 0x001ea80000300a00 */
[----:B------:R-:W2:Y:S01]  /*633b0*/  LDL.LU.64 R24, [R1+0x2460] ;  /* 0x0024600001187983 */ /* 0x000ea20000300a00 */
[----:B------:R-:W-:-:S02]  /*633c0*/  IMAD.MOV.U32 R6, RZ, RZ, R2 ;  /* 0x000000ffff067224 */ /* 0x000fc400078e0002 */
[----:B------:R-:W-:-:S07]  /*633d0*/  IMAD.MOV.U32 R7, RZ, RZ, R0 ;  /* 0x000000ffff077224 */ /* 0x000fce00078e0000 */
[----:B--2---:R-:W-:Y:S01]  /*633e0*/  HMMA.16816.F32 R4, R8, R6, R24 ;  /* 0x000000060804723c */ /* 0x004fe20000001818 */
[----:B------:R-:W3:-:S15]  /*633f0*/  LDL.LU.64 R26, [R1+0x2458] ;  /* 0x00245800011a7983 */ /* 0x000ede0000300a00 */
[----:B------:R-:W-:-:S03]  /*63400*/  NOP ;  /* 0x0000000000007918 */ /* 0x000fc60000000000 */
[----:B------:R0:W-:Y:S04]  /*63410*/  STL.64 [R1+0x6f0], R4 ;  /* 0x0006f00401007387 */ /* 0x0001e80000100a00 */
[----:B------:R1:W-:Y:S04]  /*63420*/  STL.64 [R1+0x6f8], R6 ;  /* 0x0006f80601007387 */ /* 0x0003e80000100a00 */
        /* <DEDUP_REMOVED lines=58> */
[----:B---3--:R-:W-:-:S15]  /*637d0*/  HMMA.16816.F32 R16, R8, R26, R16 ;  /* 0x0000001a0810723c */ /* 0x008fde0000001810 */
[----:B------:R-:W-:-:S04]  /*637e0*/  NOP ;  /* 0x0000000000007918 */ /* 0x000fc80000000000 */
[----:B------:R-:W-:Y:S04]  /*637f0*/  STL.64 [R1+0x500], R16 ;  /* 0x0005001001007387 */ /* 0x000fe80000100a00 */
[----:B------:R0:W-:Y:S04]  /*63800*/  STL.64 [R1+0x508], R18 ;  /* 0x0005081201007387 */ /* 0x0001e80000100a00 */
[----:B0-----:R-:W3:Y:S04]  /*63810*/  LDL.LU.64 R18, [R1+0x2378] ;  /* 0x0023780001127983 */ /* 0x001ee80000300a00 */
[----:B------:R0:W-:Y:S04]  /*63820*/  STL.64 [R1+0x22d8], R26 ;  /* 0x0022d81a01007387 */ /* 0x0001e80000100a00 */
[----:B0-----:R-:W2:Y:S04]  /*63830*/  LDL.LU.64 R26, [R1+0x98] ;  /* 0x00009800011a7983 */ /* 0x001ea80000300a00 */
[----:B--2---:R0:W-:Y:S04]  /*63840*/  STL.64 [R1+0x2350], R26 ;  /* 0x0023501a01007387 */ /* 0x0041e80000100a00 */
[----:B0-----:R-:W2:Y:S01]  /*63850*/  LDL.LU.64 R26, [R1+0xb8] ;  /* 0x0000b800011a7983 */ /* 0x001ea20000300a00 */
[----:B---3--:R-:W-:Y:S03]  /*63860*/  HMMA.16816.F32 R12, R8, R18, R12 ;  /* 0x00000012080c723c */ /* 0x008fe6000000180c */
[----:B--2---:R0:W-:Y:S04]  /*63870*/  STL.64 [R1+0x2358], R26 ;  /* 0x0023581a01007387 */ /* 0x0041e80000100a00 */
[----:B0-----:R-:W2:-:S12]  /*63880*/  LDL.LU.64 R26, [R1+0xc8] ;  /* 0x0000c800011a7983 */ /* 0x001e980000300a00 */
[----:B------:R-:W-:Y:S04]  /*63890*/  STL.64 [R1+0x4d0], R12 ;  /* 0x0004d00c01007387 */ /* 0x000fe80000100a00 */
[----:B------:R0:W-:Y:S04]  /*638a0*/  STL.64 [R1+0x4d8], R14 ;  /* 0x0004d80e01007387 */ /* 0x0001e80000100a00 */
[----:B0-----:R-:W4:Y:S04]  /*638b0*/  LDL.LU.64 R14, [R1+0x2370] ;  /* 0x00237000010e7983 */ /* 0x001f280000300a00 */
[----:B------:R0:W-:Y:S04]  /*638c0*/  STL [R1+0x2290], R18 ;  /* 0x0022901201007387 */ /* 0x0001e80000100800 */
[----:B------:R1:W-:Y:S04]  /*638d0*/  STL [R1+0x228c], R19 ;  /* 0x00228c1301007387 */ /* 0x0003e80000100800 */
[----:B------:R-:W3:Y:S04]  /*638e0*/  LDL.LU R16, [R1+0x2b0] ;  /* 0x0002b00001107983 */ /* 0x000ee80000300800 */
[----:B------:R-:W3:Y:S04]  /*638f0*/  LDL.LU R17, [R1+0x2b4] ;  /* 0x0002b40001117983 */ /* 0x000ee80000300800 */
[----:B0-----:R-:W3:Y:S04]  /*63900*/  LDL.LU R18, [R1+0x2b8] ;  /* 0x0002b80001127983 */ /* 0x001ee80000300800 */
[----:B-1----:R-:W3:Y:S01]  /*63910*/  LDL.LU R19, [R1+0x2bc] ;  /* 0x0002bc0001137983 */ /* 0x002ee20000300800 */
[----:B----4-:R-:W-:Y:S03]  /*63920*/  HMMA.16816.F32 R8, R8, R14, R20 ;  /* 0x0000000e0808723c */ /* 0x010fe60000001814 */
[----:B------:R-:W2:Y:S04]  /*63930*/  LDL.LU.64 R22, [R1+0x2368] ;  /* 0x0023680001167983 */ /* 0x000ea80000300a00 */
[----:B------:R-:W2:-:S12]  /*63940*/  LDL.LU.64 R20, [R1+0x2360] ;  /* 0x0023600001147983 */ /* 0x000e980000300a00 */
[----:B------:R-:W-:Y:S04]  /*63950*/  STL.64 [R1+0x440], R8 ;  /* 0x0004400801007387 */ /* 0x000fe80000100a00 */
[----:B------:R0:W-:Y:S04]  /*63960*/  STL.64 [R1+0x448], R10 ;  /* 0x0004480a01007387 */ /* 0x0001e80000100a00 */
[----:B0-----:R-:W4:Y:S04]  /*63970*/  LDL.LU.64 R10, [R1+0xa8] ;  /* 0x0000a800010a7983 */ /* 0x001f280000300a00 */
[----:B------:R0:W-:Y:S04]  /*63980*/  STL.64 [R1+0x22d0], R14 ;  /* 0x0022d00e01007387 */ /* 0x0001e80000100a00 */
[----:B------:R-:W4:Y:S04]  /*63990*/  LDL.LU R12, [R1+0x2c0] ;  /* 0x0002c000010c7983 */ /* 0x000f280000300800 */
[----:B------:R-:W4:Y:S04]  /*639a0*/  LDL.LU R13, [R1+0x2c4] ;  /* 0x0002c400010d7983 */ /* 0x000f280000300800 */
[----:B0-----:R-:W4:Y:S04]  /*639b0*/  LDL.LU R14, [R1+0x2c8] ;  /* 0x0002c800010e7983 */ /* 0x001f280000300800 */
[----:B------:R-:W4:Y:S01]  /*639c0*/  LDL.LU R15, [R1+0x2cc] ;  /* 0x0002cc00010f7983 */ /* 0x000f220000300800 */
[----:B--2---:R-:W-:-:S15]  /*639d0*/  HMMA.16816.F32 R4, R20, R26, R4 ;  /* 0x0000001a1404723c */ /* 0x004fde0000001804 */
[----:B------:R-:W-:-:S04]  /*639e0*/  NOP ;  /* 0x0000000000007918 */ /* 0x000fc80000000000 */
[----:B------:R0:W-:Y:S04]  /*639f0*/  STL.64 [R1+0x790], R4 ;  /* 0x0007900401007387 */ /* 0x0001e80000100a00 */
[----:B------:R-:W-:Y:S01]  /*63a00*/  STL.64 [R1+0x798], R6 ;  /* 0x0007980601007387 */ /* 0x000fe20000100a00 */
[----:B0-----:R-:W-:Y:S02]  /*63a10*/  IMAD.MOV.U32 R4, RZ, RZ, R27 ;  /* 0x000000ffff047224 */ /* 0x001fe400078e001b */
[----:B------:R-:W-:Y:S02]  /*63a20*/  IMAD.MOV.U32 R5, RZ, RZ, R26 ;  /* 0x000000ffff057224 */ /* 0x000fe400078e001a */
[----:B------:R-:W2:Y:S04]  /*63a30*/  LDL.LU.64 R26, [R1+0x2358] ;  /* 0x00235800011a7983 */ /* 0x000ea80000300a00 */
[----:B------:R0:W-:Y:S04]  /*63a40*/  STL [R1+0x2298], R4 ;  /* 0x0022980401007387 */ /* 0x0001e80000100800 */
[----:B------:R1:W-:Y:S04]  /*63a50*/  STL [R1+0x2294], R5 ;  /* 0x0022940501007387 */ /* 0x0003e80000100800 */
[----:B0-----:R-:W2:Y:S04]  /*63a60*/  LDL.LU R4, [R1+0x2d0] ;  /* 0x0002d00001047983 */ /* 0x001ea80000300800 */
[----:B-1----:R-:W2:Y:S04]  /*63a70*/  LDL.LU R5, [R1+0x2d4] ;  /* 0x0002d40001057983 */ /* 0x002ea80000300800 */
        /* <DEDUP_REMOVED lines=9> */
[----:B------:R-:W-:Y:S04]  /*63b10*/  STL [R1+0x22a0], R6 ;  /* 0x0022a00601007387 */ /* 0x000fe80000100800 */
[----:B------:R4:W-:Y:S02]  /*63b20*/  STL [R1+0x229c], R7 ;  /* 0x00229c0701007387 */ /* 0x0009e40000100800 */
[----:B----4-:R-:W-:Y:S01]  /*63b30*/  HMMA.16816.F32 R4, R20, R10, R12 ;  /* 0x0000000a1404723c */ /* 0x010fe2000000180c */
[----:B------:R-:W-:-:S02]  /*63b40*/  IMAD.MOV.U32 R28, RZ, RZ, R11 ;  /* 0x000000ffff1c7224 */ /* 0x000fc400078e000b */
[----:B------:R-:W-:-:S15]  /*63b50*/  IMAD.MOV.U32 R29, RZ, RZ, R10 ;  /* 0x000000ffff1d7224 */ /* 0x000fde00078e000a */
[----:B------:R-:W-:Y:S01]  /*63b60*/  NOP ;  /* 0x0000000000007918 */ /* 0x000fe20000000000 */
[----:B------:R-:W-:Y:S04]  /*63b70*/  STL.64 [R1+0x720], R4 ;  /* 0x0007200401007387 */ /* 0x000fe80000100a00 */
[----:B------:R3:W-:Y:S04]  /*63b80*/  STL.64 [R1+0x728], R6 ;  /* 0x0007280601007387 */ /* 0x0007e80000100a00 */
[----:B------:R-:W-:Y:S04]  /*63b90*/  STL [R1+0x22a8], R28 ;  /* 0x0022a81c01007387 */ /* 0x000fe80000100800 */
[----:B------:R-:W-:Y:S01]  /*63ba0*/  STL [R1+0x22a4], R29 ;  /* 0x0022a41d01007387 */ /* 0x000fe20000100800 */
[----:B---3--:R-:W-:-:S15]  /*63bb0*/  HMMA.16816.F32 R4, R20, R26, R16 ;  /* 0x0000001a1404723c */ /* 0x008fde0000001810 */
[----:B------:R-:W-:-:S04]  /*63bc0*/  NOP ;  /* 0x0000000000007918 */ /* 0x000fc80000000000 */
[----:B------:R-:W-:Y:S04]  /*63bd0*/  STL.64 [R1+0x6e0], R4 ;  /* 0x0006e00401007387 */ /* 0x000fe80000100a00 */
[----:B------:R-:W-:Y:S04]  /*63be0*/  STL.64 [R1+0x6e8], R6 ;  /* 0x0006e80601007387 */ /* 0x000fe80000100a00 */
[----:B------:R-:W2:Y:S04]  /*63bf0*/  LDL.LU R8, [R1+0x240] ;  /* 0x0002400001087983 */ /* 0x000ea80000300800 */
[----:B------:R-:W2:Y:S04]  /*63c00*/  LDL.LU R9, [R1+0x244] ;  /* 0x0002440001097983 */ /* 0x000ea80000300800 */
[----:B------:R-:W3:Y:S04]  /*63c10*/  LDL.LU R10, [R1+0x248] ;  /* 0x00024800010a7983 */ /* 0x000ee80000300800 */
[----:B------:R-:W3:Y:S04]  /*63c20*/  LDL.LU R11, [R1+0x24c] ;  /* 0x00024c00010b7983 */ /* 0x000ee80000300800 */
[----:B---3--:R0:W-:Y:S04]  /*63c30*/  STL.64 [R1+0x22f8], R10 ;  /* 0x0022f80a01007387 */ /* 0x0081e80000100a00 */
[----:B--2---:R-:W-:Y:S04]  /*63c40*/  STL.64 [R1+0x22f0], R8 ;  /* 0x0022f00801007387 */ /* 0x004fe80000100a00 */
[----:B0-----:R-:W2:Y:S04]  /*63c50*/  LDL.LU.64 R10, [R1+0x38] ;  /* 0x00003800010a7983 */ /* 0x001ea80000300a00 */
[----:B--2---:R0:W-:Y:S04]  /*63c60*/  STL.64 [R1+0x2308], R10 ;  /* 0x0023080a01007387 */ /* 0x0041e80000100a00 */
[----:B0-----:R-:W2:Y:S04]  /*63c70*/  LDL.LU.64 R10, [R1+0x48] ;  /* 0x00004800010a7983 */ /* 0x001ea80000300a00 */
[----:B--2---:R0:W-:Y:S04]  /*63c80*/  STL.64 [R1+0x2320], R10 ;  /* 0x0023200a01007387 */ /* 0x0041e80000100a00 */
[----:B0-----:R-:W2:Y:S04]  /*63c90*/  LDL.LU.64 R10, [R1+0x58] ;  /* 0x00005800010a7983 */ /* 0x001ea80000300a00 */
[----:B--2---:R-:W-:Y:S04]  /*63ca0*/  STL.64 [R1+0x2338], R10 ;  /* 0x0023380a01007387 */ /* 0x004fe80000100a00 */
[----:B------:R-:W2:Y:S04]  /*63cb0*/  LDL.LU R12, [R1+0x230] ;  /* 0x00023000010c7983 */ /* 0x000ea80000300800 */
[----:B------:R-:W2:Y:S04]  /*63cc0*/  LDL.LU R13, [R1+0x234] ;  /* 0x00023400010d7983 */ /* 0x000ea80000300800 */
[----:B------:R-:W3:Y:S04]  /*63cd0*/  LDL.LU R14, [R1+0x238] ;  /* 0x00023800010e7983 */ /* 0x000ee80000300800 */
[----:B------:R-:W3:Y:S04]  /*63ce0*/  LDL.LU R15, [R1+0x23c] ;  /* 0x00023c00010f7983 */ /* 0x000ee80000300800 */
[----:B------:R-:W4:Y:S04]  /*63cf0*/  LDL.LU R16, [R1+0x2a0] ;  /* 0x0002a00001107983 */ /* 0x000f280000300800 */
        /* <DEDUP_REMOVED lines=9> */
[----:B0-----:R-:W4:Y:S04]  /*63d90*/  LDL.LU.64 R6, [R1+0x88] ;  /* 0x0000880001067983 */ /* 0x001f280000300a00 */
[----:B------:R-:W2:Y:S04]  /*63da0*/  LDL.LU.64 R10, [R1+0x68] ;  /* 0x00006800010a7983 */ /* 0x000ea80000300a00 */
[----:B---3--:R0:W-:Y:S04]  /*63db0*/  STL.64 [R1+0x22e8], R14 ;  /* 0x0022e80e01007387 */ /* 0x0081e80000100a00 */
[----:B------:R1:W-:Y:S04]  /*63dc0*/  STL.64 [R1+0x22e0], R12 ;  /* 0x0022e00c01007387 */ /* 0x0003e80000100a00 */
[----:B0-----:R-:W3:Y:S04]  /*63dd0*/  LDL.LU.64 R14, [R1+0x28] ;  /* 0x00002800010e7983 */ /* 0x001ee80000300a00 */
[----:B---3--:R0:W-:Y:S04]  /*63de0*/  STL.64 [R1+0x2300], R14 ;  /* 0x0023000e01007387 */ /* 0x0081e80000100a00 */
[----:B-1----:R-:W3:Y:S04]  /*63df0*/  LDL.LU R12, [R1+0x250] ;  /* 0x00025000010c7983 */ /* 0x002ee80000300800 */
[----:B------:R-:W3:Y:S04]  /*63e00*/  LDL.LU R13, [R1+0x254] ;  /* 0x00025400010d7983 */ /* 0x000ee80000300800 */
[----:B0-----:R-:W2:Y:S04]  /*63e10*/  LDL.LU R14, [R1+0x258] ;  /* 0x00025800010e7983 */ /* 0x001ea80000300800 */
[----:B------:R-:W2:Y:S01]  /*63e20*/  LDL.LU R15, [R1+0x25c] ;  /* 0x00025c00010f7983 */ /* 0x000ea20000300800 */
[----:B----4-:R-:W-:Y:S03]  /*63e30*/  HMMA.16816.F32 R16, R20, R6, R16 ;  /* 0x000000061410723c */ /* 0x010fe60000001810 */
[----:B--2---:R-:W-:Y:S04]  /*63e40*/  STL.64 [R1+0x2318], R14 ;  /* 0x0023180e01007387 */ /* 0x004fe80000100a00 */
[----:B---3--:R0:W-:Y:S04]  /*63e50*/  STL.64 [R1+0x2310], R12 ;  /* 0x0023100c01007387 */ /* 0x0081e80000100a00 */
[----:B0-----:R-:W2:Y:S04]  /*63e60*/  LDL.LU R12, [R1+0x260] ;  /* 0x00026000010c7983 */ /* 0x001ea80000300800 */
[----:B------:R-:W2:Y:S04]  /*63e70*/  LDL.LU R13, [R1+0x264] ;  /* 0x00026400010d7983 */ /* 0x000ea80000300800 */
[----:B------:R-:W3:Y:S04]  /*63e80*/  LDL.LU R14, [R1+0x268] ;  /* 0x00026800010e7983 */ /* 0x000ee80000300800 */
[----:B------:R-:W3:Y:S01]  /*63e90*/  LDL.LU R15, [R1+0x26c] ;  /* 0x00026c00010f7983 */ /* 0x000ee20000300800 */
[----:B------:R-:W-:-:S02]  /*63ea0*/  IMAD.MOV.U32 R3, RZ, RZ, R27 ;  /* 0x000000ffff037224 */ /* 0x000fc400078e001b */
[----:B------:R-:W-:Y:S02]  /*63eb0*/  IMAD.MOV.U32 R0, RZ, RZ, R26 ;  /* 0x000000ffff007224 */ /* 0x000fe400078e001a */
[----:B------:R-:W-:Y:S01]  /*63ec0*/  IMAD.MOV.U32 R2, RZ, RZ, R7 ;  /* 0x000000ffff027224 */ /* 0x000fe200078e0007 */
[----:B---3--:R-:W-:Y:S04]  /*63ed0*/  STL.64 [R1+0x2330], R14 ;  /* 0x0023300e01007387 */ /* 0x008fe80000100a00 */
[----:B--2---:R0:W-:Y:S04]  /*63ee0*/  STL.64 [R1+0x2328], R12 ;  /* 0x0023280c01007387 */ /* 0x0041e80000100a00 */
[----:B0-----:R-:W2:Y:S04]  /*63ef0*/  LDL.LU R12, [R1+0x270] ;  /* 0x00027000010c7983 */ /* 0x001ea80000300800 */
[----:B------:R-:W2:Y:S04]  /*63f00*/  LDL.LU R13, [R1+0x274] ;  /* 0x00027400010d7983 */ /* 0x000ea80000300800 */
[----:B------:R-:W2:Y:S04]  /*63f10*/  LDL.LU R14, [R1+0x278] ;  /* 0x00027800010e7983 */ /* 0x000ea80000300800 */
[----:B------:R-:W2:Y:S04]  /*63f20*/  LDL.LU R15, [R1+0x27c] ;  /* 0x00027c00010f7983 */ /* 0x000ea80000300800 */
[----:B------:R-:W3:Y:S04]  /*63f30*/  LDL.LU.64 R26, [R1+0x18] ;  /* 0x00001800011a7983 */ /* 0x000ee80000300a00 */
[----:B------:R-:W-:Y:S04]  /*63f40*/  STL [R1+0x22b0], R3 ;  /* 0x0022b00301007387 */ /* 0x000fe80000100800 */
[----:B------:R-:W-:Y:S04]  /*63f50*/  STL [R1+0x22ac], R0 ;  /* 0x0022ac0001007387 */ /* 0x000fe80000100800 */
[----:B------:R-:W-:Y:S04]  /*63f60*/  STL.64 [R1+0x6b0], R16 ;  /* 0x0006b01001007387 */ /* 0x000fe80000100a00 */
[----:B------:R0:W-:Y:S02]  /*63f70*/  STL.64 [R1+0x6b8], R18 ;  /* 0x0006b81201007387 */ /* 0x0001e40000100a00 */
[----:B0-----:R-:W-:-:S02]  /*63f80*/  IMAD.MOV.U32 R19, RZ, RZ, R6 ;  /* 0x000000ffff137224 */ /* 0x001fc400078e0006 */
[----:B------:R-:W4:Y:S04]  /*63f90*/  LDL.LU.64 R6, [R1+0x2348] ;  /* 0x0023480001067983 */ /* 0x000f280000300a00 */
[----:B------:R-:W4:Y:S04]  /*63fa0*/  LDL.LU.64 R4, [R1+0x2340] ;  /* 0x0023400001047983 */ /* 0x000f280000300a00 */
[----:B------:R-:W-:Y:S04]  /*63fb0*/  STL [R1+0x22b8], R2 ;  /* 0x0022b80201007387 */ /* 0x000fe80000100800 */
[----:B------:R0:W-:Y:S04]  /*63fc0*/  STL [R1+0x22b4], R19 ;  /* 0x0022b41301007387 */ /* 0x0001e80000100800 */
[----:B0-----:R-:W4:Y:S02]  /*63fd0*/  LDL.LU.64 R18, [R1+0x78] ;  /* 0x0000780001127983 */ /* 0x001f240000300a00 */
[----:B----4-:R-:W-:-:S15]  /*63fe0*/  HMMA.16816.F32 R4, R20, R18, R4 ;  /* 0x000000121404723c */ /* 0x010fde0000001804 */
[----:B------:R-:W-:-:S04]  /*63ff0*/  NOP ;  /* 0x0000000000007918 */ /* 0x000fc80000000000 */
[----:B------:R0:W-:Y:S04]  /*64000*/  STL.64 [R1+0x650], R4 ;  /* 0x0006500401007387 */ /* 0x0001e80000100a00 */
[----:B------:R-:W-:Y:S01]  /*64010*/  STL.64 [R1+0x658], R6 ;  /* 0x0006580601007387 */ /* 0x000fe20000100a00 */
[----:B0-----:R-:W-:-:S05]  /*64020*/  IMAD.MOV.U32 R5, RZ, RZ, R18 ;  /* 0x000000ffff057224 */ /* 0x001fca00078e0012 */
[----:B------:R0:W-:Y:S04]  /*64030*/  STL [R1+0x22bc], R5 ;  /* 0x0022bc0501007387 */ /* 0x0001e80000100800 */
[----:B------:R-:W4:Y:S04]  /*64040*/  LDL.LU R4, [R1+0x280] ;  /* 0x0002800001047983 */ /* 0x000f280000300800 */
[----:B0-----:R-:W4:Y:S04]  /*64050*/  LDL.LU R5, [R1+0x284] ;  /* 0x0002840001057983 */ /* 0x001f280000300800 */
[----:B------:R-:W4:Y:S04]  /*64060*/  LDL.LU R6, [R1+0x288] ;  /* 0x0002880001067983 */ /* 0x000f280000300800 */
[----:B------:R-:W4:Y:S02]  /*64070*/  LDL.LU R7, [R1+0x28c] ;  /* 0x00028c0001077983 */ /* 0x000f240000300800 */
[----:B----4-:R-:W-:-:S15]  /*64080*/  HMMA.16816.F32 R4, R20, R10, R4 ;  /* 0x0000000a1404723c */ /* 0x010fde0000001804 */
[----:B------:R-:W-:-:S04]  /*64090*/  NOP ;  /* 0x0000000000007918 */ /* 0x000fc80000000000 */
[----:B------:R0:W-:Y:S04]  /*640a0*/  STL.64 [R1+0x610], R4 ;  /* 0x0006100401007387 */ /* 0x0001e80000100a00 */
[----:B------:R1:W-:Y:S01]  /*640b0*/  STL.64 [R1+0x618], R6 ;  /* 0x0006180601007387 */ /* 0x0003e20000100a00 */
[----:B0-----:R-:W-:Y:S02]  /*640c0*/  IMAD.MOV.U32 R4, RZ, RZ, R11 ;  /* 0x000000ffff047224 */ /* 0x001fe400078e000b */
[----:B-1----:R-:W-:Y:S02]  /*640d0*/  IMAD.MOV.U32 R7, RZ, RZ, R10 ;  /* 0x000000ffff077224 */ /* 0x002fe400078e000a */
        /* <DEDUP_REMOVED lines=18> */
[----:B------:R-:W2:Y:S01]  /*64200*/  LDL.LU.64 R10, [R1+0x2308] ;  /* 0x00230800010a7983 */ /* 0x000ea20000300a00 */
[----:B------:R-:W-:Y:S01]  /*64210*/  IMAD.MOV.U32 R18, RZ, RZ, R19 ;  /* 0x000000ffff127224 */ /* 0x000fe200078e0013 */
        /* <DEDUP_REMOVED lines=9> */
[----:B------:R0:W-:Y:S04]  /*642b0*/  STL.64 [R1+0x22c8], R18 ;  /* 0x0022c81201007387 */ /* 0x0001e80000100a00 */
[----:B0-----:R-:W4:Y:S01]  /*642c0*/  LDL.LU.64 R18, [R1+0x8] ;  /* 0x0000080001127983 */ /* 0x001f220000300a00 */
[----:B--2---:R-:W-:-:S15]  /*642d0*/  HMMA.16816.F32 R8, R20, R14, R8 ;  /* 0x0000000e1408723c */ /* 0x004fde0000001808 */
[----:B------:R-:W-:-:S04]  /*642e0*/  NOP ;  /* 0x0000000000007918 */ /* 0x000fc80000000000 */
[----:B------:R-:W-:Y:S04]  /*642f0*/  STL.64 [R1+0x570], R8 ;  /* 0x0005700801007387 */ /* 0x000fe80000100a00 */
[----:B------:R0:W-:Y:S02]  /*64300*/  STL.64 [R1+0x578], R10 ;  /* 0x0005780a01007387 */ /* 0x0001e40000100a00 */
[----:B0-----:R-:W-:Y:S02]  /*64310*/  IMAD.MOV.U32 R11, RZ, RZ, R14 ;  /* 0x000000ffff0b7224 */ /* 0x001fe400078e000e */
[----:B------:R-:W-:Y:S02]  /*64320*/  IMAD.MOV.U32 R10, RZ, RZ, R15 ;  /* 0x000000ffff0a7224 */ /* 0x000fe400078e000f */
[----:B------:R-:W2:Y:S04]  /*64330*/  LDL.LU.64 R14, [R1+0x22e8] ;  /* 0x0022e800010e7983 */ /* 0x000ea80000300a00 */
[----:B------:R-:W2:Y:S04]  /*64340*/  LDL.LU.64 R12, [R1+0x22e0] ;  /* 0x0022e000010c7983 */ /* 0x000ea80000300a00 */
[----:B------:R0:W-:Y:S04]  /*64350*/  STL.64 [R1+0x22c0], R10 ;  /* 0x0022c00a01007387 */ /* 0x0001e80000100a00 */
[----:B------:R-:W4:Y:S04]  /*64360*/  LDL.LU R8, [R1+0x220] ;  /* 0x0002200001087983 */ /* 0x000f280000300800 */
[----:B------:R-:W4:Y:S04]  /*64370*/  LDL.LU R9, [R1+0x224] ;  /* 0x0002240001097983 */ /* 0x000f280000300800 */
[----:B0-----:R-:W4:Y:S04]  /*64380*/  LDL.LU R10, [R1+0x228] ;  /* 0x00022800010a7983 */ /* 0x001f280000300800 */
[----:B------:R-:W4:Y:S01]  /*64390*/  LDL.LU R11, [R1+0x22c] ;  /* 0x00022c00010b7983 */ /* 0x000f220000300800 */
[----:B---3--:R-:W-:-:S02]  /*643a0*/  IMAD.MOV.U32 R5, RZ, RZ, R26 ;  /* 0x000000ffff057224 */ /* 0x008fc400078e001a */
[----:B------:R-:W-:Y:S01]  /*643b0*/  IMAD.MOV.U32 R2, RZ, RZ, R27 ;  /* 0x000000ffff027224 */ /* 0x000fe200078e001b */
[----:B--2---:R-:W-:Y:S01]  /*643c0*/  HMMA.16816.F32 R12, R20, R26, R12 ;  /* 0x0000001a140c723c */ /* 0x004fe2000000180c */
[----:B------:R-:W2:-:S15]  /*643d0*/  LDL.LU.64 R26, [R1+0x22d8] ;  /* 0x0022d800011a7983 */ /* 0x000e9e0000300a00 */
[----:B------:R-:W-:-:S03]  /*643e0*/  NOP ;  /* 0x0000000000007918 */ /* 0x000fc60000000000 */
[----:B------:R-:W-:Y:S01]  /*643f0*/  STL.64 [R1+0x540], R12 ;  /* 0x0005400c01007387 */ /* 0x000fe20000100a00 */
[----:B------:R-:W-:-:S03]  /*64400*/  IMAD.MOV.U32 R25, RZ, RZ, R14 ;  /* 0x000000ffff197224 */ /* 0x000fc600078e000e */
[----:B------:R0:W-:Y:S04]  /*64410*/  STL.64 [R1+0x548], R14 ;  /* 0x0005480e01007387 */ /* 0x0001e80000100a00 */
[----:B0-----:R-:W3:Y:S01]  /*64420*/  LDL.LU.64 R14, [R1+0x22d0] ;  /* 0x0022d000010e7983 */ /* 0x001ee20000300a00 */
[----:B----4-:R-:W-:Y:S01]  /*64430*/  HMMA.16816.F32 R8, R20, R18, R8 ;  /* 0x000000121408723c */ /* 0x010fe20000001808 */
[----:B------:R-:W-:Y:S02]  /*64440*/  IMAD.MOV.U32 R24, RZ, RZ, R12 ;  /* 0x000000ffff187224 */ /* 0x000fe400078e000c */
[----:B------:R-:W-:Y:S02]  /*64450*/  IMAD.MOV.U32 R13, RZ, RZ, R18 ;  /* 0x000000ffff0d7224 */ /* 0x000fe400078e0012 */
[----:B------:R-:W-:Y:S01]  /*64460*/  IMAD.MOV.U32 R12, RZ, RZ, R19 ;  /* 0x000000ffff0c7224 */ /* 0x000fe200078e0013 */
[----:B------:R-:W-:Y:S04]  /*64470*/  STL [R1+0x1ee4], R24 ;  /* 0x001ee41801007387 */ /* 0x000fe80000100800 */
[----:B------:R-:W-:Y:S04]  /*64480*/  STL [R1+0x1ee0], R25 ;  /* 0x001ee01901007387 */ /* 0x000fe80000100800 */
[----:B------:R-:W4:Y:S05]  /*64490*/  LDL.LU.64 R18, [R1+0x22c8] ;  /* 0x0022c80001127983 */ /* 0x000f2a0000300a00 */
[----:B------:R-:W-:Y:S01]  /*644a0*/  STL.64 [R1+0x520], R8 ;  /* 0x0005200801007387 */ /* 0x000fe20000100a00 */
[----:B------:R-:W-:-:S03]  /*644b0*/  IMAD.MOV.U32 R17, RZ, RZ, R10 ;  /* 0x000000ffff117224 */ /* 0x000fc600078e000a */
[----:B------:R0:W-:Y:S04]  /*644c0*/  STL.64 [R1+0x528], R10 ;  /* 0x0005280a01007387 */ /* 0x0001e80000100a00 */
[----:B0-----:R-:W2:Y:S04]  /*644d0*/  LDL.LU.64 R10, [R1+0x22c0] ;  /* 0x0022c000010a7983 */ /* 0x001ea80000300a00 */
[----:B---3--:R-:W-:Y:S04]  /*644e0*/  STL.64 [R1+0x2278], R14 ;  /* 0x0022780e01007387 */ /* 0x008fe80000100a00 */
[----:B------:R0:W-:Y:S04]  /*644f0*/  STL.64 [R1+0x2270], R12 ;  /* 0x0022700c01007387 */ /* 0x0001e80000100a00 */
[----:B0-----:R-:W2:Y:S04]  /*64500*/  LDL.LU R12, [R1+0x210] ;  /* 0x00021000010c7983 */ /* 0x001ea80000300800 */
[----:B------:R-:W2:Y:S04]  /*64510*/  LDL.LU R13, [R1+0x214] ;  /* 0x00021400010d7983 */ /* 0x000ea80000300800 */
[----:B------:R-:W2:Y:S04]  /*64520*/  LDL.LU R14, [R1+0x218] ;  /* 0x00021800010e7983 */ /* 0x000ea80000300800 */
[----:B------:R-:W2:Y:S01]  /*64530*/  LDL.LU R15, [R1+0x21c] ;  /* 0x00021c00010f7983 */ /* 0x000ea20000300800 */
[----:B------:R-:W-:-:S05]  /*64540*/  IMAD.MOV.U32 R16, RZ, RZ, R8 ;  /* 0x000000ffff107224 */ /* 0x000fca00078e0008 */
[----:B------:R-:W-:Y:S04]  /*64550*/  STL [R1+0x1eec], R16 ;  /* 0x001eec1001007387 */ /* 0x000fe80000100800 */
[----:B------:R-:W-:Y:S01]  /*64560*/  STL [R1+0x1ee8], R17 ;  /* 0x001ee81101007387 */ /* 0x000fe20000100800 */
[----:B--2---:R-:W-:-:S15]  /*64570*/  HMMA.16816.F32 R12, R20, R26, R12 ;  /* 0x0000001a140c723c */ /* 0x004fde000000180c */
[----:B------:R-:W-:-:S04]  /*64580*/  NOP ;  /* 0x0000000000007918 */ /* 0x000fc80000000000 */
[----:B------:R-:W-:Y:S04]  /*64590*/  STL.64 [R1+0x4f0], R12 ;  /* 0x0004f00c01007387 */ /* 0x000fe80000100a00 */
[----:B------:R-:W-:Y:S04]  /*645a0*/  STL.64 [R1+0x4f8], R14 ;  /* 0x0004f80e01007387 */ /* 0x000fe80000100a00 */
[----:B------:R0:W-:Y:S01]  /*645b0*/  STL.64 [R1+0x2150], R26 ;  /* 0x0021501a01007387 */ /* 0x0001e20000100a00 */
[----:B------:R-:W-:Y:S01]  /*645c0*/  IMAD.MOV.U32 R8, RZ, RZ, R12 ;  /* 0x000000ffff087224 */ /* 0x000fe200078e000c */
[----:B------:R-:W-:Y:S01]  /*645d0*/  MOV R9, R14 ;  /* 0x0000000e00097202 */ /* 0x000fe20000000f00 */
[----:B0-----:R-:W-:-:S02]  /*645e0*/  IMAD.MOV.U32 R26, RZ, RZ, R5 ;  /* 0x000000ffff1a7224 */ /* 0x001fc400078e0005 */
[----:B------:R-:W-:Y:S01]  /*645f0*/  IMAD.MOV.U32 R27, RZ, RZ, R2 ;  /* 0x000000ffff1b7224 */ /* 0x000fe200078e0002 */
[----:B------:R-:W2:Y:S04]  /*64600*/  LDL.LU R5, [R1+0x22bc] ;  /* 0x0022bc0001057983 */ /* 0x000ea80000300800 */
[----:B------:R-:W3:Y:S04]  /*64610*/  LDL.LU R2, [R1+0x22b8] ;  /* 0x0022b80001027983 */ /* 0x000ee80000300800 */
[----:B------:R0:W-:Y:S02]  /*64620*/  STL.64 [R1+0x2158], R26 ;  /* 0x0021581a01007387 */ /* 0x0001e40000100a00 */
[----:B0-----:R-:W-:-:S02]  /*64630*/  IMAD.MOV.U32 R26, RZ, RZ, R11 ;  /* 0x000000ffff1a7224 */ /* 0x001fc400078e000b */
[----:B------:R-:W-:-:S05]  /*64640*/  IMAD.MOV.U32 R27, RZ, RZ, R10 ;  /* 0x000000ffff1b7224 */ /* 0x000fca00078e000a */
[----:B------:R-:W-:Y:S04]  /*64650*/  STL.64 [R1+0x2170], R26 ;  /* 0x0021701a01007387 */ /* 0x000fe80000100a00 */
[----:B------:R0:W-:Y:S04]  /*64660*/  STL [R1+0x1ef4], R8 ;  /* 0x001ef40801007387 */ /* 0x0001e80000100800 */
[----:B------:R1:W-:Y:S04]  /*64670*/  STL [R1+0x1ef0], R9 ;  /* 0x001ef00901007387 */ /* 0x0003e80000100800 */
[----:B0-----:R-:W2:Y:S04]  /*64680*/  LDL.LU R8, [R1+0xf0] ;  /* 0x0000f00001087983 */ /* 0x001ea80000300800 */
[----:B-1----:R-:W2:Y:S04]  /*64690*/  LDL.LU R9, [R1+0xf4] ;  /* 0x0000f40001097983 */ /* 0x002ea80000300800 */
[----:B------:R-:W2:Y:S04]  /*646a0*/  LDL.LU R10, [R1+0xf8] ;  /* 0x0000f800010a7983 */ /* 0x000ea80000300800 */
[----:B------:R-:W2:Y:S01]  /*646b0*/  LDL.LU R11, [R1+0xfc] ;  /* 0x0000fc00010b7983 */ /* 0x000ea20000300800 */
[----:B----4-:R-:W-:-:S02]  /*646c0*/  IMAD.MOV.U32 R26, RZ, RZ, R19 ;  /* 0x000000ffff1a7224 */ /* 0x010fc400078e0013 */
[----:B------:R-:W-:Y:S01]  /*646d0*/  IMAD.MOV.U32 R27, RZ, RZ, R3 ;  /* 0x000000ffff1b7224 */ /* 0x000fe200078e0003 */
[----:B------:R-:W4:Y:S04]  /*646e0*/  LDL.LU R19, [R1+0x22b4] ;  /* 0x0022b40001137983 */ /* 0x000f280000300800 */
        /* <DEDUP_REMOVED lines=108> */
[C---:B---3--:R-:W-:Y:S03]  /*64db0*/  HMMA.16816.F32 R12, R20.reuse, R18, R12 ;  /* 0x00000012140c723c */ /* 0x048fe6000000180c */
[----:B--2---:R-:W-:Y:S04]  /*64dc0*/  STL.64 [R1+0x2240], R10 ;  /* 0x0022400a01007387 */ /* 0x004fe80000100a00 */
[----:B------:R0:W-:Y:S04]  /*64dd0*/  STL.64 [R1+0x2238], R8 ;  /* 0x0022380801007387 */ /* 0x0001e80000100a00 */
        /* <DEDUP_REMOVED lines=12> */
[----:B0-----:R-:W3:Y:S04]  /*64ea0*/  LDL.LU.64 R14, [R1+0x2278] ;  /* 0x00227800010e7983 */ /* 0x001ee80000300a00 */
[----:B------:R-:W2:Y:S04]  /*64eb0*/  LDL.LU.64 R12, [R1+0x2270] ;  /* 0x00227000010c7983 */ /* 0x000ea80000300a00 */
[----:B------:R-:W-:Y:S01]  /*64ec0*/  STL.64 [R1+0x2138], R18 ;  /* 0x0021381201007387 */ /* 0x000fe20000100a00 */
[----:B---3--:R-:W-:Y:S03]  /*64ed0*/  HMMA.16816.F32 R20, R20, R14, R4 ;  /* 0x0000000e1414723c */ /* 0x008fe60000001804 */
[----:B------:R-:W2:Y:S04]  /*64ee0*/  LDL.LU.64 R6, [R1+0x2268] ;  /* 0x0022680001067983 */ /* 0x000ea80000300a00 */
[----:B------:R-:W2:-:S12]  /*64ef0*/  LDL.LU.64 R4, [R1+0x2260] ;  /* 0x0022600001047983 */ /* 0x000e980000300a00 */
        /* <DEDUP_REMOVED lines=34> */
[----:B0-----:R-:W2:Y:S01]  /*65120*/  LDL.LU.64 R26, [R1+0x21e8] ;  /* 0x0021e800011a7983 */ /* 0x001ea20000300a00 */
[----:B------:R-:W-:-:S03]  /*65130*/  IMAD.MOV.U32 R23, RZ, RZ, R3 ;  /* 0x000000ffff177224 */ /* 0x000fc600078e0003 */
[----:B------:R-:W3:Y:S01]  /*65140*/  LDL.LU R3, [R1+0xaa0] ;  /* 0x000aa00001037983 */ /* 0x000ee20000300800 */
        /* <DEDUP_REMOVED lines=35> */
[----:B0-----:R-:W3:Y:S01]  /*65380*/  LDL.LU.64 R26, [R1+0x2158] ;  /* 0x00215800011a7983 */ /* 0x001ee20000300a00 */
[----:B------:R-:W-:Y:S02]  /*65390*/  IMAD.MOV.U32 R18, RZ, RZ, R13 ;  /* 0x000000ffff127224 */ /* 0x000fe400078e000d */
[----:B------:R-:W-:-:S07]  /*653a0*/  IMAD.MOV.U32 R19, RZ, RZ, R12 ;  /* 0x000000ffff137224 */ /* 0x000fce00078e000c */
[C---:B--2---:R-:W-:Y:S08]  /*653b0*/  HMMA.16816.F32 R16, R4.reuse, R18, R8 ;  /* 0x000000120410723c */ /* 0x044ff00000001808 */
[----:B---3--:R-:W-:-:S15]  /*653c0*/  HMMA.16816.F32 R24, R4, R26, R20 ;  /* 0x0000001a0418723c */ /* 0x008fde0000001814 */
[----:B------:R-:W-:-:S04]  /*653d0*/  NOP ;  /* 0x0000000000007918 */ /* 0x000fc80000000000 */
[----:B------:R-:W-:Y:S01]  /*653e0*/  STL.64 [R1+0x4c0], R24 ;  /* 0x0004c01801007387 */ /* 0x000fe20000100a00 */
[----:B------:R-:W-:Y:S02]  /*653f0*/  IMAD.MOV.U32 R20, RZ, RZ, R24 ;  /* 0x000000ffff147224 */ /* 0x000fe400078e0018 */
[----:B------:R-:W-:Y:S01]  /*65400*/  IMAD.MOV.U32 R21, RZ, RZ, R25 ;  /* 0x000000ffff157224 */ /* 0x000fe200078e0019 */
[----:B------:R0:W-:Y:S04]  /*65410*/  STL.64 [R1+0x4c8], R26 ;  /* 0x0004c81a01007387 */ /* 0x0001e80000100a00 */
[----:B0-----:R-:W2:Y:S04]  /*65420*/  LDL.LU.64 R26, [R1+0x2150] ;  /* 0x00215000011a7983 */ /* 0x001ea80000300a00 */
[----:B------:R-:W3:Y:S04]  /*65430*/  LDL.LU R25, [R1+0x880] ;  /* 0x0008800001197983 */ /* 0x000ee80000300800 */
[----:B------:R-:W2:Y:S04]  /*65440*/  LDL.LU R24, [R1+0x1c5c] ;  /* 0x001c5c0001187983 */ /* 0x000ea80000300800 */
[----:B------:R0:W-:Y:S04]  /*65450*/  STL [R1+0x1efc], R20 ;  /* 0x001efc1401007387 */ /* 0x0001e80000100800 */
[----:B------:R1:W-:Y:S04]  /*65460*/  STL [R1+0x1ef8], R21 ;  /* 0x001ef81501007387 */ /* 0x0003e80000100800 */
[----:B0-----:R-:W2:Y:S04]  /*65470*/  LDL.LU R20, [R1+0xe0] ;  /* 0x0000e00001147983 */ /* 0x001ea80000300800 */
[----:B-1----:R-:W2:Y:S04]  /*65480*/  LDL.LU R21, [R1+0xe4] ;  /* 0x0000e40001157983 */ /* 0x002ea80000300800 */
[----:B------:R-:W2:Y:S04]  /*65490*/  LDL.LU R22, [R1+0xe8] ;  /* 0x0000e80001167983 */ /* 0x000ea80000300800 */
[----:B------:R-:W2:Y:S04]  /*654a0*/  LDL.LU.64 R10, [R1+0x2148] ;  /* 0x00214800010a7983 */ /* 0x000ea80000300a00 */
[----:B------:R-:W2:Y:S04]  /*654b0*/  LDL.LU.64 R8, [R1+0x2140] ;  /* 0x0021400001087983 */ /* 0x000ea80000300a00 */
[----:B------:R-:W3:Y:S04]  /*654c0*/  LDL.LU R12, [R1+0x1c4c] ;  /* 0x001c4c00010c7983 */ /* 0x000ee80000300800 */
[----:B------:R-:W3:Y:S04]  /*654d0*/  LDL.LU R13, [R1+0x1c44] ;  /* 0x001c4400010d7983 */ /* 0x000ee80000300800 */
[----:B------:R-:W-:Y:S04]  /*654e0*/  STL.64 [R1+0x4b0], R16 ;  /* 0x0004b01001007387 */ /* 0x000fe80000100a00 */
[----:B------:R2:W-:Y:S04]  /*654f0*/  STL.64 [R1+0x4b8], R18 ;  /* 0x0004b81201007387 */ /* 0x0005e80000100a00 */
[----:B------:R-:W3:Y:S01]  /*65500*/  LDL.LU R29, [R1+0x1c3c] ;  /* 0x001c3c00011d7983 */ /* 0x000ee20000300800 */
[----:B------:R-:W-:Y:S01]  /*65510*/  IMAD.MOV.U32 R23, RZ, RZ, R0 ;  /* 0x000000ffff177224 */ /* 0x000fe200078e0000 */
[----:B--2---:R-:W-:-:S15]  /*65520*/  HMMA.16816.F32 R16, R4, R26, R8 ;  /* 0x0000001a0410723c */ /* 0x004fde0000001808 */
[----:B------:R-:W-:-:S04]  /*65530*/  NOP ;  /* 0x0000000000007918 */ /* 0x000fc80000000000 */
[----:B------:R-:W-:Y:S01]  /*65540*/  IMAD.MOV.U32 R10, RZ, RZ, R16 ;  /* 0x000000ffff0a7224 */ /* 0x000fe200078e0010 */
[----:B------:R-:W-:Y:S01]  /*65550*/  MOV R26, R17 ;  /* 0x00000011001a7202 */ /* 0x000fe20000000f00 */
[----:B------:R-:W-:Y:S01]  /*65560*/  STL.64 [R1+0x4a0], R16 ;  /* 0x0004a01001007387 */ /* 0x000fe20000100a00 */
[----:B------:R-:W-:Y:S02]  /*65570*/  IMAD.MOV.U32 R27, RZ, RZ, R19 ;  /* 0x000000ffff1b7224 */ /* 0x000fe400078e0013 */
[----:B------:R-:W-:Y:S01]  /*65580*/  IMAD.MOV.U32 R11, RZ, RZ, R18 ;  /* 0x000000ffff0b7224 */ /* 0x000fe200078e0012 */
[----:B------:R0:W-:Y:S04]  /*65590*/  STL.64 [R1+0x4a8], R18 ;  /* 0x0004a81201007387 */ /* 0x0001e80000100a00 */
[----:B0-----:R-:W2:Y:S04]  /*655a0*/  LDL.LU.64 R18, [R1+0x2138] ;  /* 0x0021380001127983 */ /* 0x001ea80000300a00 */
[----:B------:R-:W3:Y:S04]  /*655b0*/  LDL.LU R0, [R1+0x87c] ;  /* 0x00087c0001007983 */ /* 0x000ee80000300800 */
[----:B------:R0:W-:Y:S04]  /*655c0*/  STL [R1+0x1f0c], R10 ;  /* 0x001f0c0a01007387 */ /* 0x0001e80000100800 */
[----:B------:R-:W-:Y:S04]  /*655d0*/  STL [R1+0x1f08], R26 ;  /* 0x001f081a01007387 */ /* 0x000fe80000100800 */
[----:B------:R4:W-:Y:S04]  /*655e0*/  STL [R1+0x1f04], R11 ;  /* 0x001f040b01007387 */ /* 0x0009e80000100800 */
[----:B------:R-:W3:Y:S04]  /*655f0*/  LDL.LU R8, [R1+0xd0] ;  /* 0x0000d00001087983 */ /* 0x000ee80000300800 */
[----:B------:R-:W3:Y:S04]  /*65600*/  LDL.LU R9, [R1+0xd4] ;  /* 0x0000d40001097983 */ /* 0x000ee80000300800 */
[----:B0-----:R-:W3:Y:S01]  /*65610*/  LDL.LU R10, [R1+0xd8] ;  /* 0x0000d800010a7983 */ /* 0x001ee20000300800 */
[----:B----4-:R-:W-:-:S03]  /*65620*/  IMAD.MOV.U32 R11, RZ, RZ, R2 ;  /* 0x000000ffff0b7224 */ /* 0x010fc600078e0002 */
[----:B------:R-:W4:Y:S04]  /*65630*/  LDL.LU R2, [R1+0x2134] ;  /* 0x0021340001027983 */ /* 0x000f280000300800 */
[----:B------:R-:W-:Y:S01]  /*65640*/  STL [R1+0x1f00], R27 ;  /* 0x001f001b01007387 */ /* 0x000fe20000100800 */
[----:B------:R-:W-:-:S05]  /*65650*/  VIADD R3, R3, 0x1 ;  /* 0x0000000103037836 */ /* 0x000fca0000000000 */
[----:B------:R-:W-:Y:S01]  /*65660*/  ISETP.NE.U32.AND P0, PT, R3, UR6, PT ;  /* 0x0000000603007c0c */ /* 0x000fe2000bf05070 */
[C---:B--2---:R-:W-:Y:S08]  /*65670*/  HMMA.16816.F32 R16, R4.reuse, R18, R20 ;  /* 0x000000120410723c */ /* 0x044ff00000001814 */
[----:B---3--:R-:W-:Y:S11]  /*65680*/  HMMA.16816.F32 R8, R4, R14, R8 ;  /* 0x0000000e0408723c */ /* 0x008ff60000001808 */
[----:B------:R-:W-:Y:S01]  /*65690*/  IMAD.MOV.U32 R22, RZ, RZ, R16 ;  /* 0x000000ffff167224 */ /* 0x000fe200078e0010 */
[----:B------:R-:W-:Y:S04]  /*656a0*/  STL.64 [R1+0x490], R16 ;  /* 0x0004901001007387 */ /* 0x000fe80000100a00 */
[----:B------:R-:W-:Y:S04]  /*656b0*/  STL.64 [R1+0x498], R18 ;  /* 0x0004981201007387 */ /* 0x000fe80000100a00 */
[----:B------:R-:W-:Y:S04]  /*656c0*/  STL [R1+0x1f10], R22 ;  /* 0x001f101601007387 */ /* 0x000fe80000100800 */
[----:B------:R0:W-:Y:S02]  /*656d0*/  STL.64 [R1+0x480], R8 ;  /* 0x0004800801007387 */ /* 0x0001e40000100a00 */
[----:B0-----:R-:W0:Y:S01]  /*656e0*/  LDC R8, c[0x0][0x3a8] ;  /* 0x0000ea00ff087b82 */ /* 0x001e220000000800 */
[----:B------:R-:W-:-:S02]  /*656f0*/  IMAD.MOV.U32 R4, RZ, RZ, R11 ;  /* 0x000000ffff047224 */ /* 0x000fc400078e000b */
[----:B------:R-:W-:Y:S01]  /*65700*/  IMAD.MOV.U32 R5, RZ, RZ, R10 ;  /* 0x000000ffff057224 */ /* 0x000fe200078e000a */
[----:B------:R-:W-:Y:S04]  /*65710*/  STL.64 [R1+0x488], R10 ;  /* 0x0004880a01007387 */ /* 0x000fe80000100a00 */
[----:B------:R1:W-:Y:S04]  /*65720*/  STL [R1+0xaa0], R3 ;  /* 0x000aa00301007387 */ /* 0x0003e80000100800 */
[----:B------:R-:W2:Y:S04]  /*65730*/  LDL.LU R28, [R1+0x1c34] ;  /* 0x001c3400011c7983 */ /* 0x000ea80000300800 */
[----:B------:R-:W-:Y:S04]  /*65740*/  STL [R1+0x1f18], R4 ;  /* 0x001f180401007387 */ /* 0x000fe80000100800 */
[----:B------:R-:W-:Y:S04]  /*65750*/  STL [R1+0x1f14], R5 ;  /* 0x001f140501007387 */ /* 0x000fe80000100800 */
[----:B-1----:R-:W3:Y:S01]  /*65760*/  LDL.LU R3, [R1+0x1c58] ;  /* 0x001c580001037983 */ /* 0x002ee20000300800 */
[----:B0-----:R-:W-:-:S04]  /*65770*/  IMAD.SHL.U32 R8, R8, 0x80, RZ ;  /* 0x0000008008087824 */ /* 0x001fc800078e00ff */
[----:B------:R-:W-:-:S05]  /*65780*/  IMAD.SHL.U32 R8, R8, 0x2, RZ ;  /* 0x0000000208087824 */ /* 0x000fca00078e00ff */
[-C--:B----4-:R-:W-:Y:S02]  /*65790*/  IADD3 R2, P4, PT, R2, R8.reuse, RZ ;  /* 0x0000000802027210 */ /* 0x090fe40007f9e0ff */
[----:B------:R-:W-:-:S03]  /*657a0*/  IADD3 R25, P2, PT, R25, R8, RZ ;  /* 0x0000000819197210 */ /* 0x000fc60007f5e0ff */
[----:B------:R0:W-:Y:S04]  /*657b0*/  STL [R1+0x1c54], R2 ;  /* 0x001c540201007387 */ /* 0x0001e80000100800 */
[----:B------:R-:W-:Y:S04]  /*657c0*/  STL [R1+0x880], R25 ;  /* 0x0008801901007387 */ /* 0x000fe80000100800 */
[----:B0-----:R-:W4:Y:S01]  /*657d0*/  LDL.LU R2, [R1+0x2130] ;  /* 0x0021300001027983 */ /* 0x001f220000300800 */
[-C--:B------:R-:W-:Y:S02]  /*657e0*/  IADD3 R24, P3, PT, R24, R8.reuse, RZ ;  /* 0x0000000818187210 */ /* 0x080fe40007f7e0ff */
[----:B------:R-:W-:-:S03]  /*657f0*/  IADD3 R12, P5, PT, R12, R8, RZ ;  /* 0x000000080c0c7210 */ /* 0x000fc60007fbe0ff */
[----:B------:R0:W-:Y:S04]  /*65800*/  STL [R1+0x1c5c], R24 ;  /* 0x001c5c1801007387 */ /* 0x0001e80000100800 */
[----:B------:R-:W2:Y:S01]  /*65810*/  LDL.LU R4, [R1+0x1c2c] ;  /* 0x001c2c0001047983 */ /* 0x000ea20000300800 */
[-C--:B------:R-:W-:Y:S02]  /*65820*/  IADD3 R29, P1, PT, R29, R8.reuse, RZ ;  /* 0x000000081d1d7210 */ /* 0x080fe40007f3e0ff */
[----:B------:R-:W-:Y:S01]  /*65830*/  IADD3 R13, P6, PT, R13, R8, RZ ;  /* 0x000000080d0d7210 */ /* 0x000fe20007fde0ff */
[----:B0-----:R-:W2:Y:S04]  /*65840*/  LDL.LU R24, [R1+0x1c50] ;  /* 0x001c500001187983 */ /* 0x001ea80000300800 */
[----:B------:R0:W-:Y:S04]  /*65850*/  STL [R1+0x1c4c], R12 ;  /* 0x001c4c0c01007387 */ /* 0x0001e80000100800 */
[----:B0-----:R-:W2:Y:S04]  /*65860*/  LDL.LU R12, [R1+0x1c24] ;  /* 0x001c2400010c7983 */ /* 0x001ea80000300800 */
[----:B------:R-:W2:Y:S04]  /*65870*/  LDL.LU R6, [R1+0x1c48] ;  /* 0x001c480001067983 */ /* 0x000ea80000300800 */
[----:B------:R0:W-:Y:S04]  /*65880*/  STL [R1+0x1c3c], R29 ;  /* 0x001c3c1d01007387 */ /* 0x0001e80000100800 */
[----:B------:R-:W-:Y:S04]  /*65890*/  STL [R1+0x1c44], R13 ;  /* 0x001c440d01007387 */ /* 0x000fe80000100800 */
[----:B0-----:R-:W2:Y:S04]  /*658a0*/  LDL.LU R29, [R1+0x1c1c] ;  /* 0x001c1c00011d7983 */ /* 0x001ea80000300800 */
[----:B------:R-:W3:Y:S04]  /*658b0*/  LDL.LU R7, [R1+0x1c40] ;  /* 0x001c400001077983 */ /* 0x000ee80000300800 */
[----:B------:R-:W3:Y:S04]  /*658c0*/  LDL.LU R14, [R1+0x1c14] ;  /* 0x001c1400010e7983 */ /* 0x000ee80000300800 */
[----:B------:R-:W3:Y:S01]  /*658d0*/  LDL.LU R15, [R1+0x1c38] ;  /* 0x001c3800010f7983 */ /* 0x000ee20000300800 */
[----:B----4-:R-:W-:-:S05]  /*658e0*/  IMAD.X R0, R0, 0x1, R2, P2 ;  /* 0x0000000100007824 */ /* 0x010fca00010e0602 */
[----:B------:R0:W-:Y:S04]  /*658f0*/  STL [R1+0x87c], R0 ;  /* 0x00087c0001007387 */ /* 0x0001e80000100800 */
        /* <DEDUP_REMOVED lines=10> */
[----:B0-----:R-:W4:Y:S01]  /*659a0*/  LDL.LU R0, [R1+0x1be4] ;  /* 0x001be40001007983 */ /* 0x001f220000300800 */
[----:B--2---:R-:W-:-:S03]  /*659b0*/  IADD3 R28, P2, PT, R28, R8, RZ ;  /* 0x000000081c1c7210 */ /* 0x004fc60007f5e0ff */
[----:B------:R-:W2:Y:S04]  /*659c0*/  LDL.LU R9, [R1+0x1c08] ;  /* 0x001c080001097983 */ /* 0x000ea80000300800 */
[----:B------:R-:W2:Y:S04]  /*659d0*/  LDL.LU R17, [R1+0x1bdc] ;  /* 0x001bdc0001117983 */ /* 0x000ea80000300800 */
[----:B------:R0:W-:Y:S01]  /*659e0*/  STL [R1+0x1c34], R28 ;  /* 0x001c341c01007387 */ /* 0x0001e20000100800 */
[----:B---3--:R-:W-:-:S03]  /*659f0*/  IMAD.X R3, R3, 0x1, R2, P3 ;  /* 0x0000000103037824 */ /* 0x008fc600018e0602 */
[----:B0-----:R-:W3:Y:S04]  /*65a00*/  LDL.LU R28, [R1+0x1c00] ;  /* 0x001c0000011c7983 */ /* 0x001ee80000300800 */
[----:B------:R-:W2:Y:S04]  /*65a10*/  LDL.LU R16, [R1+0x1bd4] ;  /* 0x001bd40001107983 */ /* 0x000ea80000300800 */
[----:B------:R-:W2:Y:S04]  /*65a20*/  LDL.LU R25, [R1+0x1bf8] ;  /* 0x001bf80001197983 */ /* 0x000ea80000300800 */
[----:B------:R-:W2:Y:S04]  /*65a30*/  LDL.LU R13, [R1+0x1bcc] ;  /* 0x001bcc00010d7983 */ /* 0x000ea80000300800 */
[----:B------:R0:W-:Y:S04]  /*65a40*/  STL [R1+0x1c58], R3 ;  /* 0x001c580301007387 */ /* 0x0001e80000100800 */
[----:B0-----:R-:W2:Y:S01]  /*65a50*/  LDL.LU R3, [R1+0x1bf0] ;  /* 0x001bf00001037983 */ /* 0x001ea20000300800 */
[----:B------:R-:W-:Y:S01]  /*65a60*/  IMAD.X R24, R24, 0x1, R2, P4 ;  /* 0x0000000118187824 */ /* 0x000fe200020e0602 */
[----:B------:R-:W-:-:S02]  /*65a70*/  IADD3 R4, P3, PT, R4, R8, RZ ;  /* 0x0000000804047210 */ /* 0x000fc40007f7e0ff */
[-C--:B------:R-:W-:Y:S02]  /*65a80*/  IADD3 R12, P4, PT, R12, R8.reuse, RZ ;  /* 0x000000080c0c7210 */ /* 0x080fe40007f9e0ff */
[----:B------:R0:W-:Y:S04]  /*65a90*/  STL [R1+0x1c50], R24 ;  /* 0x001c501801007387 */ /* 0x0001e80000100800 */
[----:B------:R-:W-:Y:S01]  /*65aa0*/  STL [R1+0x1c2c], R4 ;  /* 0x001c2c0401007387 */ /* 0x000fe20000100800 */
[--C-:B------:R-:W-:Y:S01]  /*65ab0*/  IMAD.X R6, R6, 0x1, R2.reuse, P5 ;  /* 0x0000000106067824 */ /* 0x100fe200028e0602 */
[----:B------:R-:W-:Y:S02]  /*65ac0*/  IADD3 R29, P5, PT, R29, R8, RZ ;  /* 0x000000081d1d7210 */ /* 0x000fe40007fbe0ff */
[----:B0-----:R-:W2:Y:S04]  /*65ad0*/  LDL.LU R24, [R1+0x1bc4] ;  /* 0x001bc40001187983 */ /* 0x001ea80000300800 */
[----:B------:R0:W-:Y:S01]  /*65ae0*/  STL [R1+0x1c24], R12 ;  /* 0x001c240c01007387 */ /* 0x0001e20000100800 */
[----:B------:R-:W-:-:S03]  /*65af0*/  IMAD.X R7, R7, 0x1, R2, P6 ;  /* 0x0000000107077824 */ /* 0x000fc600030e0602 */
[----:B0-----:R-:W2:Y:S04]  /*65b00*/  LDL.LU R12, [R1+0x1be8] ;  /* 0x001be800010c7983 */ /* 0x001ea80000300800 */
[----:B------:R0:W-:Y:S01]  /*65b10*/  STL [R1+0x1c1c], R29 ;  /* 0x001c1c1d01007387 */ /* 0x0001e20000100800 */
[-C--:B------:R-:W-:Y:S01]  /*65b20*/  IADD3 R14, P6, PT, R14, R8.reuse, RZ ;  /* 0x000000080e0e7210 */ /* 0x080fe20007fde0ff */
[--C-:B------:R-:W-:Y:S02]  /*65b30*/  IMAD.X R15, R15, 0x1, R2.reuse, P1 ;  /* 0x000000010f0f7824 */ /* 0x100fe400008e0602 */
[----:B0-----:R-:W2:Y:S04]  /*65b40*/  LDL.LU R29, [R1+0x1bbc] ;  /* 0x001bbc00011d7983 */ /* 0x001ea80000300800 */
[----:B------:R-:W-:Y:S04]  /*65b50*/  STL [R1+0x1c48], R6 ;  /* 0x001c480601007387 */ /* 0x000fe80000100800 */
[----:B------:R-:W-:Y:S04]  /*65b60*/  STL [R1+0x1c40], R7 ;  /* 0x001c400701007387 */ /* 0x000fe80000100800 */
[----:B------:R-:W-:Y:S04]  /*65b70*/  STL [R1+0x1c14], R14 ;  /* 0x001c140e01007387 */ /* 0x000fe80000100800 */
[----:B------:R-:W-:Y:S01]  /*65b80*/  STL [R1+0x1c38], R15 ;  /* 0x001c380f01007387 */ /* 0x000fe20000100800 */
[-C--:B----4-:R-:W-:Y:S01]  /*65b90*/  IADD3 R22, P1, PT, R22, R8.reuse, RZ ;  /* 0x0000000816167210 */ /* 0x090fe20007f3e0ff */
[--C-:B------:R-:W-:Y:S01]  /*65ba0*/  IMAD.X R18, R18, 0x1, R2.reuse, P2 ;  /* 0x0000000112127824 */ /* 0x100fe200010e0602 */
[-C--:B------:R-:W-:Y:S01]  /*65bb0*/  IADD3 R19, P2, PT, R19, R8.reuse, RZ ;  /* 0x0000000813137210 */ /* 0x080fe20007f5e0ff */
[--C-:B------:R-:W-:Y:S01]  /*65bc0*/  IMAD.X R27, R27, 0x1, R2.reuse, P3 ;  /* 0x000000011b1b7824 */ /* 0x100fe200018e0602 */
[----:B------:R-:W-:Y:S01]  /*65bd0*/  IADD3 R11, P3, PT, R11, R8, RZ ;  /* 0x000000080b0b7210 */ /* 0x000fe20007f7e0ff */
[----:B------:R-:W-:Y:S01]  /*65be0*/  STL [R1+0x1c0c], R22 ;  /* 0x001c0c1601007387 */ /* 0x000fe20000100800 */
[----:B------:R-:W-:-:S03]  /*65bf0*/  IMAD.X R26, R26, 0x1, R2, P4 ;  /* 0x000000011a1a7824 */ /* 0x000fc600020e0602 */
[----:B------:R-:W-:Y:S01]  /*65c00*/  STL [R1+0x1c30], R18 ;  /* 0x001c301201007387 */ /* 0x000fe20000100800 */
[----:B------:R-:W-:-:S03]  /*65c10*/  IADD3 R10, P4, PT, R10, R8, RZ ;  /* 0x000000080a0a7210 */ /* 0x000fc60007f9e0ff */
[----:B------:R-:W-:Y:S01]  /*65c20*/  STL [R1+0x1c04], R19 ;  /* 0x001c041301007387 */ /* 0x000fe20000100800 */
[--C-:B------:R-:W-:Y:S02]  /*65c30*/  IMAD.X R21, R21, 0x1, R2.reuse, P5 ;  /* 0x0000000115157824 */ /* 0x100fe400028e0602 */
[----:B------:R-:W-:Y:S01]  /*65c40*/  IMAD.X R23, R23, 0x1, R2, P6 ;  /* 0x0000000117177824 */ /* 0x000fe200030e0602 */
[----:B------:R-:W-:Y:S01]  /*65c50*/  STL [R1+0x1c28], R27 ;  /* 0x001c281b01007387 */ /* 0x000fe20000100800 */
[----:B------:R-:W-:-:S03]  /*65c60*/  IADD3 R0, P6, PT, R0, R8, RZ ;  /* 0x0000000800007210 */ /* 0x000fc60007fde0ff */
[----:B------:R-:W-:Y:S01]  /*65c70*/  STL [R1+0x1bfc], R11 ;  /* 0x001bfc0b01007387 */ /* 0x000fe20000100800 */
[----:B------:R-:W-:-:S03]  /*65c80*/  IADD3 R20, P5, PT, R20, R8, RZ ;  /* 0x0000000814147210 */ /* 0x000fc60007fbe0ff */
[----:B------:R-:W-:Y:S04]  /*65c90*/  STL [R1+0x1c20], R26 ;  /* 0x001c201a01007387 */ /* 0x000fe80000100800 */
[----:B------:R-:W-:Y:S04]  /*65ca0*/  STL [R1+0x1bf4], R10 ;  /* 0x001bf40a01007387 */ /* 0x000fe80000100800 */
[----:B------:R-:W-:Y:S04]  /*65cb0*/  STL [R1+0x1c18], R21 ;  /* 0x001c181501007387 */ /* 0x000fe80000100800 */
[----:B------:R0:W-:Y:S04]  /*65cc0*/  STL [R1+0x1be4], R0 ;  /* 0x001be40001007387 */ /* 0x0001e80000100800 */
[----:B------:R-:W-:Y:S04]  /*65cd0*/  STL [R1+0x1bec], R20 ;  /* 0x001bec1401007387 */ /* 0x000fe80000100800 */
[----:B0-----:R-:W4:Y:S01]  /*65ce0*/  LDL.LU R0, [R1+0x1be0] ;  /* 0x001be00001007983 */ /* 0x001f220000300800 */
[----:B---3--:R-:W-:-:S02]  /*65cf0*/  IMAD.X R28, R28, 0x1, R2, P2 ;  /* 0x000000011c1c7824 */ /* 0x008fc400010e0602 */
[----:B--2---:R-:W-:Y:S01]  /*65d00*/  IMAD.X R9, R9, 0x1, R2, P1 ;  /* 0x0000000109097824 */ /* 0x004fe200008e0602 */
[-C--:B------:R-:W-:Y:S01]  /*65d10*/  IADD3 R17, P1, PT, R17, R8.reuse, RZ ;  /* 0x0000000811117210 */ /* 0x080fe20007f3e0ff */
[----:B------:R-:W-:Y:S01]  /*65d20*/  STL [R1+0x1c10], R23 ;  /* 0x001c101701007387 */ /* 0x000fe20000100800 */
[----:B------:R-:W-:-:S03]  /*65d30*/  IADD3 R16, P2, PT, R16, R8, RZ ;  /* 0x0000000810107210 */ /* 0x000fc60007f5e0ff */
[----:B------:R0:W-:Y:S04]  /*65d40*/  STL [R1+0x1c00], R28 ;  /* 0x001c001c01007387 */ /* 0x0001e80000100800 */
[----:B------:R-:W-:Y:S01]  /*65d50*/  STL [R1+0x1c08], R9 ;  /* 0x001c080901007387 */ /* 0x000fe20000100800 */
[--C-:B------:R-:W-:Y:S01]  /*65d60*/  IMAD.X R25, R25, 0x1, R2.reuse, P3 ;  /* 0x0000000119197824 */ /* 0x100fe200018e0602 */
[-C--:B------:R-:W-:Y:S01]  /*65d70*/  IADD3 R13, P3, PT, R13, R8.reuse, RZ ;  /* 0x000000080d0d7210 */ /* 0x080fe20007f7e0ff */
[--C-:B------:R-:W-:Y:S01]  /*65d80*/  IMAD.X R3, R3, 0x1, R2.reuse, P4 ;  /* 0x0000000103037824 */ /* 0x100fe200020e0602 */
[----:B0-----:R-:W2:Y:S04]  /*65d90*/  LDL.LU R28, [R1+0x1bb4] ;  /* 0x001bb400011c7983 */ /* 0x001ea80000300800 */
[----:B------:R-:W-:Y:S04]  /*65da0*/  STL [R1+0x1bdc], R17 ;  /* 0x001bdc1101007387 */ /* 0x000fe80000100800 */
[----:B------:R-:W-:Y:S04]  /*65db0*/  STL [R1+0x1bd4], R16 ;  /* 0x001bd41001007387 */ /* 0x000fe80000100800 */
[----:B------:R-:W3:Y:S04]  /*65dc0*/  LDL.LU R4, [R1+0x1bd8] ;  /* 0x001bd80001047983 */ /* 0x000ee80000300800 */
[----:B------:R-:W-:Y:S04]  /*65dd0*/  STL [R1+0x1bf8], R25 ;  /* 0x001bf81901007387 */ /* 0x000fe80000100800 */
[----:B------:R0:W-:Y:S04]  /*65de0*/  STL [R1+0x1bcc], R13 ;  /* 0x001bcc0d01007387 */ /* 0x0001e80000100800 */
[----:B0-----:R-:W3:Y:S04]  /*65df0*/  LDL.LU R13, [R1+0x1bac] ;  /* 0x001bac00010d7983 */ /* 0x001ee80000300800 */
[----:B------:R0:W-:Y:S04]  /*65e00*/  STL [R1+0x1bf0], R3 ;  /* 0x001bf00301007387 */ /* 0x0001e80000100800 */
[----:B0-----:R-:W3:Y:S01]  /*65e10*/  LDL.LU R3, [R1+0x1bd0] ;  /* 0x001bd00001037983 */ /* 0x001ee20000300800 */
[----:B------:R-:W-:Y:S01]  /*65e20*/  IMAD.X R12, R12, 0x1, R2, P5 ;  /* 0x000000010c0c7824 */ /* 0x000fe200028e0602 */
[----:B------:R-:W-:-:S02]  /*65e30*/  IADD3 R24, P4, PT, R24, R8, RZ ;  /* 0x0000000818187210 */ /* 0x000fc40007f9e0ff */
[----:B------:R-:W3:Y:S04]  /*65e40*/  LDL.LU R6, [R1+0x1ba4] ;  /* 0x001ba40001067983 */ /* 0x000ee80000300800 */
[----:B------:R0:W-:Y:S04]  /*65e50*/  STL [R1+0x1be8], R12 ;  /* 0x001be80c01007387 */ /* 0x0001e80000100800 */
[----:B------:R-:W-:Y:S01]  /*65e60*/  STL [R1+0x1bc4], R24 ;  /* 0x001bc41801007387 */ /* 0x000fe20000100800 */
[----:B------:R-:W-:-:S03]  /*65e70*/  IADD3 R29, P5, PT, R29, R8, RZ ;  /* 0x000000081d1d7210 */ /* 0x000fc60007fbe0ff */
[----:B0-----:R-:W3:Y:S04]  /*65e80*/  LDL.LU R12, [R1+0x1bc8] ;  /* 0x001bc800010c7983 */ /* 0x001ee80000300800 */
[----:B------:R-:W3:Y:S04]  /*65e90*/  LDL.LU R7, [R1+0x1b9c] ;  /* 0x001b9c0001077983 */ /* 0x000ee80000300800 */
[----:B------:R-:W3:Y:S04]  /*65ea0*/  LDL.LU R14, [R1+0x1bc0] ;  /* 0x001bc000010e7983 */ /* 0x000ee80000300800 */
[----:B------:R-:W3:Y:S04]  /*65eb0*/  LDL.LU R15, [R1+0x1b94] ;  /* 0x001b9400010f7983 */ /* 0x000ee80000300800 */
[----:B------:R0:W-:Y:S04]  /*65ec0*/  STL [R1+0x1bbc], R29 ;  /* 0x001bbc1d01007387 */ /* 0x0001e80000100800 */
        /* <DEDUP_REMOVED lines=10> */
[----:B0-----:R-:W3:Y:S04]  /*65f70*/  LDL.LU R29, [R1+0x1b90] ;  /* 0x001b9000011d7983 */ /* 0x001ee80000300800 */
[----:B------:R-:W3:Y:S04]  /*65f80*/  LDL.LU R9, [R1+0x1b64] ;  /* 0x001b640001097983 */ /* 0x000ee80000300800 */
[----:B------:R-:W3:Y:S01]  /*65f90*/  LDL.LU R17, [R1+0x1b88] ;  /* 0x001b880001117983 */ /* 0x000ee20000300800 */
[----:B----4-:R-:W-:-:S05]  /*65fa0*/  IMAD.X R0, R0, 0x1, R2, P6 ;  /* 0x0000000100007824 */ /* 0x010fca00030e0602 */
[----:B------:R0:W-:Y:S04]  /*65fb0*/  STL [R1+0x1be0], R0 ;  /* 0x001be00001007387 */ /* 0x0001e80000100800 */
[----:B0-----:R-:W4:Y:S01]  /*65fc0*/  LDL.LU R0, [R1+0x1b5c] ;  /* 0x001b5c0001007983 */ /* 0x001f220000300800 */
[----:B--2---:R-:W-:-:S03]  /*65fd0*/  IADD3 R28, P6, PT, R28, R8, RZ ;  /* 0x000000081c1c7210 */ /* 0x004fc60007fde0ff */
[----:B------:R-:W2:Y:S04]  /*65fe0*/  LDL.LU R16, [R1+0x1b80] ;  /* 0x001b800001107983 */ /* 0x000ea80000300800 */
[----:B------:R-:W2:Y:S04]  /*65ff0*/  LDL.LU R25, [R1+0x1b54] ;  /* 0x001b540001197983 */ /* 0x000ea80000300800 */
[----:B------:R-:W2:Y:S01]  /*66000*/  LDL.LU R24, [R1+0x1b78] ;  /* 0x001b780001187983 */ /* 0x000ea20000300800 */
[----:B---3--:R-:W-:-:S03]  /*66010*/  IMAD.X R4, R4, 0x1, R2, P1 ;  /* 0x0000000104047824 */ /* 0x008fc600008e0602 */
[----:B------:R0:W-:Y:S01]  /*66020*/  STL [R1+0x1bb4], R28 ;  /* 0x001bb41c01007387 */ /* 0x0001e20000100800 */
[----:B------:R-:W-:-:S03]  /*66030*/  IADD3 R13, P1, PT, R13, R8, RZ ;  /* 0x000000080d0d7210 */ /* 0x000fc60007f3e0ff */
[----:B0-----:R-:W3:Y:S04]  /*66040*/  LDL.LU R28, [R1+0x1b4c] ;  /* 0x001b4c00011c7983 */ /* 0x001ee80000300800 */
[----:B------:R0:W-:Y:S04]  /*66050*/  STL [R1+0x1bac], R13 ;  /* 0x001bac0d01007387 */ /* 0x0001e80000100800 */
[----:B------:R-:W-:Y:S01]  /*66060*/  STL [R1+0x1bd8], R4 ;  /* 0x001bd80401007387 */ /* 0x000fe20000100800 */
[----:B------:R-:W-:-:S03]  /*66070*/  IMAD.X R3, R3, 0x1, R2, P2 ;  /* 0x0000000103037824 */ /* 0x000fc600010e0602 */
[----:B0-----:R-:W3:Y:S04]  /*66080*/  LDL.LU R13, [R1+0x1b70] ;  /* 0x001b7000010d7983 */ /* 0x001ee80000300800 */
[----:B------:R0:W-:Y:S04]  /*66090*/  STL [R1+0x1bd0], R3 ;  /* 0x001bd00301007387 */ /* 0x0001e80000100800 */
[----:B0-----:R-:W3:Y:S01]  /*660a0*/  LDL.LU R3, [R1+0x1b44] ;  /* 0x001b440001037983 */ /* 0x001ee20000300800 */
[----:B------:R-:W-:Y:S01]  /*660b0*/  IMAD.X R12, R12, 0x1, R2, P3 ;  /* 0x000000010c0c7824 */ /* 0x000fe200018e0602 */
[----:B------:R-:W-:-:S02]  /*660c0*/  IADD3 R6, P2, PT, R6, R8, RZ ;  /* 0x0000000806067210 */ /* 0x000fc40007f5e0ff */
[-C--:B------:R-:W-:Y:S01]  /*660d0*/  IADD3 R7, P3, PT, R7, R8.reuse, RZ ;  /* 0x0000000807077210 */ /* 0x080fe20007f7e0ff */
[--C-:B------:R-:W-:Y:S01]  /*660e0*/  IMAD.X R14, R14, 0x1, R2.reuse, P4 ;  /* 0x000000010e0e7824 */ /* 0x100fe200020e0602 */
[-C--:B------:R-:W-:Y:S01]  /*660f0*/  IADD3 R15, P4, PT, R15, R8.reuse, RZ ;  /* 0x000000080f0f7210 */ /* 0x080fe20007f9e0ff */
[----:B------:R0:W-:Y:S01]  /*66100*/  STL [R1+0x1bc8], R12 ;  /* 0x001bc80c01007387 */ /* 0x0001e20000100800 */
[--C-:B------:R-:W-:Y:S01]  /*66110*/  IMAD.X R22, R22, 0x1, R2.reuse, P5 ;  /* 0x0000000116167824 */ /* 0x100fe200028e0602 */
[-C--:B------:R-:W-:Y:S01]  /*66120*/  IADD3 R18, P5, PT, R18, R8.reuse, RZ ;  /* 0x0000000812127210 */ /* 0x080fe20007fbe0ff */
[--C-:B------:R-:W-:Y:S01]  /*66130*/  IMAD.X R19, R19, 0x1, R2.reuse, P6 ;  /* 0x0000000113137824 */ /* 0x100fe200030e0602 */
[-C--:B------:R-:W-:Y:S01]  /*66140*/  IADD3 R27, P6, PT, R27, R8.reuse, RZ ;  /* 0x000000081b1b7210 */ /* 0x080fe20007fde0ff */
[----:B------:R-:W-:Y:S01]  /*66150*/  IMAD.X R11, R11, 0x1, R2, P1 ;  /* 0x000000010b0b7824 */ /* 0x000fe200008e0602 */
[----:B0-----:R-:W3:Y:S04]  /*66160*/  LDL.LU R12, [R1+0x1b68] ;  /* 0x001b6800010c7983 */ /* 0x001ee80000300800 */
[----:B------:R-:W-:Y:S04]  /*66170*/  STL [R1+0x1ba4], R6 ;  /* 0x001ba40601007387 */ /* 0x000fe80000100800 */
[----:B------:R-:W-:Y:S04]  /*66180*/  STL [R1+0x1b9c], R7 ;  /* 0x001b9c0701007387 */ /* 0x000fe80000100800 */
[----:B------:R-:W-:Y:S04]  /*66190*/  STL [R1+0x1bc0], R14 ;  /* 0x001bc00e01007387 */ /* 0x000fe80000100800 */
[----:B------:R-:W-:Y:S04]  /*661a0*/  STL [R1+0x1b94], R15 ;  /* 0x001b940f01007387 */ /* 0x000fe80000100800 */
[----:B------:R-:W-:Y:S01]  /*661b0*/  STL [R1+0x1bb8], R22 ;  /* 0x001bb81601007387 */ /* 0x000fe20000100800 */
[----:B------:R-:W-:-:S03]  /*661c0*/  IADD3 R26, P1, PT, R26, R8, RZ ;  /* 0x000000081a1a7210 */ /* 0x000fc60007f3e0ff */
[----:B------:R-:W-:Y:S01]  /*661d0*/  STL [R1+0x1b8c], R18 ;  /* 0x001b8c1201007387 */ /* 0x000fe20000100800 */
[----:B------:R-:W-:-:S03]  /*661e0*/  IMAD.X R10, R10, 0x1, R2, P2 ;  /* 0x000000010a0a7824 */ /* 0x000fc600010e0602 */
[----:B------:R-:W-:Y:S01]  /*661f0*/  STL [R1+0x1bb0], R19 ;  /* 0x001bb01301007387 */ /* 0x000fe20000100800 */
[----:B------:R-:W-:-:S03]  /*66200*/  IADD3 R21, P2, PT, R21, R8, RZ ;  /* 0x0000000815157210 */ /* 0x000fc60007f5e0ff */
[----:B------:R-:W-:Y:S01]  /*66210*/  STL [R1+0x1b84], R27 ;  /* 0x001b841b01007387 */ /* 0x000fe20000100800 */
[----:B------:R-:W-:-:S03]  /*66220*/  IMAD.X R29, R29, 0x1, R2, P4 ;  /* 0x000000011d1d7824 */ /* 0x000fc600020e0602 */
[----:B------:R-:W-:Y:S01]  /*66230*/  STL [R1+0x1ba8], R11 ;  /* 0x001ba80b01007387 */ /* 0x000fe20000100800 */
[----:B------:R-:W-:-:S03]  /*66240*/  IADD3.X R20, PT, PT, R20, R2, RZ, P3, !PT ;  /* 0x0000000214147210 */ /* 0x000fc60001ffe4ff */
[----:B------:R-:W-:Y:S04]  /*66250*/  STL [R1+0x1b7c], R26 ;  /* 0x001b7c1a01007387 */ /* 0x000fe80000100800 */
[----:B------:R-:W-:Y:S04]  /*66260*/  STL [R1+0x1ba0], R10 ;  /* 0x001ba00a01007387 */ /* 0x000fe80000100800 */
[----:B------:R-:W-:Y:S04]  /*66270*/  STL [R1+0x1b74], R21 ;  /* 0x001b741501007387 */ /* 0x000fe80000100800 */
[----:B------:R0:W-:Y:S04]  /*66280*/  STL [R1+0x1b90], R29 ;  /* 0x001b901d01007387 */ /* 0x0001e80000100800 */
[----:B------:R-:W-:Y:S01]  /*66290*/  STL [R1+0x1b98], R20 ;  /* 0x001b981401007387 */ /* 0x000fe20000100800 */
[-C--:B------:R-:W-:Y:S01]  /*662a0*/  IADD3 R23, P3, PT, R23, R8.reuse, RZ ;  /* 0x0000000817177210 */ /* 0x080fe20007f7e0ff */
[----:B------:R-:W-:Y:S01]  /*662b0*/  IMAD.X R17, R17, 0x1, R2, P5 ;  /* 0x0000000111117824 */ /* 0x000fe200028e0602 */
[-C--:B------:R-:W-:Y:S01]  /*662c0*/  IADD3 R9, P4, PT, R9, R8.reuse, RZ ;  /* 0x0000000809097210 */ /* 0x080fe20007f9e0ff */
[----:B0-----:R-:W3:Y:S04]  /*662d0*/  LDL.LU R29, [R1+0x1b3c] ;  /* 0x001b3c00011d7983 */ /* 0x001ee80000300800 */
[----:B------:R-:W-:Y:S01]  /*662e0*/  STL [R1+0x1b6c], R23 ;  /* 0x001b6c1701007387 */ /* 0x000fe20000100800 */
[----:B----4-:R-:W-:-:S05]  /*662f0*/  IADD3 R0, P5, PT, R0, R8, RZ ;  /* 0x0000000800007210 */ /* 0x010fca0007fbe0ff */
[----:B------:R0:W-:Y:S04]  /*66300*/  STL [R1+0x1b5c], R0 ;  /* 0x001b5c0001007387 */ /* 0x0001e80000100800 */
[----:B------:R-:W-:Y:S04]  /*66310*/  STL [R1+0x1b64], R9 ;  /* 0x001b640901007387 */ /* 0x000fe80000100800 */
[----:B0-----:R-:W4:Y:S01]  /*66320*/  LDL.LU R0, [R1+0x1b60] ;  /* 0x001b600001007983 */ /* 0x001f220000300800 */
[--C-:B--2---:R-:W-:Y:S01]  /*66330*/  IMAD.X R16, R16, 0x1, R2.reuse, P6 ;  /* 0x0000000110107824 */ /* 0x104fe200030e0602 */
[-C--:B------:R-:W-:Y:S01]  /*66340*/  IADD3 R25, P6, PT, R25, R8.reuse, RZ ;  /* 0x0000000819197210 */ /* 0x080fe20007fde0ff */
[----:B------:R-:W-:Y:S01]  /*66350*/  IMAD.X R24, R24, 0x1, R2, P1 ;  /* 0x0000000118187824 */ /* 0x000fe200008e0602 */
[----:B------:R-:W-:Y:S04]  /*66360*/  STL [R1+0x1b88], R17 ;  /* 0x001b881101007387 */ /* 0x000fe80000100800 */
[----:B------:R-:W-:Y:S01]  /*66370*/  STL [R1+0x1b80], R16 ;  /* 0x001b801001007387 */ /* 0x000fe20000100800 */
[----:B---3--:R-:W-:-:S03]  /*66380*/  IADD3 R28, P1, PT, R28, R8, RZ ;  /* 0x000000081c1c7210 */ /* 0x008fc60007f3e0ff */
[----:B------:R-:W2:Y:S04]  /*66390*/  LDL.LU R4, [R1+0x1b34] ;  /* 0x001b340001047983 */ /* 0x000ea80000300800 */
[----:B------:R-:W-:Y:S04]  /*663a0*/  STL [R1+0x1b54], R25 ;  /* 0x001b541901007387 */ /* 0x000fe80000100800 */
[----:B------:R0:W-:Y:S04]  /*663b0*/  STL [R1+0x1b78], R24 ;  /* 0x001b781801007387 */ /* 0x0001e80000100800 */
[----:B0-----:R-:W3:Y:S04]  /*663c0*/  LDL.LU R24, [R1+0x1b58] ;  /* 0x001b580001187983 */ /* 0x001ee80000300800 */
[----:B------:R0:W-:Y:S01]  /*663d0*/  STL [R1+0x1b4c], R28 ;  /* 0x001b4c1c01007387 */ /* 0x0001e20000100800 */
[----:B------:R-:W-:Y:S01]  /*663e0*/  IMAD.X R13, R13, 0x1, R2, P2 ;  /* 0x000000010d0d7824 */ /* 0x000fe200010e0602 */
[----:B------:R-:W-:-:S02]  /*663f0*/  IADD3 R3, P2, PT, R3, R8, RZ ;  /* 0x0000000803037210 */ /* 0x000fc40007f5e0ff */
[----:B0-----:R-:W3:Y:S04]  /*66400*/  LDL.LU R28, [R1+0x1b2c] ;  /* 0x001b2c00011c7983 */ /* 0x001ee80000300800 */
[----:B------:R-:W3:Y:S04]  /*66410*/  LDL.LU R6, [R1+0x1b50] ;  /* 0x001b500001067983 */ /* 0x000ee80000300800 */
[----:B------:R0:W-:Y:S04]  /*66420*/  STL [R1+0x1b44], R3 ;  /* 0x001b440301007387 */ /* 0x0001e80000100800 */
[----:B------:R-:W-:Y:S04]  /*66430*/  STL [R1+0x1b70], R13 ;  /* 0x001b700d01007387 */ /* 0x000fe80000100800 */
[----:B0-----:R-:W3:Y:S01]  /*66440*/  LDL.LU R3, [R1+0x1b24] ;  /* 0x001b240001037983 */ /* 0x001ee20000300800 */
[----:B------:R-:W-:-:S03]  /*66450*/  IMAD.X R12, R12, 0x1, R2, P3 ;  /* 0x000000010c0c7824 */ /* 0x000fc600018e0602 */
        /* <DEDUP_REMOVED lines=17> */
[----:B------:R-:W-:-:S05]  /*66570*/  IADD3 R29, P3, PT, R29, R8, RZ ;  /* 0x000000081d1d7210 */ /* 0x000fca0007f7e0ff */
[----:B------:R0:W-:Y:S04]  /*66580*/  STL [R1+0x1b3c], R29 ;  /* 0x001b3c1d01007387 */ /* 0x0001e80000100800 */
[----:B0-----:R-:W3:Y:S04]  /*66590*/  LDL.LU R29, [R1+0x1b08] ;  /* 0x001b0800011d7983 */ /* 0x001ee80000300800 */
[----:B------:R-:W3:Y:S04]  /*665a0*/  LDL.LU R16, [R1+0x1adc] ;  /* 0x001adc0001107983 */ /* 0x000ee80000300800 */
[----:B------:R-:W3:Y:S04]  /*665b0*/  LDL.LU R25, [R1+0x1b00] ;  /* 0x001b000001197983 */ /* 0x000ee80000300800 */
[----:B------:R-:W3:Y:S01]  /*665c0*/  LDL.LU R13, [R1+0x1ad4] ;  /* 0x001ad400010d7983 */ /* 0x000ee20000300800 */
[----:B----4-:R-:W-:-:S05]  /*665d0*/  IMAD.X R0, R0, 0x1, R2, P4 ;  /* 0x0000000100007824 */ /* 0x010fca00020e0602 */
[----:B------:R0:W-:Y:S04]  /*665e0*/  STL [R1+0x1b60], R0 ;  /* 0x001b600001007387 */ /* 0x0001e80000100800 */
[----:B0-----:R-:W4:Y:S01]  /*665f0*/  LDL.LU R0, [R1+0x1af8] ;  /* 0x001af80001007983 */ /* 0x001f220000300800 */
[----:B--2---:R-:W-:Y:S01]  /*66600*/  IADD3 R4, P4, PT, R4, R8, RZ ;  /* 0x0000000804047210 */ /* 0x004fe20007f9e0ff */
[----:B---3--:R-:W-:-:S05]  /*66610*/  IMAD.X R24, R24, 0x1, R2, P5 ;  /* 0x0000000118187824 */ /* 0x008fca00028e0602 */
[----:B------:R0:W-:Y:S04]  /*66620*/  STL [R1+0x1b58], R24 ;  /* 0x001b581801007387 */ /* 0x0001e80000100800 */
[----:B------:R-:W-:Y:S01]  /*66630*/  STL [R1+0x1b34], R4 ;  /* 0x001b340401007387 */ /* 0x000fe20000100800 */
[----:B------:R-:W-:-:S03]  /*66640*/  IADD3 R28, P5, PT, R28, R8, RZ ;  /* 0x000000081c1c7210 */ /* 0x000fc60007fbe0ff */
[----:B0-----:R-:W2:Y:S04]  /*66650*/  LDL.LU R24, [R1+0x1acc] ;  /* 0x001acc0001187983 */ /* 0x001ea80000300800 */
[----:B------:R0:W-:Y:S01]  /*66660*/  STL [R1+0x1b2c], R28 ;  /* 0x001b2c1c01007387 */ /* 0x0001e20000100800 */
[--C-:B------:R-:W-:Y:S01]  /*66670*/  IMAD.X R6, R6, 0x1, R2.reuse, P6 ;  /* 0x0000000106067824 */ /* 0x100fe200030e0602 */
[-C--:B------:R-:W-:Y:S02]  /*66680*/  IADD3 R3, P6, PT, R3, R8.reuse, RZ ;  /* 0x0000000803037210 */ /* 0x080fe40007fde0ff */
[----:B0-----:R-:W3:Y:S04]  /*66690*/  LDL.LU R28, [R1+0x1af0] ;  /* 0x001af000011c7983 */ /* 0x001ee80000300800 */
[----:B------:R0:W-:Y:S04]  /*666a0*/  STL [R1+0x1b24], R3 ;  /* 0x001b240301007387 */ /* 0x0001e80000100800 */
[----:B0-----:R-:W3:Y:S01]  /*666b0*/  LDL.LU R3, [R1+0x1ac4] ;  /* 0x001ac40001037983 */ /* 0x001ee20000300800 */
        /* <DEDUP_REMOVED lines=27> */
[----:B------:R-:W-:Y:S01]  /*66870*/  STL [R1+0x1af4], R20 ;  /* 0x001af41401007387 */ /* 0x000fe20000100800 */
[----:B------:R-:W-:-:S02]  /*66880*/  IMAD.X R29, R29, 0x1, R2, P3 ;  /* 0x000000011d1d7824 */ /* 0x000fc400018e0602 */
[--C-:B------:R-:W-:Y:S01]  /*66890*/  IMAD.X R9, R9, 0x1, R2.reuse, P2 ;  /* 0x0000000109097824 */ /* 0x100fe200010e0602 */
[-C--:B------:R-:W-:Y:S02]  /*668a0*/  IADD3 R17, P2, PT, R17, R8.reuse, RZ ;  /* 0x0000000811117210 */ /* 0x080fe40007f5e0ff */
[-C--:B------:R-:W-:Y:S01]  /*668b0*/  IADD3 R16, P3, PT, R16, R8.reuse, RZ ;  /* 0x0000000810107210 */ /* 0x080fe20007f7e0ff */
[----:B0-----:R-:W3:Y:S04]  /*668c0*/  LDL.LU R12, [R1+0x1ae8] ;  /* 0x001ae800010c7983 */ /* 0x001ee80000300800 */
[----:B------:R-:W-:Y:S04]  /*668d0*/  STL [R1+0x1b18], R23 ;  /* 0x001b181701007387 */ /* 0x000fe80000100800 */
[----:B------:R0:W-:Y:S04]  /*668e0*/  STL [R1+0x1b08], R29 ;  /* 0x001b081d01007387 */ /* 0x0001e80000100800 */
[----:B------:R-:W-:Y:S01]  /*668f0*/  STL [R1+0x1b10], R9 ;  /* 0x001b100901007387 */ /* 0x000fe20000100800 */
[----:B------:R-:W-:Y:S01]  /*66900*/  IMAD.X R25, R25, 0x1, R2, P4 ;  /* 0x0000000119197824 */ /* 0x000fe200020e0602 */
[----:B------:R-:W-:-:S02]  /*66910*/  IADD3 R13, P4, PT, R13, R8, RZ ;  /* 0x000000080d0d7210 */ /* 0x000fc40007f9e0ff */
[----:B0-----:R-:W3:Y:S04]  /*66920*/  LDL.LU R29, [R1+0x1abc] ;  /* 0x001abc00011d7983 */ /* 0x001ee80000300800 */
[----:B------:R-:W-:Y:S04]  /*66930*/  STL [R1+0x1ae4], R17 ;  /* 0x001ae41101007387 */ /* 0x000fe80000100800 */
[----:B------:R-:W-:Y:S04]  /*66940*/  STL [R1+0x1adc], R16 ;  /* 0x001adc1001007387 */ /* 0x000fe80000100800 */
[----:B------:R-:W3:Y:S04]  /*66950*/  LDL.LU R4, [R1+0x1ae0] ;  /* 0x001ae00001047983 */ /* 0x000ee80000300800 */
[----:B------:R-:W-:Y:S04]  /*66960*/  STL [R1+0x1b00], R25 ;  /* 0x001b001901007387 */ /* 0x000fe80000100800 */
[----:B------:R0:W-:Y:S04]  /*66970*/  STL [R1+0x1ad4], R13 ;  /* 0x001ad40d01007387 */ /* 0x0001e80000100800 */
[----:B0-----:R-:W3:Y:S01]  /*66980*/  LDL.LU R13, [R1+0x1ab4] ;  /* 0x001ab400010d7983 */ /* 0x001ee20000300800 */
[----:B----4-:R-:W-:-:S05]  /*66990*/  IMAD.X R0, R0, 0x1, R2, P5 ;  /* 0x0000000100007824 */ /* 0x010fca00028e0602 */
[----:B------:R0:W-:Y:S04]  /*669a0*/  STL [R1+0x1af8], R0 ;  /* 0x001af80001007387 */ /* 0x0001e80000100800 */
[----:B0-----:R-:W4:Y:S04]  /*669b0*/  LDL.LU R0, [R1+0x1ad8] ;  /* 0x001ad80001007983 */ /* 0x001f280000300800 */
[----:B------:R-:W4:Y:S01]  /*669c0*/  LDL.LU R6, [R1+0x1aac] ;  /* 0x001aac0001067983 */ /* 0x000f220000300800 */
[----:B--2---:R-:W-:Y:S01]  /*669d0*/  IADD3 R24, P5, PT, R24, R8, RZ ;  /* 0x0000000818187210 */ /* 0x004fe20007fbe0ff */
[----:B---3--:R-:W-:-:S05]  /*669e0*/  IMAD.X R28, R28, 0x1, R2, P6 ;  /* 0x000000011c1c7824 */ /* 0x008fca00030e0602 */
[----:B------:R0:W-:Y:S04]  /*669f0*/  STL [R1+0x1af0], R28 ;  /* 0x001af01c01007387 */ /* 0x0001e80000100800 */
[----:B------:R-:W-:Y:S01]  /*66a00*/  STL [R1+0x1acc], R24 ;  /* 0x001acc1801007387 */ /* 0x000fe20000100800 */
[----:B------:R-:W-:-:S03]  /*66a10*/  IADD3 R3, P6, PT, R3, R8, RZ ;  /* 0x0000000803037210 */ /* 0x000fc60007fde0ff */
[----:B0-----:R-:W2:Y:S04]  /*66a20*/  LDL.LU R28, [R1+0x1ad0] ;  /* 0x001ad000011c7983 */ /* 0x001ea80000300800 */
        /* <DEDUP_REMOVED lines=17> */
[----:B------:R-:W-:-:S05]  /*66b40*/  IMAD.X R12, R12, 0x1, R2, P1 ;  /* 0x000000010c0c7824 */ /* 0x000fca00008e0602 */
[----:B------:R0:W-:Y:S04]  /*66b50*/  STL [R1+0x1ae8], R12 ;  /* 0x001ae80c01007387 */ /* 0x0001e80000100800 */
[----:B0-----:R-:W3:Y:S01]  /*66b60*/  LDL.LU R12, [R1+0x1a64] ;  /* 0x001a6400010c7983 */ /* 0x001ee20000300800 */
[----:B------:R-:W-:-:S03]  /*66b70*/  IADD3 R29, P1, PT, R29, R8, RZ ;  /* 0x000000081d1d7210 */ /* 0x000fc60007f3e0ff */
[----:B------:R-:W3:Y:S01]  /*66b80*/  LDL.LU R16, [R1+0x1a88] ;  /* 0x001a880001107983 */ /* 0x000ee20000300800 */
[----:B------:R-:W-:-:S03]  /*66b90*/  IMAD.X R4, R4, 0x1, R2, P2 ;  /* 0x0000000104047824 */ /* 0x000fc600010e0602 */
[----:B------:R-:W3:Y:S04]  /*66ba0*/  LDL.LU R25, [R1+0x1a5c] ;  /* 0x001a5c0001197983 */ /* 0x000ee80000300800 */
[----:B------:R-:W3:Y:S04]  /*66bb0*/  LDL.LU R24, [R1+0x1a80] ;  /* 0x001a800001187983 */ /* 0x000ee80000300800 */
[----:B------:R0:W-:Y:S01]  /*66bc0*/  STL [R1+0x1abc], R29 ;  /* 0x001abc1d01007387 */ /* 0x0001e20000100800 */
[----:B------:R-:W-:-:S03]  /*66bd0*/  IADD3 R13, P2, PT, R13, R8, RZ ;  /* 0x000000080d0d7210 */ /* 0x000fc60007f5e0ff */
[----:B0-----:R-:W3:Y:S04]  /*66be0*/  LDL.LU R29, [R1+0x1a54] ;  /* 0x001a5400011d7983 */ /* 0x001ee80000300800 */
[----:B------:R0:W-:Y:S04]  /*66bf0*/  STL [R1+0x1ab4], R13 ;  /* 0x001ab40d01007387 */ /* 0x0001e80000100800 */
[----:B------:R-:W-:Y:S04]  /*66c00*/  STL [R1+0x1ae0], R4 ;  /* 0x001ae00401007387 */ /* 0x000fe80000100800 */
[----:B0-----:R-:W3:Y:S01]  /*66c10*/  LDL.LU R13, [R1+0x1a78] ;  /* 0x001a7800010d7983 */ /* 0x001ee20000300800 */
[----:B----4-:R-:W-:-:S05]  /*66c20*/  IMAD.X R0, R0, 0x1, R2, P3 ;  /* 0x0000000100007824 */ /* 0x010fca00018e0602 */
[----:B------:R0:W-:Y:S04]  /*66c30*/  STL [R1+0x1ad8], R0 ;  /* 0x001ad80001007387 */ /* 0x0001e80000100800 */
[----:B0-----:R-:W4:Y:S01]  /*66c40*/  LDL.LU R0, [R1+0x1a4c] ;  /* 0x001a4c0001007983 */ /* 0x001f220000300800 */
[-C--:B------:R-:W-:Y:S01]  /*66c50*/  IADD3 R6, P3, PT, R6, R8.reuse, RZ ;  /* 0x0000000806067210 */ /* 0x080fe20007f7e0ff */
[--C-:B--2---:R-:W-:Y:S01]  /*66c60*/  IMAD.X R28, R28, 0x1, R2.reuse, P4 ;  /* 0x000000011c1c7824 */ /* 0x104fe200020e0602 */
[----:B---3--:R-:W-:Y:S01]  /*66c70*/  IADD3 R7, P4, PT, R7, R8, RZ ;  /* 0x0000000807077210 */ /* 0x008fe20007f9e0ff */
[----:B------:R-:W-:-:S03]  /*66c80*/  IMAD.X R14, R14, 0x1, R2, P5 ;  /* 0x000000010e0e7824 */ /* 0x000fc600028e0602 */
[----:B------:R0:W-:Y:S01]  /*66c90*/  STL [R1+0x1ad0], R28 ;  /* 0x001ad01c01007387 */ /* 0x0001e20000100800 */
[-C--:B------:R-:W-:Y:S01]  /*66ca0*/  IADD3 R15, P5, PT, R15, R8.reuse, RZ ;  /* 0x000000080f0f7210 */ /* 0x080fe20007fbe0ff */
[--C-:B------:R-:W-:Y:S01]  /*66cb0*/  IMAD.X R22, R22, 0x1, R2.reuse, P6 ;  /* 0x0000000116167824 */ /* 0x100fe200030e0602 */
[-C--:B------:R-:W-:Y:S01]  /*66cc0*/  IADD3 R18, P6, PT, R18, R8.reuse, RZ ;  /* 0x0000000812127210 */ /* 0x080fe20007fde0ff */
[----:B------:R-:W-:Y:S01]  /*66cd0*/  IMAD.X R19, R19, 0x1, R2, P1 ;  /* 0x0000000113137824 */ /* 0x000fe200008e0602 */
[----:B0-----:R-:W2:Y:S04]  /*66ce0*/  LDL.LU R28, [R1+0x1a70] ;  /* 0x001a7000011c7983 */ /* 0x001ea80000300800 */
        /* <DEDUP_REMOVED lines=15> */
[----:B------:R-:W-:-:S03]  /*66de0*/  IMAD.X R20, R20, 0x1, R2, P4 ;  /* 0x0000000114147824 */ /* 0x000fc600020e0602 */
[----:B------:R-:W-:Y:S04]  /*66df0*/  STL [R1+0x1a84], R26 ;  /* 0x001a841a01007387 */ /* 0x000fe80000100800 */
[----:B------:R-:W-:Y:S04]  /*66e00*/  STL [R1+0x1aa8], R10 ;  /* 0x001aa80a01007387 */ /* 0x000fe80000100800 */
[----:B------:R-:W-:Y:S04]  /*66e10*/  STL [R1+0x1a7c], R21 ;  /* 0x001a7c1501007387 */ /* 0x000fe80000100800 */
[----:B------:R0:W-:Y:S04]  /*66e20*/  STL [R1+0x1a98], R3 ;  /* 0x001a980301007387 */ /* 0x0001e80000100800 */
[----:B------:R-:W-:Y:S04]  /*66e30*/  STL [R1+0x1aa0], R20 ;  /* 0x001aa01401007387 */ /* 0x000fe80000100800 */
[----:B0-----:R-:W3:Y:S01]  /*66e40*/  LDL.LU R3, [R1+0x1a44] ;  /* 0x001a440001037983 */ /* 0x001ee20000300800 */
[-C--:B------:R-:W-:Y:S01]  /*66e50*/  IADD3 R23, P4, PT, R23, R8.reuse, RZ ;  /* 0x0000000817177210 */ /* 0x080fe20007f9e0ff */
[----:B------:R-:W-:Y:S01]  /*66e60*/  IMAD.X R17, R17, 0x1, R2, P6 ;  /* 0x0000000111117824 */ /* 0x000fe200030e0602 */
[----:B------:R-:W-:-:S02]  /*66e70*/  IADD3 R12, P6, PT, R12, R8, RZ ;  /* 0x000000080c0c7210 */ /* 0x000fc40007fde0ff */
[----:B------:R-:W-:Y:S02]  /*66e80*/  IADD3 R9, P5, PT, R9, R8, RZ ;  /* 0x0000000809097210 */ /* 0x000fe40007fbe0ff */
[----:B------:R-:W-:Y:S01]  /*66e90*/  IADD3.X R16, PT, PT, R16, R2, RZ, P1, !PT ;  /* 0x0000000210107210 */ /* 0x000fe20000ffe4ff */
[----:B------:R-:W-:Y:S04]  /*66ea0*/  STL [R1+0x1a74], R23 ;  /* 0x001a741701007387 */ /* 0x000fe80000100800 */
[----:B------:R0:W-:Y:S04]  /*66eb0*/  STL [R1+0x1a64], R12 ;  /* 0x001a640c01007387 */ /* 0x0001e80000100800 */
[----:B------:R-:W-:Y:S01]  /*66ec0*/  STL [R1+0x1a6c], R9 ;  /* 0x001a6c0901007387 */ /* 0x000fe20000100800 */
[----:B------:R-:W-:Y:S01]  /*66ed0*/  IADD3 R25, P1, PT, R25, R8, RZ ;  /* 0x0000000819197210 */ /* 0x000fe20007f3e0ff */
[----:B------:R-:W-:-:S02]  /*66ee0*/  IMAD.X R24, R24, 0x1, R2, P2 ;  /* 0x0000000118187824 */ /* 0x000fc400010e0602 */
[----:B0-----:R-:W3:Y:S04]  /*66ef0*/  LDL.LU R12, [R1+0x1a68] ;  /* 0x001a6800010c7983 */ /* 0x001ee80000300800 */
[----:B------:R-:W-:Y:S04]  /*66f00*/  STL [R1+0x1a90], R17 ;  /* 0x001a901101007387 */ /* 0x000fe80000100800 */
[----:B------:R-:W-:Y:S01]  /*66f10*/  STL [R1+0x1a88], R16 ;  /* 0x001a881001007387 */ /* 0x000fe20000100800 */
[----:B------:R-:W-:-:S03]  /*66f20*/  IADD3 R29, P2, PT, R29, R8, RZ ;  /* 0x000000081d1d7210 */ /* 0x000fc60007f5e0ff */
[----:B------:R-:W3:Y:S04]  /*66f30*/  LDL.LU R4, [R1+0x1a3c] ;  /* 0x001a3c0001047983 */ /* 0x000ee80000300800 */
[----:B------:R-:W-:Y:S04]  /*66f40*/  STL [R1+0x1a5c], R25 ;  /* 0x001a5c1901007387 */ /* 0x000fe80000100800 */
[----:B------:R0:W-:Y:S01]  /*66f50*/  STL [R1+0x1a80], R24 ;  /* 0x001a801801007387 */ /* 0x0001e20000100800 */
[----:B------:R-:W-:-:S03]  /*66f60*/  IMAD.X R13, R13, 0x1, R2, P3 ;  /* 0x000000010d0d7824 */ /* 0x000fc600018e0602 */
[----:B0-----:R-:W3:Y:S04]  /*66f70*/  LDL.LU R24, [R1+0x1a60] ;  /* 0x001a600001187983 */ /* 0x001ee80000300800 */
[----:B------:R0:W-:Y:S04]  /*66f80*/  STL [R1+0x1a54], R29 ;  /* 0x001a541d01007387 */ /* 0x0001e80000100800 */
[----:B0-----:R-:W3:Y:S04]  /*66f90*/  LDL.LU R29, [R1+0x1a34] ;  /* 0x001a3400011d7983 */ /* 0x001ee80000300800 */
[----:B------:R-:W3:Y:S01]  /*66fa0*/  LDL.LU R6, [R1+0x1a58] ;  /* 0x001a580001067983 */ /* 0x000ee20000300800 */
[----:B----4-:R-:W-:-:S05]  /*66fb0*/  IADD3 R0, P3, PT, R0, R8, RZ ;  /* 0x0000000800007210 */ /* 0x010fca0007f7e0ff */
[----:B------:R0:W-:Y:S04]  /*66fc0*/  STL [R1+0x1a4c], R0 ;  /* 0x001a4c0001007387 */ /* 0x0001e80000100800 */
[----:B------:R-:W-:Y:S04]  /*66fd0*/  STL [R1+0x1a78], R13 ;  /* 0x001a780d01007387 */ /* 0x000fe80000100800 */
[----:B0-----:R-:W4:Y:S04]  /*66fe0*/  LDL.LU R0, [R1+0x1a2c] ;  /* 0x001a2c0001007983 */ /* 0x001f280000300800 */
[----:B------:R-:W4:Y:S04]  /*66ff0*/  LDL.LU R7, [R1+0x1a50] ;  /* 0x001a500001077983 */ /* 0x000f280000300800 */
[----:B------:R-:W4:Y:S04]  /*67000*/  LDL.LU R14, [R1+0x1a24] ;  /* 0x001a2400010e7983 */ /* 0x000f280000300800 */
[----:B------:R-:W4:Y:S01]  /*67010*/  LDL.LU R15, [R1+0x1a48] ;  /* 0x001a4800010f7983 */ /* 0x000f220000300800 */
[----:B--2---:R-:W-:-:S05]  /*67020*/  IMAD.X R28, R28, 0x1, R2, P4 ;  /* 0x000000011c1c7824 */ /* 0x004fca00020e0602 */
        /* <DEDUP_REMOVED lines=13> */
[----:B------:R-:W2:Y:S01]  /*67100*/  LDL.LU R17, [R1+0x19ec] ;  /* 0x0019ec0001117983 */ /* 0x000ea20000300800 */
[----:B---3--:R-:W-:-:S05]  /*67110*/  IADD3 R3, P4, PT, R3, R8, RZ ;  /* 0x0000000803037210 */ /* 0x008fca0007f9e0ff */
[----:B------:R0:W-:Y:S04]  /*67120*/  STL [R1+0x1a44], R3 ;  /* 0x001a440301007387 */ /* 0x0001e80000100800 */
[----:B0-----:R-:W3:Y:S04]  /*67130*/  LDL.LU R3, [R1+0x1a10] ;  /* 0x001a100001037983 */ /* 0x001ee80000300800 */
[----:B------:R-:W3:Y:S04]  /*67140*/  LDL.LU R16, [R1+0x19e4] ;  /* 0x0019e40001107983 */ /* 0x000ee80000300800 */
[----:B------:R-:W3:Y:S04]  /*67150*/  LDL.LU R25, [R1+0x1a08] ;  /* 0x001a080001197983 */ /* 0x000ee80000300800 */
[----:B------:R-:W3:Y:S01]  /*67160*/  LDL.LU R13, [R1+0x19dc] ;  /* 0x0019dc00010d7983 */ /* 0x000ee20000300800 */
[----:B------:R-:W-:Y:S01]  /*67170*/  IMAD.X R12, R12, 0x1, R2, P5 ;  /* 0x000000010c0c7824 */ /* 0x000fe200028e0602 */
[----:B------:R-:W-:-:S04]  /*67180*/  IADD3 R4, P5, PT, R4, R8, RZ ;  /* 0x0000000804047210 */ /* 0x000fc80007fbe0ff */
[----:B------:R0:W-:Y:S01]  /*67190*/  STL [R1+0x1a68], R12 ;  /* 0x001a680c01007387 */ /* 0x0001e20000100800 */
[----:B------:R-:W-:-:S03]  /*671a0*/  IMAD.X R24, R24, 0x1, R2, P6 ;  /* 0x0000000118187824 */ /* 0x000fc600030e0602 */
[----:B0-----:R-:W3:Y:S04]  /*671b0*/  LDL.LU R12, [R1+0x1a00] ;  /* 0x001a0000010c7983 */ /* 0x001ee80000300800 */
[----:B------:R0:W-:Y:S04]  /*671c0*/  STL [R1+0x1a60], R24 ;  /* 0x001a601801007387 */ /* 0x0001e80000100800 */
[----:B------:R-:W-:Y:S01]  /*671d0*/  STL [R1+0x1a3c], R4 ;  /* 0x001a3c0401007387 */ /* 0x000fe20000100800 */
[----:B------:R-:W-:Y:S01]  /*671e0*/  IADD3 R29, P6, PT, R29, R8, RZ ;  /* 0x000000081d1d7210 */ /* 0x000fe20007fde0ff */
[----:B------:R-:W-:-:S02]  /*671f0*/  IMAD.X R6, R6, 0x1, R2, P1 ;  /* 0x0000000106067824 */ /* 0x000fc400008e0602 */
[----:B0-----:R-:W3:Y:S04]  /*67200*/  LDL.LU R24, [R1+0x19d4] ;  /* 0x0019d40001187983 */ /* 0x001ee80000300800 */
[----:B------:R0:W-:Y:S04]  /*67210*/  STL [R1+0x1a34], R29 ;  /* 0x001a341d01007387 */ /* 0x0001e80000100800 */
[----:B0-----:R-:W3:Y:S01]  /*67220*/  LDL.LU R29, [R1+0x19f8] ;  /* 0x0019f800011d7983 */ /* 0x001ee20000300800 */
[----:B----4-:R-:W-:-:S05]  /*67230*/  IADD3 R0, P1, PT, R0, R8, RZ ;  /* 0x0000000800007210 */ /* 0x010fca0007f3e0ff */
[----:B------:R0:W-:Y:S04]  /*67240*/  STL [R1+0x1a2c], R0 ;  /* 0x001a2c0001007387 */ /* 0x0001e80000100800 */
[----:B0-----:R-:W4:Y:S01]  /*67250*/  LDL.LU R0, [R1+0x19cc] ;  /* 0x0019cc0001007983 */ /* 0x001f220000300800 */
[--C-:B------:R-:W-:Y:S01]  /*67260*/  IMAD.X R7, R7, 0x1, R2.reuse, P2 ;  /* 0x0000000107077824 */ /* 0x100fe200010e0602 */
[-C--:B------:R-:W-:Y:S01]  /*67270*/  IADD3 R14, P2, PT, R14, R8.reuse, RZ ;  /* 0x000000080e0e7210 */ /* 0x080fe20007f5e0ff */
[--C-:B------:R-:W-:Y:S01]  /*67280*/  IMAD.X R15, R15, 0x1, R2.reuse, P3 ;  /* 0x000000010f0f7824 */ /* 0x100fe200018e0602 */
[----:B------:R-:W-:Y:S01]  /*67290*/  STL [R1+0x1a58], R6 ;  /* 0x001a580601007387 */ /* 0x000fe20000100800 */
[----:B--2---:R-:W-:Y:S01]  /*672a0*/  IADD3 R22, P3, PT, R22, R8, RZ ;  /* 0x0000000816167210 */ /* 0x004fe20007f7e0ff */
[----:B------:R-:W-:-:S02]  /*672b0*/  IMAD.X R18, R18, 0x1, R2, P4 ;  /* 0x0000000112127824 */ /* 0x000fc400020e0602 */
        /* <DEDUP_REMOVED lines=22> */
[----:B------:R-:W-:Y:S01]  /*67420*/  IMAD.X R9, R9, 0x1, R2, P3 ;  /* 0x0000000109097824 */ /* 0x000fe200018e0602 */
[----:B------:R-:W-:-:S02]  /*67430*/  IADD3 R17, P3, PT, R17, R8, RZ ;  /* 0x0000000811117210 */ /* 0x000fc40007f7e0ff */
[----:B0-----:R-:W2:Y:S04]  /*67440*/  LDL.LU R28, [R1+0x19f0] ;  /* 0x0019f000011c7983 */ /* 0x001ea80000300800 */
[----:B------:R-:W-:Y:S01]  /*67450*/  STL [R1+0x1a20], R23 ;  /* 0x001a201701007387 */ /* 0x000fe20000100800 */
[--C-:B---3--:R-:W-:Y:S01]  /*67460*/  IMAD.X R3, R3, 0x1, R2.reuse, P4 ;  /* 0x0000000103037824 */ /* 0x108fe200020e0602 */
[-C--:B------:R-:W-:Y:S01]  /*67470*/  IADD3 R16, P4, PT, R16, R8.reuse, RZ ;  /* 0x0000000810107210 */ /* 0x080fe20007f9e0ff */
[--C-:B------:R-:W-:Y:S01]  /*67480*/  IMAD.X R25, R25, 0x1, R2.reuse, P5 ;  /* 0x0000000119197824 */ /* 0x100fe200028e0602 */
[-C--:B------:R-:W-:Y:S02]  /*67490*/  IADD3 R13, P5, PT, R13, R8.reuse, RZ ;  /* 0x000000080d0d7210 */ /* 0x080fe40007fbe0ff */
[----:B------:R0:W-:Y:S04]  /*674a0*/  STL [R1+0x1a10], R3 ;  /* 0x001a100301007387 */ /* 0x0001e80000100800 */
[----:B------:R-:W-:Y:S04]  /*674b0*/  STL [R1+0x1a18], R9 ;  /* 0x001a180901007387 */ /* 0x000fe80000100800 */
[----:B0-----:R-:W3:Y:S04]  /*674c0*/  LDL.LU R3, [R1+0x19c4] ;  /* 0x0019c40001037983 */ /* 0x001ee80000300800 */
[----:B------:R-:W-:Y:S04]  /*674d0*/  STL [R1+0x19ec], R17 ;  /* 0x0019ec1101007387 */ /* 0x000fe80000100800 */
[----:B------:R-:W-:Y:S04]  /*674e0*/  STL [R1+0x19e4], R16 ;  /* 0x0019e41001007387 */ /* 0x000fe80000100800 */
[----:B------:R-:W3:Y:S04]  /*674f0*/  LDL.LU R4, [R1+0x19e8] ;  /* 0x0019e80001047983 */ /* 0x000ee80000300800 */
[----:B------:R-:W-:Y:S04]  /*67500*/  STL [R1+0x1a08], R25 ;  /* 0x001a081901007387 */ /* 0x000fe80000100800 */
[----:B------:R0:W-:Y:S04]  /*67510*/  STL [R1+0x19dc], R13 ;  /* 0x0019dc0d01007387 */ /* 0x0001e80000100800 */
[----:B0-----:R-:W3:Y:S01]  /*67520*/  LDL.LU R13, [R1+0x19bc] ;  /* 0x0019bc00010d7983 */ /* 0x001ee20000300800 */
[----:B------:R-:W-:Y:S01]  /*67530*/  IMAD.X R12, R12, 0x1, R2, P6 ;  /* 0x000000010c0c7824 */ /* 0x000fe200030e0602 */
[----:B------:R-:W-:-:S04]  /*67540*/  IADD3 R24, P6, PT, R24, R8, RZ ;  /* 0x0000000818187210 */ /* 0x000fc80007fde0ff */
[----:B------:R0:W-:Y:S01]  /*67550*/  STL [R1+0x1a00], R12 ;  /* 0x001a000c01007387 */ /* 0x0001e20000100800 */
[----:B------:R-:W-:-:S03]  /*67560*/  IMAD.X R29, R29, 0x1, R2, P1 ;  /* 0x000000011d1d7824 */ /* 0x000fc600008e0602 */
[----:B0-----:R-:W3:Y:S04]  /*67570*/  LDL.LU R12, [R1+0x19e0] ;  /* 0x0019e000010c7983 */ /* 0x001ee80000300800 */
[----:B------:R-:W3:Y:S04]  /*67580*/  LDL.LU R6, [R1+0x19b4] ;  /* 0x0019b40001067983 */ /* 0x000ee80000300800 */
[----:B------:R0:W-:Y:S04]  /*67590*/  STL [R1+0x19f8], R29 ;  /* 0x0019f81d01007387 */ /* 0x0001e80000100800 */
[----:B------:R-:W-:Y:S04]  /*675a0*/  STL [R1+0x19d4], R24 ;  /* 0x0019d41801007387 */ /* 0x000fe80000100800 */
[----:B0-----:R-:W3:Y:S04]  /*675b0*/  LDL.LU R29, [R1+0x19d8] ;  /* 0x0019d800011d7983 */ /* 0x001ee80000300800 */
[----:B------:R-:W3:Y:S04]  /*675c0*/  LDL.LU R7, [R1+0x19ac] ;  /* 0x0019ac0001077983 */ /* 0x000ee80000300800 */
[----:B------:R-:W3:Y:S04]  /*675d0*/  LDL.LU R14, [R1+0x19d0] ;  /* 0x0019d000010e7983 */ /* 0x000ee80000300800 */
[----:B------:R-:W3:Y:S01]  /*675e0*/  LDL.LU R15, [R1+0x19a4] ;  /* 0x0019a400010f7983 */ /* 0x000ee20000300800 */
[----:B----4-:R-:W-:-:S05]  /*675f0*/  IADD3 R0, P1, PT, R0, R8, RZ ;  /* 0x0000000800007210 */ /* 0x010fca0007f3e0ff */
        /* <DEDUP_REMOVED lines=11> */
[----:B0-----:R-:W4:Y:S04]  /*676b0*/  LDL.LU R0, [R1+0x19a0] ;  /* 0x0019a00001007983 */ /* 0x001f280000300800 */
[----:B------:R-:W4:Y:S04]  /*676c0*/  LDL.LU R9, [R1+0x1974] ;  /* 0x0019740001097983 */ /* 0x000f280000300800 */
[----:B------:R-:W4:Y:S01]  /*676d0*/  LDL.LU R17, [R1+0x1998] ;  /* 0x0019980001117983 */ /* 0x000f220000300800 */
[----:B--2---:R-:W-:-:S05]  /*676e0*/  IMAD.X R28, R28, 0x1, R2, P2 ;  /* 0x000000011c1c7824 */ /* 0x004fca00010e0602 */
[----:B------:R0:W-:Y:S04]  /*676f0*/  STL [R1+0x19f0], R28 ;  /* 0x0019f01c01007387 */ /* 0x0001e80000100800 */
[----:B0-----:R-:W2:Y:S04]  /*67700*/  LDL.LU R28, [R1+0x196c] ;  /* 0x00196c00011c7983 */ /* 0x001ea80000300800 */
[----:B------:R-:W2:Y:S04]  /*67710*/  LDL.LU R16, [R1+0x1990] ;  /* 0x0019900001107983 */ /* 0x000ea80000300800 */
[----:B------:R-:W2:Y:S04]  /*67720*/  LDL.LU R25, [R1+0x1964] ;  /* 0x0019640001197983 */ /* 0x000ea80000300800 */
[----:B------:R-:W2:Y:S01]  /*67730*/  LDL.LU R24, [R1+0x1988] ;  /* 0x0019880001187983 */ /* 0x000ea20000300800 */
[----:B---3--:R-:W-:Y:S01]  /*67740*/  IADD3 R3, P2, PT, R3, R8, RZ ;  /* 0x0000000803037210 */ /* 0x008fe20007f5e0ff */
[----:B------:R-:W-:-:S04]  /*67750*/  IMAD.X R4, R4, 0x1, R2, P3 ;  /* 0x0000000104047824 */ /* 0x000fc800018e0602 */
[----:B------:R0:W-:Y:S01]  /*67760*/  STL [R1+0x19c4], R3 ;  /* 0x0019c40301007387 */ /* 0x0001e20000100800 */
[----:B------:R-:W-:-:S03]  /*67770*/  IADD3 R13, P3, PT, R13, R8, RZ ;  /* 0x000000080d0d7210 */ /* 0x000fc60007f7e0ff */
[----:B0-----:R-:W3:Y:S04]  /*67780*/  LDL.LU R3, [R1+0x195c] ;  /* 0x00195c0001037983 */ /* 0x001ee80000300800 */
[----:B------:R0:W-:Y:S04]  /*67790*/  STL [R1+0x19bc], R13 ;  /* 0x0019bc0d01007387 */ /* 0x0001e80000100800 */
[----:B------:R-:W-:Y:S04]  /*677a0*/  STL [R1+0x19e8], R4 ;  /* 0x0019e80401007387 */ /* 0x000fe80000100800 */
[----:B0-----:R-:W3:Y:S01]  /*677b0*/  LDL.LU R13, [R1+0x1980] ;  /* 0x00198000010d7983 */ /* 0x001ee20000300800 */
[----:B------:R-:W-:Y:S01]  /*677c0*/  IMAD.X R12, R12, 0x1, R2, P4 ;  /* 0x000000010c0c7824 */ /* 0x000fe200020e0602 */
[----:B------:R-:W-:-:S04]  /*677d0*/  IADD3 R6, P4, PT, R6, R8, RZ ;  /* 0x0000000806067210 */ /* 0x000fc80007f9e0ff */
[----:B------:R0:W-:Y:S01]  /*677e0*/  STL [R1+0x19e0], R12 ;  /* 0x0019e00c01007387 */ /* 0x0001e20000100800 */
[--C-:B------:R-:W-:Y:S01]  /*677f0*/  IMAD.X R29, R29, 0x1, R2.reuse, P5 ;  /* 0x000000011d1d7824 */ /* 0x100fe200028e0602 */
[-C--:B------:R-:W-:Y:S01]  /*67800*/  IADD3 R7, P5, PT, R7, R8.reuse, RZ ;  /* 0x0000000807077210 */ /* 0x080fe20007fbe0ff */
[----:B------:R-:W-:Y:S01]  /*67810*/  IMAD.X R14, R14, 0x1, R2, P6 ;  /* 0x000000010e0e7824 */ /* 0x000fe200030e0602 */
[----:B0-----:R-:W3:Y:S04]  /*67820*/  LDL.LU R12, [R1+0x1954] ;  /* 0x00195400010c7983 */ /* 0x001ee80000300800 */
[----:B------:R0:W-:Y:S01]  /*67830*/  STL [R1+0x19d8], R29 ;  /* 0x0019d81d01007387 */ /* 0x0001e20000100800 */
[----:B------:R-:W-:-:S03]  /*67840*/  IADD3 R15, P6, PT, R15, R8, RZ ;  /* 0x000000080f0f7210 */ /* 0x000fc60007fde0ff */
[----:B0-----:R-:W3:Y:S04]  /*67850*/  LDL.LU R29, [R1+0x1978] ;  /* 0x00197800011d7983 */ /* 0x001ee80000300800 */
[----:B------:R-:W-:Y:S04]  /*67860*/  STL [R1+0x19b4], R6 ;  /* 0x0019b40601007387 */ /* 0x000fe80000100800 */
[----:B------:R-:W-:Y:S04]  /*67870*/  STL [R1+0x19ac], R7 ;  /* 0x0019ac0701007387 */ /* 0x000fe80000100800 */
[----:B------:R-:W-:Y:S04]  /*67880*/  STL [R1+0x19d0], R14 ;  /* 0x0019d00e01007387 */ /* 0x000fe80000100800 */
[----:B------:R-:W-:Y:S01]  /*67890*/  STL [R1+0x19a4], R15 ;  /* 0x0019a40f01007387 */ /* 0x000fe20000100800 */
[--C-:B----4-:R-:W-:Y:S01]  /*678a0*/  IMAD.X R22, R22, 0x1, R2.reuse, P1 ;  /* 0x0000000116167824 */ /* 0x110fe200008e0602 */
[-C--:B------:R-:W-:Y:S01]  /*678b0*/  IADD3 R18, P1, PT, R18, R8.reuse, RZ ;  /* 0x0000000812127210 */ /* 0x080fe20007f3e0ff */
[--C-:B------:R-:W-:Y:S01]  /*678c0*/  IMAD.X R19, R19, 0x1, R2.reuse, P2 ;  /* 0x0000000113137824 */ /* 0x100fe200010e0602 */
[-C--:B------:R-:W-:Y:S01]  /*678d0*/  IADD3 R27, P2, PT, R27, R8.reuse, RZ ;  /* 0x000000081b1b7210 */ /* 0x080fe20007f5e0ff */
[----:B------:R-:W-:Y:S01]  /*678e0*/  IMAD.X R11, R11, 0x1, R2, P3 ;  /* 0x000000010b0b7824 */ /* 0x000fe200018e0602 */
        /* <DEDUP_REMOVED lines=15> */
[----:B0-----:R-:W4:Y:S01]  /*679e0*/  LDL.LU R0, [R1+0x194c] ;  /* 0x00194c0001007983 */ /* 0x001f220000300800 */
[-C--:B------:R-:W-:Y:S01]  /*679f0*/  IADD3 R23, P5, PT, R23, R8.reuse, RZ ;  /* 0x0000000817177210 */ /* 0x080fe20007fbe0ff */
[----:B------:R-:W-:Y:S01]  /*67a00*/  IMAD.X R17, R17, 0x1, R2, P1 ;  /* 0x0000000111117824 */ /* 0x000fe200008e0602 */
[----:B------:R-:W-:-:S03]  /*67a10*/  IADD3 R9, P6, PT, R9, R8, RZ ;  /* 0x0000000809097210 */ /* 0x000fc60007fde0ff */
[----:B------:R-:W-:Y:S01]  /*67a20*/  STL [R1+0x197c], R23 ;  /* 0x00197c1701007387 */ /* 0x000fe20000100800 */
[-C--:B--2---:R-:W-:Y:S01]  /*67a30*/  IADD3 R28, P1, PT, R28, R8.reuse, RZ ;  /* 0x000000081c1c7210 */ /* 0x084fe20007f3e0ff */
[--C-:B------:R-:W-:Y:S01]  /*67a40*/  IMAD.X R16, R16, 0x1, R2.reuse, P2 ;  /* 0x0000000110107824 */ /* 0x100fe200010e0602 */
[-C--:B------:R-:W-:Y:S01]  /*67a50*/  IADD3 R25, P2, PT, R25, R8.reuse, RZ ;  /* 0x0000000819197210 */ /* 0x080fe20007f5e0ff */
[----:B------:R-:W-:Y:S02]  /*67a60*/  IMAD.X R24, R24, 0x1, R2, P3 ;  /* 0x0000000118187824 */ /* 0x000fe400018e0602 */
[----:B------:R0:W-:Y:S04]  /*67a70*/  STL [R1+0x196c], R28 ;  /* 0x00196c1c01007387 */ /* 0x0001e80000100800 */
[----:B------:R-:W-:Y:S04]  /*67a80*/  STL [R1+0x1974], R9 ;  /* 0x0019740901007387 */ /* 0x000fe80000100800 */
[----:B0-----:R-:W2:Y:S04]  /*67a90*/  LDL.LU R28, [R1+0x1970] ;  /* 0x00197000011c7983 */ /* 0x001ea80000300800 */
[----:B------:R-:W-:Y:S04]  /*67aa0*/  STL [R1+0x1998], R17 ;  /* 0x0019981101007387 */ /* 0x000fe80000100800 */
[----:B------:R-:W-:Y:S04]  /*67ab0*/  STL [R1+0x1990], R16 ;  /* 0x0019901001007387 */ /* 0x000fe80000100800 */
[----:B------:R-:W2:Y:S04]  /*67ac0*/  LDL.LU R4, [R1+0x1944] ;  /* 0x0019440001047983 */ /* 0x000ea80000300800 */
[----:B------:R-:W-:Y:S04]  /*67ad0*/  STL [R1+0x1964], R25 ;  /* 0x0019641901007387 */ /* 0x000fe80000100800 */
[----:B------:R0:W-:Y:S01]  /*67ae0*/  STL [R1+0x1988], R24 ;  /* 0x0019881801007387 */ /* 0x0001e20000100800 */
[----:B---3--:R-:W-:-:S03]  /*67af0*/  IADD3 R3, P3, PT, R3, R8, RZ ;  /* 0x0000000803037210 */ /* 0x008fc60007f7e0ff */
[----:B0-----:R-:W3:Y:S04]  /*67b00*/  LDL.LU R24, [R1+0x1968] ;  /* 0x0019680001187983 */ /* 0x001ee80000300800 */
[----:B------:R0:W-:Y:S01]  /*67b10*/  STL [R1+0x195c], R3 ;  /* 0x00195c0301007387 */ /* 0x0001e20000100800 */
[----:B------:R-:W-:-:S03]  /*67b20*/  IMAD.X R13, R13, 0x1, R2, P4 ;  /* 0x000000010d0d7824 */ /* 0x000fc600020e0602 */
[----:B0-----:R-:W3:Y:S04]  /*67b30*/  LDL.LU R3, [R1+0x193c] ;  /* 0x00193c0001037983 */ /* 0x001ee80000300800 */
[----:B------:R-:W3:Y:S04]  /*67b40*/  LDL.LU R6, [R1+0x1960] ;  /* 0x0019600001067983 */ /* 0x000ee80000300800 */
[----:B------:R0:W-:Y:S04]  /*67b50*/  STL [R1+0x1980], R13 ;  /* 0x0019800d01007387 */ /* 0x0001e80000100800 */
[----:B0-----:R-:W3:Y:S01]  /*67b60*/  LDL.LU R13, [R1+0x1934] ;  /* 0x00193400010d7983 */ /* 0x001ee20000300800 */
[----:B------:R-:W-:-:S05]  /*67b70*/  IADD3 R12, P4, PT, R12, R8, RZ ;  /* 0x000000080c0c7210 */ /* 0x000fca0007f9e0ff */
[----:B------:R0:W-:Y:S04]  /*67b80*/  STL [R1+0x1954], R12 ;  /* 0x0019540c01007387 */ /* 0x0001e80000100800 */
[----:B------:R-:W3:Y:S04]  /*67b90*/  LDL.LU R7, [R1+0x1958] ;  /* 0x0019580001077983 */ /* 0x000ee80000300800 */
[----:B------:R-:W3:Y:S04]  /*67ba0*/  LDL.LU R14, [R1+0x192c] ;  /* 0x00192c00010e7983 */ /* 0x000ee80000300800 */
[----:B------:R-:W3:Y:S01]  /*67bb0*/  LDL.LU R15, [R1+0x1950] ;  /* 0x00195000010f7983 */ /* 0x000ee20000300800 */
[----:B------:R-:W-:-:S05]  /*67bc0*/  IADD3.X R29, PT, PT, R29, R2, RZ, P5, !PT ;  /* 0x000000021d1d7210 */ /* 0x000fca0002ffe4ff */
[----:B------:R-:W-:Y:S04]  /*67bd0*/  STL [R1+0x1978], R29 ;  /* 0x0019781d01007387 */ /* 0x000fe80000100800 */
        /* <DEDUP_REMOVED lines=13> */
[----:B----4-:R-:W-:-:S05]  /*67cb0*/  IADD3 R0, P5, PT, R0, R8, RZ ;  /* 0x0000000800007210 */ /* 0x010fca0007fbe0ff */
[----:B------:R0:W-:Y:S04]  /*67cc0*/  STL [R1+0x194c], R0 ;  /* 0x00194c0001007387 */ /* 0x0001e80000100800 */
[----:B0-----:R-:W4:Y:S04]  /*67cd0*/  LDL.LU R0, [R1+0x1918] ;  /* 0x0019180001007983 */ /* 0x001f280000300800 */
[----:B------:R-:W4:Y:S04]  /*67ce0*/  LDL.LU R16, [R1+0x18ec] ;  /* 0x0018ec0001107983 */ /* 0x000f280000300800 */
[----:B------:R-:W4:Y:S04]  /*67cf0*/  LDL.LU R25, [R1+0x1910] ;  /* 0x0019100001197983 */ /* 0x000f280000300800 */
[----:B------:R-:W4:Y:S01]  /*67d00*/  LDL.LU R29, [R1+0x18e4] ;  /* 0x0018e400011d7983 */ /* 0x000f220000300800 */
[----:B--2---:R-:W-:Y:S01]  /*67d10*/  IMAD.X R28, R28, 0x1, R2, P6 ;  /* 0x000000011c1c7824 */ /* 0x004fe200030e0602 */
[----:B------:R-:W-:-:S04]  /*67d20*/  IADD3 R4, P6, PT, R4, R8, RZ ;  /* 0x0000000804047210 */ /* 0x000fc80007fde0ff */
[----:B------:R0:W-:Y:S01]  /*67d30*/  STL [R1+0x1970], R28 ;  /* 0x0019701c01007387 */ /* 0x0001e20000100800 */
[----:B---3--:R-:W-:-:S03]  /*67d40*/  IMAD.X R24, R24, 0x1, R2, P1 ;  /* 0x0000000118187824 */ /* 0x008fc600008e0602 */
[----:B0-----:R-:W2:Y:S04]  /*67d50*/  LDL.LU R28, [R1+0x1908] ;  /* 0x00190800011c7983 */ /* 0x001ea80000300800 */
[----:B------:R0:W-:Y:S04]  /*67d60*/  STL [R1+0x1968], R24 ;  /* 0x0019681801007387 */ /* 0x0001e80000100800 */
[----:B------:R-:W-:Y:S01]  /*67d70*/  STL [R1+0x1944], R4 ;  /* 0x0019440401007387 */ /* 0x000fe20000100800 */
[----:B------:R-:W-:Y:S01]  /*67d80*/  IADD3 R3, P1, PT, R3, R8, RZ ;  /* 0x0000000803037210 */ /* 0x000fe20007f3e0ff */
[----:B------:R-:W-:-:S02]  /*67d90*/  IMAD.X R6, R6, 0x1, R2, P2 ;  /* 0x0000000106067824 */ /* 0x000fc400010e0602 */
[----:B0-----:R-:W3:Y:S04]  /*67da0*/  LDL.LU R24, [R1+0x18dc] ;  /* 0x0018dc0001187983 */ /* 0x001ee80000300800 */
[----:B------:R0:W-:Y:S01]  /*67db0*/  STL [R1+0x193c], R3 ;  /* 0x00193c0301007387 */ /* 0x0001e20000100800 */
[----:B------:R-:W-:-:S03]  /*67dc0*/  IADD3 R13, P2, PT, R13, R8, RZ ;  /* 0x000000080d0d7210 */ /* 0x000fc60007f5e0ff */
        /* <DEDUP_REMOVED lines=29> */
[----:B------:R0:W-:Y:S01]  /*67fa0*/  STL [R1+0x18fc], R12 ;  /* 0x0018fc0c01007387 */ /* 0x0001e20000100800 */
[----:B------:R-:W-:-:S03]  /*67fb0*/  IMAD.X R9, R9, 0x1, R2, P4 ;  /* 0x0000000109097824 */ /* 0x000fc600020e0602 */
[----:B------:R-:W-:Y:S04]  /*67fc0*/  STL [R1+0x1904], R20 ;  /* 0x0019041401007387 */ /* 0x000fe80000100800 */
[----:B0-----:R-:W3:Y:S04]  /*67fd0*/  LDL.LU R12, [R1+0x18f8] ;  /* 0x0018f800010c7983 */ /* 0x001ee80000300800 */
[----:B------:R-:W-:Y:S01]  /*67fe0*/  STL [R1+0x1928], R23 ;  /* 0x0019281701007387 */ /* 0x000fe20000100800 */
[----:B----4-:R-:W-:-:S05]  /*67ff0*/  IMAD.X R0, R0, 0x1, R2, P5 ;  /* 0x0000000100007824 */ /* 0x010fca00028e0602 */
[----:B------:R0:W-:Y:S04]  /*68000*/  STL [R1+0x1918], R0 ;  /* 0x0019180001007387 */ /* 0x0001e80000100800 */
[----:B------:R-:W-:Y:S04]  /*68010*/  STL [R1+0x1920], R9 ;  /* 0x0019200901007387 */ /* 0x000fe80000100800 */
[----:B0-----:R-:W4:Y:S01]  /*68020*/  LDL.LU R0, [R1+0x18cc] ;  /* 0x0018cc0001007983 */ /* 0x001f220000300800 */
[-C--:B------:R-:W-:Y:S02]  /*68030*/  IADD3 R17, P4, PT, R17, R8.reuse, RZ ;  /* 0x0000000811117210 */ /* 0x080fe40007f9e0ff */
[-C--:B------:R-:W-:Y:S01]  /*68040*/  IADD3 R16, P5, PT, R16, R8.reuse, RZ ;  /* 0x0000000810107210 */ /* 0x080fe20007fbe0ff */
[--C-:B------:R-:W-:Y:S01]  /*68050*/  IMAD.X R25, R25, 0x1, R2.reuse, P6 ;  /* 0x0000000119197824 */ /* 0x100fe200030e0602 */
[----:B------:R-:W-:Y:S01]  /*68060*/  IADD3 R29, P6, PT, R29, R8, RZ ;  /* 0x000000081d1d7210 */ /* 0x000fe20007fde0ff */
[----:B------:R-:W-:Y:S04]  /*68070*/  STL [R1+0x18f4], R17 ;  /* 0x0018f41101007387 */ /* 0x000fe80000100800 */
[----:B------:R-:W-:Y:S04]  /*68080*/  STL [R1+0x18ec], R16 ;  /* 0x0018ec1001007387 */ /* 0x000fe80000100800 */
[----:B------:R-:W4:Y:S04]  /*68090*/  LDL.LU R4, [R1+0x18f0] ;  /* 0x0018f00001047983 */ /* 0x000f280000300800 */
[----:B------:R-:W-:Y:S04]  /*680a0*/  STL [R1+0x1910], R25 ;  /* 0x0019101901007387 */ /* 0x000fe80000100800 */
[----:B------:R0:W-:Y:S01]  /*680b0*/  STL [R1+0x18e4], R29 ;  /* 0x0018e41d01007387 */ /* 0x0001e20000100800 */
[----:B--2---:R-:W-:-:S03]  /*680c0*/  IMAD.X R28, R28, 0x1, R2, P1 ;  /* 0x000000011c1c7824 */ /* 0x004fc600008e0602 */
[----:B0-----:R-:W2:Y:S04]  /*680d0*/  LDL.LU R29, [R1+0x18c4] ;  /* 0x0018c400011d7983 */ /* 0x001ea80000300800 */
[----:B------:R0:W-:Y:S01]  /*680e0*/  STL [R1+0x1908], R28 ;  /* 0x0019081c01007387 */ /* 0x0001e20000100800 */
[----:B---3--:R-:W-:-:S03]  /*680f0*/  IADD3 R24, P1, PT, R24, R8, RZ ;  /* 0x0000000818187210 */ /* 0x008fc60007f3e0ff */
[----:B0-----:R-:W3:Y:S04]  /*68100*/  LDL.LU R28, [R1+0x18e8] ;  /* 0x0018e800011c7983 */ /* 0x001ee80000300800 */
[----:B------:R-:W3:Y:S01]  /*68110*/  LDL.LU R6, [R1+0x18bc] ;  /* 0x0018bc0001067983 */ /* 0x000ee20000300800 */
[----:B------:R-:W-:-:S05]  /*68120*/  IMAD.X R3, R3, 0x1, R2, P2 ;  /* 0x0000000103037824 */ /* 0x000fca00010e0602 */
[----:B------:R0:W-:Y:S04]  /*68130*/  STL [R1+0x1900], R3 ;  /* 0x0019000301007387 */ /* 0x0001e80000100800 */
[----:B------:R1:W-:Y:S01]  /*68140*/  STL [R1+0x18dc], R24 ;  /* 0x0018dc1801007387 */ /* 0x0003e20000100800 */
        /* <DEDUP_REMOVED lines=20> */
[----:B------:R-:W-:-:S05]  /*68290*/  IMAD.X R12, R12, 0x1, R2, P3 ;  /* 0x000000010c0c7824 */ /* 0x000fca00018e0602 */
[----:B------:R0:W-:Y:S04]  /*682a0*/  STL [R1+0x18f8], R12 ;  /* 0x0018f80c01007387 */ /* 0x0001e80000100800 */
[----:B-1----:R-:W3:Y:S04]  /*682b0*/  LDL.LU R24, [R1+0x1898] ;  /* 0x0018980001187983 */ /* 0x002ee80000300800 */
[----:B0-----:R-:W3:Y:S04]  /*682c0*/  LDL.LU R13, [R1+0x186c] ;  /* 0x00186c00010d7983 */ /* 0x001ee80000300800 */
[----:B------:R-:W3:Y:S01]  /*682d0*/  LDL.LU R12, [R1+0x1890] ;  /* 0x00189000010c7983 */ /* 0x000ee20000300800 */
[----:B----4-:R-:W-:-:S05]  /*682e0*/  IADD3 R0, P3, PT, R0, R8, RZ ;  /* 0x0000000800007210 */ /* 0x010fca0007f7e0ff */
[----:B------:R0:W-:Y:S04]  /*682f0*/  STL [R1+0x18cc], R0 ;  /* 0x0018cc0001007387 */ /* 0x0001e80000100800 */
[----:B0-----:R-:W4:Y:S01]  /*68300*/  LDL.LU R0, [R1+0x1864] ;  /* 0x0018640001007983 */ /* 0x001f220000300800 */
[----:B------:R-:W-:Y:S01]  /*68310*/  IMAD.X R4, R4, 0x1, R2, P4 ;  /* 0x0000000104047824 */ /* 0x000fe200020e0602 */
[----:B--2---:R-:W-:-:S05]  /*68320*/  IADD3 R29, P4, PT, R29, R8, RZ ;  /* 0x000000081d1d7210 */ /* 0x004fca0007f9e0ff */
[----:B------:R0:W-:Y:S04]  /*68330*/  STL [R1+0x18c4], R29 ;  /* 0x0018c41d01007387 */ /* 0x0001e80000100800 */
[----:B------:R-:W-:Y:S01]  /*68340*/  STL [R1+0x18f0], R4 ;  /* 0x0018f00401007387 */ /* 0x000fe20000100800 */
[----:B---3--:R-:W-:-:S03]  /*68350*/  IMAD.X R28, R28, 0x1, R2, P5 ;  /* 0x000000011c1c7824 */ /* 0x008fc600028e0602 */
[----:B0-----:R-:W2:Y:S01]  /*68360*/  LDL.LU R29, [R1+0x1888] ;  /* 0x00188800011d7983 */ /* 0x001ea20000300800 */
[----:B------:R-:W-:-:S03]  /*68370*/  IADD3 R6, P5, PT, R6, R8, RZ ;  /* 0x0000000806067210 */ /* 0x000fc60007fbe0ff */
[----:B------:R0:W-:Y:S04]  /*68380*/  STL [R1+0x18e8], R28 ;  /* 0x0018e81c01007387 */ /* 0x0001e80000100800 */
[----:B0-----:R-:W3:Y:S01]  /*68390*/  LDL.LU R28, [R1+0x185c] ;  /* 0x00185c00011c7983 */ /* 0x001ee20000300800 */
[--C-:B------:R-:W-:Y:S01]  /*683a0*/  IMAD.X R3, R3, 0x1, R2.reuse, P6 ;  /* 0x0000000103037824 */ /* 0x100fe200030e0602 */
[-C--:B------:R-:W-:Y:S01]  /*683b0*/  IADD3 R7, P6, PT, R7, R8.reuse, RZ ;  /* 0x0000000807077210 */ /* 0x080fe20007fde0ff */
[--C-:B------:R-:W-:Y:S01]  /*683c0*/  IMAD.X R14, R14, 0x1, R2.reuse, P1 ;  /* 0x000000010e0e7824 */ /* 0x100fe200008e0602 */
[-C--:B------:R-:W-:Y:S02]  /*683d0*/  IADD3 R15, P1, PT, R15, R8.reuse, RZ ;  /* 0x000000080f0f7210 */ /* 0x080fe40007f3e0ff */
        /* <DEDUP_REMOVED lines=19> */
[----:B------:R-:W-:Y:S04]  /*68510*/  STL [R1+0x18c0], R11 ;  /* 0x0018c00b01007387 */ /* 0x000fe80000100800 */
[----:B------:R-:W-:Y:S04]  /*68520*/  STL [R1+0x1894], R26 ;  /* 0x0018941a01007387 */ /* 0x000fe80000100800 */
[----:B------:R-:W-:Y:S04]  /*68530*/  STL [R1+0x18b8], R10 ;  /* 0x0018b80a01007387 */ /* 0x000fe80000100800 */
[----:B------:R-:W-:Y:S04]  /*68540*/  STL [R1+0x188c], R21 ;  /* 0x00188c1501007387 */ /* 0x000fe80000100800 */
[----:B------:R0:W-:Y:S02]  /*68550*/  STL [R1+0x18a8], R25 ;  /* 0x0018a81901007387 */ /* 0x0001e40000100800 */
[----:B0-----:R-:W0:Y:S01]  /*68560*/  LDC R25, c[0x0][0x3ac] ;  /* 0x0000eb00ff197b82 */ /* 0x001e220000000800 */
[----:B------:R-:W-:Y:S01]  /*68570*/  IMAD.X R20, R20, 0x1, R2, P6 ;  /* 0x0000000114147824 */ /* 0x000fe200030e0602 */
[----:B------:R-:W-:-:S02]  /*68580*/  IADD3 R23, P6, PT, R23, R8, RZ ;  /* 0x0000000817177210 */ /* 0x000fc40007fde0ff */
[-C--:B------:R-:W-:Y:S01]  /*68590*/  IADD3 R9, P1, PT, R9, R8.reuse, RZ ;  /* 0x0000000809097210 */ /* 0x080fe20007f3e0ff */
[--C-:B------:R-:W-:Y:S01]  /*685a0*/  IMAD.X R17, R17, 0x1, R2.reuse, P2 ;  /* 0x0000000111117824 */ /* 0x100fe200010e0602 */
[-C--:B------:R-:W-:Y:S01]  /*685b0*/  IADD3 R16, P2, PT, R16, R8.reuse, RZ ;  /* 0x0000000810107210 */ /* 0x080fe20007f5e0ff */
[----:B------:R-:W-:Y:S01]  /*685c0*/  STL [R1+0x18b0], R20 ;  /* 0x0018b01401007387 */ /* 0x000fe20000100800 */
[--C-:B------:R-:W-:Y:S02]  /*685d0*/  IMAD.X R24, R24, 0x1, R2.reuse, P3 ;  /* 0x0000000118187824 */ /* 0x100fe400018e0602 */
[----:B------:R-:W-:Y:S01]  /*685e0*/  IMAD.X R12, R12, 0x1, R2, P4 ;  /* 0x000000010c0c7824 */ /* 0x000fe200020e0602 */
[----:B------:R-:W-:Y:S04]  /*685f0*/  STL [R1+0x1884], R23 ;  /* 0x0018841701007387 */ /* 0x000fe80000100800 */
[----:B------:R-:W-:Y:S01]  /*68600*/  STL [R1+0x187c], R9 ;  /* 0x00187c0901007387 */ /* 0x000fe20000100800 */
[----:B------:R-:W-:-:S03]  /*68610*/  IADD3 R13, P3, PT, R13, R8, RZ ;  /* 0x000000080d0d7210 */ /* 0x000fc60007f7e0ff */
[----:B------:R-:W-:Y:S01]  /*68620*/  STL [R1+0x18a0], R17 ;  /* 0x0018a01101007387 */ /* 0x000fe20000100800 */
[----:B0-----:R-:W-:-:S04]  /*68630*/  IMAD.SHL.U32 R6, R25, 0x80, RZ ;  /* 0x0000008019067824 */ /* 0x001fc800078e00ff */
[----:B------:R-:W-:Y:S01]  /*68640*/  IMAD.SHL.U32 R6, R6, 0x2, RZ ;  /* 0x0000000206067824 */ /* 0x000fe200078e00ff */
[----:B------:R-:W-:Y:S04]  /*68650*/  STL [R1+0x1874], R16 ;  /* 0x0018741001007387 */ /* 0x000fe80000100800 */
[----:B------:R-:W-:Y:S01]  /*68660*/  STL [R1+0x1898], R24 ;  /* 0x0018981801007387 */ /* 0x000fe20000100800 */
[----:B----4-:R-:W-:-:S05]  /*68670*/  IADD3 R0, P4, PT, R0, R6, RZ ;  /* 0x0000000600007210 */ /* 0x010fca0007f9e0ff */
[----:B------:R0:W-:Y:S04]  /*68680*/  STL [R1+0x1864], R0 ;  /* 0x0018640001007387 */ /* 0x0001e80000100800 */
[----:B------:R-:W-:Y:S04]  /*68690*/  STL [R1+0x186c], R13 ;  /* 0x00186c0d01007387 */ /* 0x000fe80000100800 */
[----:B0-----:R-:W4:Y:S04]  /*686a0*/  LDL.LU R0, [R1+0x1878] ;  /* 0x0018780001007983 */ /* 0x001f280000300800 */
[----:B------:R-:W-:Y:S01]  /*686b0*/  STL [R1+0x1890], R12 ;  /* 0x0018900c01007387 */ /* 0x000fe20000100800 */
[----:B--2---:R-:W-:Y:S01]  /*686c0*/  IMAD.X R29, R29, 0x1, R2, P5 ;  /* 0x000000011d1d7824 */ /* 0x004fe200028e0602 */
[----:B---3--:R-:W-:-:S02]  /*686d0*/  IADD3 R28, P5, PT, R28, R6, RZ ;  /* 0x000000061c1c7210 */ /* 0x008fc40007fbe0ff */
[----:B----4-:R0:W-:Y:S04]  /*686e0*/  STL [R1+0x212c], R0 ;  /* 0x00212c0001007387 */ /* 0x0101e80000100800 */
[----:B0-----:R-:W2:Y:S04]  /*686f0*/  LDL.LU R0, [R1+0x1854] ;  /* 0x0018540001007983 */ /* 0x001ea80000300800 */
[----:B------:R-:W3:Y:S04]  /*68700*/  LDL.LU R5, [R1+0x1844] ;  /* 0x0018440001057983 */ /* 0x000ee80000300800 */
[----:B------:R-:W4:Y:S04]  /*68710*/  LDL.LU R4, [R1+0x1868] ;  /* 0x0018680001047983 */ /* 0x000f280000300800 */
[----:B------:R0:W-:Y:S01]  /*68720*/  STL [R1+0x1888], R29 ;  /* 0x0018881d01007387 */ /* 0x0001e20000100800 */
[----:B------:R-:W-:-:S03]  /*68730*/  IMAD.X R3, R3, 0x1, R2, P6 ;  /* 0x0000000103037824 */ /* 0x000fc600030e0602 */
[----:B------:R1:W-:Y:S04]  /*68740*/  STL [R1+0x185c], R28 ;  /* 0x00185c1c01007387 */ /* 0x0003e80000100800 */
        /* <DEDUP_REMOVED lines=23> */
[----:B-1----:R-:W3:Y:S04]  /*688c0*/  LDL.LU R28, [R1+0x17e4] ;  /* 0x0017e400011c7983 */ /* 0x002ee80000300800 */
[----:B------:R-:W3:Y:S01]  /*688d0*/  LDL.LU R3, [R1+0x1808] ;  /* 0x0018080001037983 */ /* 0x000ee20000300800 */
[----:B--2---:R-:W-:-:S05]  /*688e0*/  IADD3 R0, P6, PT, R0, R6, RZ ;  /* 0x0000000600007210 */ /* 0x004fca0007fde0ff */
[----:B------:R0:W-:Y:S04]  /*688f0*/  STL [R1+0x1854], R0 ;  /* 0x0018540001007387 */ /* 0x0001e80000100800 */
[----:B0-----:R-:W2:Y:S02]  /*68900*/  LDL.LU R0, [R1+0x212c] ;  /* 0x00212c0001007983 */ /* 0x001ea40000300800 */
[----:B--2---:R-:W-:-:S05]  /*68910*/  IADD3.X R0, PT, PT, R0, R2, RZ, P1, !PT ;  /* 0x0000000200007210 */ /* 0x004fca0000ffe4ff */
[----:B------:R0:W-:Y:S04]  /*68920*/  STL [R1+0x1878], R0 ;  /* 0x0018780001007387 */ /* 0x0001e80000100800 */
[----:B0-----:R-:W2:Y:S02]  /*68930*/  LDL.LU R0, [R1+0x2128] ;  /* 0x0021280001007983 */ /* 0x001ea40000300800 */
[----:B--2---:R-:W-:-:S05]  /*68940*/  IADD3 R0, P1, PT, R0, R6, RZ ;  /* 0x0000000600007210 */ /* 0x004fca0007f3e0ff */
[----:B------:R0:W-:Y:S04]  /*68950*/  STL [R1+0x184c], R0 ;  /* 0x00184c0001007387 */ /* 0x0001e80000100800 */
[----:B0-----:R-:W2:Y:S02]  /*68960*/  LDL.LU R0, [R1+0x2124] ;  /* 0x0021240001007983 */ /* 0x001ea40000300800 */
[----:B--2---:R-:W-:-:S05]  /*68970*/  IMAD.X R0, R0, 0x1, R2, P2 ;  /* 0x0000000100007824 */ /* 0x004fca00010e0602 */
[----:B------:R0:W-:Y:S04]  /*68980*/  STL [R1+0x1870], R0 ;  /* 0x0018700001007387 */ /* 0x0001e80000100800 */
[----:B0-----:R-:W2:Y:S01]  /*68990*/  LDL.LU R0, [R1+0x2120] ;  /* 0x0021200001007983 */ /* 0x001ea20000300800 */
[-C--:B---3--:R-:W-:Y:S01]  /*689a0*/  IADD3 R5, P2, PT, R5, R6.reuse, RZ ;  /* 0x0000000605057210 */ /* 0x088fe20007f5e0ff */
[----:B----4-:R-:W-:Y:S01]  /*689b0*/  IMAD.X R4, R4, 0x1, R2, P3 ;  /* 0x0000000104047824 */ /* 0x010fe200018e0602 */
[-C--:B------:R-:W-:Y:S01]  /*689c0*/  IADD3 R7, P3, PT, R7, R6.reuse, RZ ;  /* 0x0000000607077210 */ /* 0x080fe20007f7e0ff */
[----:B------:R-:W-:Y:S04]  /*689d0*/  STL [R1+0x1f1c], R2 ;  /* 0x001f1c0201007387 */ /* 0x000fe80000100800 */
[----:B------:R-:W-:Y:S04]  /*689e0*/  STL [R1+0x1844], R5 ;  /* 0x0018440501007387 */ /* 0x000fe80000100800 */
[----:B------:R-:W-:Y:S04]  /*689f0*/  STL [R1+0x1868], R4 ;  /* 0x0018680401007387 */ /* 0x000fe80000100800 */
[----:B------:R-:W-:Y:S01]  /*68a00*/  STL [R1+0x183c], R7 ;  /* 0x00183c0701007387 */ /* 0x000fe20000100800 */
[--C-:B--2---:R-:W-:Y:S01]  /*68a10*/  IMAD.X R14, R14, 0x1, R0.reuse, P4 ;  /* 0x000000010e0e7824 */ /* 0x104fe200020e0600 */
        /* <DEDUP_REMOVED lines=34> */
[----:B------:R-:W-:Y:S04]  /*68c40*/  STL [R1+0x17fc], R16 ;  /* 0x0017fc1001007387 */ /* 0x000fe80000100800 */
[----:B------:R-:W-:Y:S01]  /*68c50*/  STL [R1+0x1820], R25 ;  /* 0x0018201901007387 */ /* 0x000fe20000100800 */
[----:B------:R-:W-:-:S03]  /*68c60*/  IMAD.X R29, R29, 0x1, R0, P2 ;  /* 0x000000011d1d7824 */ /* 0x000fc600010e0600 */
[----:B------:R-:W-:Y:S01]  /*68c70*/  STL [R1+0x17f4], R24 ;  /* 0x0017f41801007387 */ /* 0x000fe20000100800 */
[----:B------:R-:W-:-:S03]  /*68c80*/  IADD3 R28, P2, PT, R28, R6, RZ ;  /* 0x000000061c1c7210 */ /* 0x000fc60007f5e0ff */
[----:B------:R-:W-:Y:S04]  /*68c90*/  STL [R1+0x1818], R13 ;  /* 0x0018180d01007387 */ /* 0x000fe80000100800 */
[----:B------:R-:W-:Y:S04]  /*68ca0*/  STL [R1+0x17ec], R12 ;  /* 0x0017ec0c01007387 */ /* 0x000fe80000100800 */
[----:B------:R0:W-:Y:S01]  /*68cb0*/  STL [R1+0x211c], R0 ;  /* 0x00211c0001007387 */ /* 0x0001e20000100800 */
[----:B------:R-:W-:-:S03]  /*68cc0*/  IMAD.X R3, R3, 0x1, R0, P3 ;  /* 0x0000000103037824 */ /* 0x000fc600018e0600 */
[----:B------:R-:W-:Y:S04]  /*68cd0*/  STL [R1+0x1810], R29 ;  /* 0x0018101d01007387 */ /* 0x000fe80000100800 */
[----:B0-----:R-:W2:Y:S04]  /*68ce0*/  LDL.LU R0, [R1+0x17dc] ;  /* 0x0017dc0001007983 */ /* 0x001ea80000300800 */
[----:B------:R-:W-:Y:S04]  /*68cf0*/  STL [R1+0x17e4], R28 ;  /* 0x0017e41c01007387 */ /* 0x000fe80000100800 */
[----:B------:R-:W3:Y:S04]  /*68d00*/  LDL.LU R2, [R1+0x17cc] ;  /* 0x0017cc0001027983 */ /* 0x000ee80000300800 */
[----:B------:R-:W-:Y:S04]  /*68d10*/  STL [R1+0x1808], R3 ;  /* 0x0018080301007387 */ /* 0x000fe80000100800 */
[----:B---3--:R0:W-:Y:S04]  /*68d20*/  STL [R1+0x2110], R2 ;  /* 0x0021100201007387 */ /* 0x0081e80000100800 */
[----:B0-----:R-:W3:Y:S04]  /*68d30*/  LDL.LU R2, [R1+0x17f8] ;  /* 0x0017f80001027983 */ /* 0x001ee80000300800 */
[----:B---3--:R0:W-:Y:S04]  /*68d40*/  STL [R1+0x2114], R2 ;  /* 0x0021140201007387 */ /* 0x0081e80000100800 */
[----:B0-----:R-:W3:Y:S01]  /*68d50*/  LDL.LU R2, [R1+0x17d4] ;  /* 0x0017d40001027983 */ /* 0x001ee20000300800 */
[----:B--2---:R-:W-:-:S03]  /*68d60*/  IADD3 R0, P3, PT, R0, R6, RZ ;  /* 0x0000000600007210 */ /* 0x004fc60007f7e0ff */
[----:B---3--:R0:W-:Y:S04]  /*68d70*/  STL [R1+0x2118], R2 ;  /* 0x0021180201007387 */ /* 0x0081e80000100800 */
        /* <DEDUP_REMOVED lines=28> */
[----:B0-----:R-:W2:Y:S02]  /*68f40*/  LDL.LU R0, [R1+0x211c] ;  /* 0x00211c0001007983 */ /* 0x001ea40000300800 */
[----:B--2---:R-:W-:-:S05]  /*68f50*/  IMAD.X R2, R2, 0x1, R0, P4 ;  /* 0x0000000102027824 */ /* 0x004fca00020e0600 */
        /* <DEDUP_REMOVED lines=8> */
[--C-:B---3--:R-:W-:Y:S01]  /*68fe0*/  IMAD.X R5, R5, 0x1, R0.reuse, P6 ;  /* 0x0000000105057824 */ /* 0x108fe200030e0600 */
[-C--:B----4-:R-:W-:Y:S01]  /*68ff0*/  IADD3 R4, P6, PT, R4, R6.reuse, RZ ;  /* 0x0000000604047210 */ /* 0x090fe20007fde0ff */
[--C-:B------:R-:W-:Y:S01]  /*69000*/  IMAD.X R7, R7, 0x1, R0.reuse, P1 ;  /* 0x0000000107077824 */ /* 0x100fe200008e0600 */
[-C--:B------:R-:W-:Y:S01]  /*69010*/  IADD3 R14, P1, PT, R14, R6.reuse, RZ ;  /* 0x000000060e0e7210 */ /* 0x080fe20007f3e0ff */
        /* <DEDUP_REMOVED lines=16> */
[----:B------:R-:W-:Y:S01]  /*69120*/  IMAD.X R28, R28, 0x1, R0, P6 ;  /* 0x000000011c1c7824 */ /* 0x000fe200030e0600 */
[----:B------:R-:W-:-:S02]  /*69130*/  IADD3 R3, P6, PT, R3, R6, RZ ;  /* 0x0000000603037210 */ /* 0x000fc40007fde0ff */
[----:B--2---:R-:W-:-:S05]  /*69140*/  IADD3 R2, P5, PT, R2, R6, RZ ;  /* 0x0000000602027210 */ /* 0x004fca0007fbe0ff */
[----:B------:R-:W-:Y:S04]  /*69150*/  STL [R1+0x17cc], R2 ;  /* 0x0017cc0201007387 */ /* 0x000fe80000100800 */
[----:B------:R-:W-:Y:S04]  /*69160*/  STL [R1+0x17f0], R5 ;  /* 0x0017f00501007387 */ /* 0x000fe80000100800 */
[----:B------:R-:W-:Y:S04]  /*69170*/  STL [R1+0x17c4], R4 ;  /* 0x0017c40401007387 */ /* 0x000fe80000100800 */
[----:B------:R-:W-:Y:S04]  /*69180*/  STL [R1+0x17e8], R7 ;  /* 0x0017e80701007387 */ /* 0x000fe80000100800 */
[----:B------:R-:W-:Y:S04]  /*69190*/  STL [R1+0x17bc], R14 ;  /* 0x0017bc0e01007387 */ /* 0x000fe80000100800 */
[----:B------:R-:W-:Y:S04]  /*691a0*/  STL [R1+0x17e0], R15 ;  /* 0x0017e00f01007387 */ /* 0x000fe80000100800 */
[----:B------:R-:W-:Y:S01]  /*691b0*/  STL [R1+0x17b4], R22 ;  /* 0x0017b41601007387 */ /* 0x000fe20000100800 */
[----:B------:R-:W-:-:S03]  /*691c0*/  IMAD.X R26, R26, 0x1, R0, P5 ;  /* 0x000000011a1a7824 */ /* 0x000fc600028e0600 */
[----:B------:R-:W-:Y:S01]  /*691d0*/  STL [R1+0x17d8], R18 ;  /* 0x0017d81201007387 */ /* 0x000fe20000100800 */
[----:B------:R-:W-:-:S03]  /*691e0*/  IADD3 R10, P5, PT, R10, R6, RZ ;  /* 0x000000060a0a7210 */ /* 0x000fc60007fbe0ff */
        /* <DEDUP_REMOVED lines=12> */
[----:B------:R-:W-:Y:S04]  /*692b0*/  STL [R1+0x17a8], R16 ;  /* 0x0017a81001007387 */ /* 0x000fe80000100800 */
[----:B------:R-:W-:Y:S01]  /*692c0*/  STL [R1+0x177c], R25 ;  /* 0x00177c1901007387 */ /* 0x000fe20000100800 */
[----:B------:R-:W-:-:S03]  /*692d0*/  IADD3 R29, P5, PT, R29, R6, RZ ;  /* 0x000000061d1d7210 */ /* 0x000fc60007fbe0ff */
[----:B------:R-:W-:Y:S04]  /*692e0*/  STL [R1+0x17a0], R24 ;  /* 0x0017a01801007387 */ /* 0x000fe80000100800 */
[----:B------:R-:W-:Y:S04]  /*692f0*/  STL [R1+0x1774], R13 ;  /* 0x0017740d01007387 */ /* 0x000fe80000100800 */
[----:B------:R-:W-:Y:S04]  /*69300*/  STL [R1+0x1798], R12 ;  /* 0x0017980c01007387 */ /* 0x000fe80000100800 */
[----:B------:R0:W-:Y:S04]  /*69310*/  STL [R1+0x210c], R6 ;  /* 0x00210c0601007387 */ /* 0x0001e80000100800 */
        /* <DEDUP_REMOVED lines=9> */
[----:B--2---:R-:W-:-:S03]  /*693b0*/  IMAD.X R6, R6, 0x1, R0, P1 ;  /* 0x0000000106067824 */ /* 0x004fc600008e0600 */
        /* <DEDUP_REMOVED lines=30> */
[----:B--2---:R-:W-:-:S05]  /*695a0*/  IADD3 R2, P1, PT, R2, R6, RZ ;  /* 0x0000000602027210 */ /* 0x004fca0007f3e0ff */
[----:B------:R0:W-:Y:S04]  /*695b0*/  STL [R1+0x175c], R2 ;  /* 0x00175c0201007387 */ /* 0x0001e80000100800 */
[----:B0-----:R-:W2:Y:S02]  /*695c0*/  LDL.LU R2, [R1+0x2108] ;  /* 0x0021080001027983 */ /* 0x001ea40000300800 */
[----:B--2---:R-:W-:-:S05]  /*695d0*/  IMAD.X R2, R2, 0x1, R0, P2 ;  /* 0x0000000102027824 */ /* 0x004fca00010e0600 */
[----:B------:R0:W-:Y:S04]  /*695e0*/  STL [R1+0x1780], R2 ;  /* 0x0017800201007387 */ /* 0x0001e80000100800 */
[----:B0-----:R-:W2:Y:S02]  /*695f0*/  LDL.LU R2, [R1+0x2104] ;  /* 0x0021040001027983 */ /* 0x001ea40000300800 */
[----:B--2---:R-:W-:-:S05]  /*69600*/  IADD3 R2, P2, PT, R2, R6, RZ ;  /* 0x0000000602027210 */ /* 0x004fca0007f5e0ff */
[----:B------:R0:W-:Y:S04]  /*69610*/  STL [R1+0x1754], R2 ;  /* 0x0017540201007387 */ /* 0x0001e80000100800 */
[----:B0-----:R-:W2:Y:S01]  /*69620*/  LDL.LU R2, [R1+0x2100] ;  /* 0x0021000001027983 */ /* 0x001ea20000300800 */
[--C-:B----4-:R-:W-:Y:S01]  /*69630*/  IMAD.X R4, R4, 0x1, R0.reuse, P4 ;  /* 0x0000000104047824 */ /* 0x110fe200020e0600 */
[----:B------:R-:W-:Y:S02]  /*69640*/  IADD3 R7, P4, PT, R7, R6, RZ ;  /* 0x0000000607077210 */ /* 0x000fe40007f9e0ff */
[----:B------:R-:W-:Y:S02]  /*69650*/  IADD3.X R14, PT, PT, R14, R0, RZ, P5, !PT ;  /* 0x000000000e0e7210 */ /* 0x000fe40002ffe4ff */
        /* <DEDUP_REMOVED lines=16> */
[----:B------:R-:W-:Y:S01]  /*69760*/  IADD3 R12, P2, PT, R12, R6, RZ ;  /* 0x000000060c0c7210 */ /* 0x000fe20007f5e0ff */
[----:B------:R-:W-:-:S02]  /*69770*/  IMAD.X R3, R3, 0x1, R0, P4 ;  /* 0x0000000103037824 */ /* 0x000fc400020e0600 */
[----:B--2---:R-:W-:Y:S01]  /*69780*/  IMAD.X R2, R2, 0x1, R0, P3 ;  /* 0x0000000102027824 */ /* 0x004fe200018e0600 */
[----:B---3--:R-:W-:-:S04]  /*69790*/  IADD3 R5, P3, PT, R5, R6, RZ ;  /* 0x0000000605057210 */ /* 0x008fc80007f7e0ff */
        /* <DEDUP_REMOVED lines=180> */
[-C--:B------:R-:W-:Y:S01]  /*6a2e0*/  IADD3 R7, P5, PT, R7, R6.reuse, RZ ;  /* 0x0000000607077210 */ /* 0x080fe20007fbe0ff */
[--C-:B------:R-:W-:Y:S01]  /*6a2f0*/  IMAD.X R14, R14, 0x1, R0.reuse, P6 ;  /* 0x000000010e0e7824 */ /* 0x100fe200030e0600 */
[-C--:B------:R-:W-:Y:S01]  /*6a300*/  IADD3 R15, P6, PT, R15, R6.reuse, RZ ;  /* 0x000000060f0f7210 */ /* 0x080fe20007fde0ff */
[--C-:B------:R-:W-:Y:S01]  /*6a310*/  IMAD.X R22, R22, 0x1, R0.reuse, P1 ;  /* 0x0000000116167824 */ /* 0x100fe200008e0600 */
[-C--:B------:R-:W-:Y:S01]  /*6a320*/  IADD3 R18, P1, PT, R18, R6.reuse, RZ ;  /* 0x0000000612127210 */ /* 0x080fe20007f3e0ff */
[----:B------:R-:W-:Y:S01]  /*6a330*/  IMAD.X R19, R19, 0x1, R0, P2 ;  /* 0x0000000113137824 */ /* 0x000fe200010e0600 */
[----:B------:R-:W-:-:S02]  /*6a340*/  IADD3 R27, P2, PT, R27, R6, RZ ;  /* 0x000000061b1b7210 */ /* 0x000fc40007f5e0ff */
        /* <DEDUP_REMOVED lines=214> */
[--C-:B------:R-:W-:Y:S02]  /*6b0b0*/  IMAD.X R3, R3, 0x1, R0.reuse, P6 ;  /* 0x0000000103037824 */ /* 0x100fe400030e0600 */
        /* <DEDUP_REMOVED lines=687> */
[----:B----4-:R-:W-:Y:S02]  /*6dbb0*/  IADD3 R4, P6, PT, R4, R6, RZ ;  /* 0x0000000604047210 */ /* 0x010fe40007fde0ff */
        /* <DEDUP_REMOVED lines=624> */
[----:B------:R-:W-:Y:S01]  /*702c0*/  IMAD.X R28, R28, 0x1, R0, P3 ;  /* 0x000000011c1c7824 */ /* 0x000fe200018e0600 */
[-C--:B------:R-:W-:Y:S02]  /*702d0*/  IADD3 R3, P3, PT, R3, R6.reuse, RZ ;  /* 0x0000000603037210 */ /* 0x080fe40007f7e0ff */
        /* <DEDUP_REMOVED lines=241> */
[----:B--2---:R-:W-:-:S03]  /*711f0*/  IADD3.X R6, PT, PT, R6, R0, RZ, P5, !PT ;  /* 0x0000000006067210 */ /* 0x004fc60002ffe4ff */
        /* <DEDUP_REMOVED lines=241> */
[----:B----4-:R-:W-:Y:S02]  /*72110*/  IADD3.X R4, PT, PT, R4, R0, RZ, P3, !PT ;  /* 0x0000000004047210 */ /* 0x010fe40001ffe4ff */
        /* <DEDUP_REMOVED lines=826> */
[----:B------:R0:W-:Y:S04]  /*754c0*/  STL [R1+0x1e08], R2 ;  /* 0x001e080201007387 */ /* 0x0001e80000100800 */
[----:B0-----:R0:W5:Y:S04]  /*754d0*/  LDL.LU R2, [R1+0x1f1c] ;  /* 0x001f1c0001027983 */ /* 0x0011680000300800 */
[----:B------:R1:W-:Y:S04]  /*754e0*/  STL [R1+0x1e44], R4 ;  /* 0x001e440401007387 */ /* 0x0003e80000100800 */
[----:B-1----:R0:W5:Y:S04]  /*754f0*/  LDL.LU R4, [R1+0x1f18] ;  /* 0x001f180001047983 */ /* 0x0021680000300800 */
[----:B------:R1:W-:Y:S04]  /*75500*/  STL [R1+0x1e10], R5 ;  /* 0x001e100501007387 */ /* 0x0003e80000100800 */
[----:B-1----:R0:W5:Y:S04]  /*75510*/  LDL.LU R5, [R1+0x1f14] ;  /* 0x001f140001057983 */ /* 0x0021680000300800 */
[----:B------:R1:W-:Y:S04]  /*75520*/  STL [R1+0x1e4c], R22 ;  /* 0x001e4c1601007387 */ /* 0x0003e80000100800 */
[----:B-1----:R0:W5:Y:S04]  /*75530*/  LDL.LU R22, [R1+0x1f10] ;  /* 0x001f100001167983 */ /* 0x0021680000300800 */
[----:B------:R1:W-:Y:S04]  /*75540*/  STL [R1+0x1e18], R10 ;  /* 0x001e180a01007387 */ /* 0x0003e80000100800 */
[----:B-1----:R0:W5:Y:S04]  /*75550*/  LDL.LU R10, [R1+0x1f0c] ;  /* 0x001f0c00010a7983 */ /* 0x0021680000300800 */
[----:B------:R1:W-:Y:S01]  /*75560*/  STL [R1+0x1e54], R26 ;  /* 0x001e541a01007387 */ /* 0x0003e20000100800 */
[----:B------:R-:W-:-:S03]  /*75570*/  IMAD.X R16, R16, 0x1, R0, P6 ;  /* 0x0000000110107824 */ /* 0x000fc600030e0600 */
[----:B-1----:R0:W5:Y:S04]  /*75580*/  LDL.LU R26, [R1+0x1f08] ;  /* 0x001f0800011a7983 */ /* 0x0021680000300800 */
[----:B------:R1:W-:Y:S01]  /*75590*/  STL [R1+0x1e20], R11 ;  /* 0x001e200b01007387 */ /* 0x0003e20000100800 */
[----:B------:R-:W-:-:S03]  /*755a0*/  IADD3 R17, P6, PT, R17, R6, RZ ;  /* 0x0000000611117210 */ /* 0x000fc60007fde0ff */
[----:B-1----:R0:W5:Y:S04]  /*755b0*/  LDL.LU R11, [R1+0x1f04] ;  /* 0x001f0400010b7983 */ /* 0x0021680000300800 */
        /* <DEDUP_REMOVED lines=27> */
[----:B-1----:R-:W2:Y:S01]  /*75770*/  LDL.LU R3, [R1+0x1ecc] ;  /* 0x001ecc0001037983 */ /* 0x002ea20000300800 */
[-C--:B------:R-:W-:Y:S01]  /*75780*/  IADD3 R7, P4, PT, R7, R6.reuse, RZ ;  /* 0x0000000607077210 */ /* 0x080fe20007f9e0ff */
[--C-:B------:R-:W-:Y:S01]  /*75790*/  IMAD.X R14, R14, 0x1, R0.reuse, P5 ;  /* 0x000000010e0e7824 */ /* 0x100fe200028e0600 */
[----:B------:R-:W-:Y:S01]  /*757a0*/  IADD3 R15, P5, PT, R15, R6, RZ ;  /* 0x000000060f0f7210 */ /* 0x000fe20007fbe0ff */
[----:B------:R-:W-:-:S02]  /*757b0*/  IMAD.X R18, R18, 0x1, R0, P6 ;  /* 0x0000000112127824 */ /* 0x000fc400030e0600 */
[----:B------:R-:W-:Y:S04]  /*757c0*/  STL [R1+0x1e94], R7 ;  /* 0x001e940701007387 */ /* 0x000fe80000100800 */
[----:B------:R-:W-:Y:S04]  /*757d0*/  STL [R1+0x1e60], R14 ;  /* 0x001e600e01007387 */ /* 0x000fe80000100800 */
[----:B------:R-:W-:Y:S04]  /*757e0*/  STL [R1+0x1e98], R15 ;  /* 0x001e980f01007387 */ /* 0x000fe80000100800 */
[----:B------:R-:W-:Y:S01]  /*757f0*/  STL [R1+0x1e68], R18 ;  /* 0x001e681201007387 */ /* 0x000fe20000100800 */
[----:B------:R-:W-:Y:S01]  /*75800*/  IADD3.X R19, PT, PT, R19, R0, RZ, P1, !PT ;  /* 0x0000000013137210 */ /* 0x000fe20000ffe4ff */
[----:B------:R-:W-:-:S02]  /*75810*/  IMAD.X R23, R23, 0x1, R0, P2 ;  /* 0x0000000117177824 */ /* 0x000fc400010e0600 */
[----:B--2---:R-:W-:-:S05]  /*75820*/  IMAD.X R3, R3, 0x1, R0, P3 ;  /* 0x0000000103037824 */ /* 0x004fca00018e0600 */
[----:B------:R1:W-:Y:S02]  /*75830*/  STL [R1+0x1e80], R3 ;  /* 0x001e800301007387 */ /* 0x0003e40000100800 */
[----:B-1----:R-:W1:Y:S02]  /*75840*/  S2R R3, SR_TID.X ;  /* 0x0000000000037919 */ /* 0x002e640000002100 */
[----:B------:R2:W-:Y:S04]  /*75850*/  STL [R1+0x1e70], R19 ;  /* 0x001e701301007387 */ /* 0x0005e80000100800 */
[----:B------:R3:W-:Y:S01]  /*75860*/  STL [R1+0x1e78], R23 ;  /* 0x001e781701007387 */ /* 0x0007e20000100800 */
[----:B-1----:R-:W-:-:S05]  /*75870*/  LOP3.LUT R3, R3, 0x3f, RZ, 0xc0, !PT ;  /* 0x0000003f03037812 */ /* 0x002fca00078ec0ff */
[----:B------:R-:W-:Y:S01]  /*75880*/  IMAD.SHL.U32 R3, R3, 0x2, RZ ;  /* 0x0000000203037824 */ /* 0x000fe200078e00ff */
[----:B--2---:R-:W2:Y:S04]  /*75890*/  LDL.LU R19, [R1+0x1e88] ;  /* 0x001e880001137983 */ /* 0x004ea80000300800 */
[----:B---3--:R-:W3:Y:S01]  /*758a0*/  LDL.LU R23, [R1+0x1e90] ;  /* 0x001e900001177983 */ /* 0x008ee20000300800 */
[--C-:B--2---:R-:W-:Y:S02]  /*758b0*/  IMAD.X R19, R19, 0x1, R0.reuse, P4 ;  /* 0x0000000113137824 */ /* 0x104fe400020e0600 */
[----:B---3--:R-:W-:-:S05]  /*758c0*/  IMAD.X R23, R23, 0x1, R0, P5 ;  /* 0x0000000117177824 */ /* 0x008fca00028e0600 */
[----:B------:R0:W-:Y:S04]  /*758d0*/  STL [R1+0x1e90], R23 ;  /* 0x001e901701007387 */ /* 0x0001e80000100800 */
[----:B------:R0:W-:Y:S01]  /*758e0*/  STL [R1+0x1e88], R19 ;  /* 0x001e881301007387 */ /* 0x0001e20000100800 */
[----:B------:R-:W-:Y:S05]  /*758f0*/  @P0 BRA `(.L_x_1) ;  /* 0xfffffb3400b40947 */ /* 0x000fea000383ffff */
[----:B-----5:R1:W-:Y:S04]  /*75900*/  STL [R1+0x20d8], R22 ;  /* 0x0020d81601007387 */ /* 0x0203e80000100800 */
[----:B-1----:R-:W2:Y:S04]  /*75910*/  LDL.LU R22, [R1+0x484] ;  /* 0x0004840001167983 */ /* 0x002ea80000300800 */
[----:B--2---:R1:W-:Y:S04]  /*75920*/  STL [R1+0x20dc], R22 ;  /* 0x0020dc1601007387 */ /* 0x0043e80000100800 */
[----:B------:R2:W-:Y:S01]  /*75930*/  STL [R1+0x20d4], R11 ;  /* 0x0020d40b01007387 */ /* 0x0005e20000100800 */
[----:B-1----:R-:W-:-:S03]  /*75940*/  IMAD.MOV.U32 R22, RZ, RZ, R5 ;  /* 0x000000ffff167224 */ /* 0x002fc600078e0005 */
[----:B--2---:R-:W2:Y:S04]  /*75950*/  LDL.LU R11, [R1+0x480] ;  /* 0x00048000010b7983 */ /* 0x004ea80000300800 */
[----:B--2---:R1:W-:Y:S04]  /*75960*/  STL [R1+0x20e0], R11 ;  /* 0x0020e00b01007387 */ /* 0x0043e80000100800 */
[----:B------:R2:W-:Y:S01]  /*75970*/  STL [R1+0x20d0], R27 ;  /* 0x0020d01b01007387 */ /* 0x0005e20000100800 */
[----:B-1----:R-:W-:-:S03]  /*75980*/  IMAD.MOV.U32 R11, RZ, RZ, R4 ;  /* 0x000000ffff0b7224 */ /* 0x002fc600078e0004 */
[----:B--2---:R-:W2:Y:S04]  /*75990*/  LDL.LU R27, [R1+0x43c] ;  /* 0x00043c00011b7983 */ /* 0x004ea80000300800 */
[----:B------:R1:W-:Y:S04]  /*759a0*/  STL [R1+0x20cc], R10 ;  /* 0x0020cc0a01007387 */ /* 0x0003e80000100800 */
[----:B-1----:R-:W2:Y:S04]  /*759b0*/  LDL.LU R10, [R1+0x438] ;  /* 0x00043800010a7983 */ /* 0x002ea80000300800 */
[----:B------:R1:W-:Y:S04]  /*759c0*/  STL [R1+0x20c8], R26 ;  /* 0x0020c81a01007387 */ /* 0x0003e80000100800 */
[----:B-1----:R-:W3:Y:S04]  /*759d0*/  LDL.LU R26, [R1+0x434] ;  /* 0x00043400011a7983 */ /* 0x002ee80000300800 */
[----:B------:R1:W-:Y:S04]  /*759e0*/  STL [R1+0x20c4], R9 ;  /* 0x0020c40901007387 */ /* 0x0003e80000100800 */
[----:B-1----:R-:W3:Y:S04]  /*759f0*/  LDL.LU R9, [R1+0x430] ;  /* 0x0004300001097983 */ /* 0x002ee80000300800 */
[----:B------:R1:W-:Y:S04]  /*75a00*/  STL [R1+0x20c0], R8 ;  /* 0x0020c00801007387 */ /* 0x0003e80000100800 */
[----:B-1----:R-:W4:Y:S04]  /*75a10*/  LDL.LU R8, [R1+0x44c] ;  /* 0x00044c0001087983 */ /* 0x002f280000300800 */
[----:B------:R1:W-:Y:S04]  /*75a20*/  STL [R1+0x20bc], R17 ;  /* 0x0020bc1101007387 */ /* 0x0003e80000100800 */
[----:B-1----:R-:W4:Y:S04]  /*75a30*/  LDL.LU R17, [R1+0x448] ;  /* 0x0004480001117983 */ /* 0x002f280000300800 */
[----:B------:R1:W-:Y:S04]  /*75a40*/  STL [R1+0x20b8], R16 ;  /* 0x0020b81001007387 */ /* 0x0003e80000100800 */
[----:B-1----:R-:W2:Y:S04]  /*75a50*/  LDL.LU R16, [R1+0x444] ;  /* 0x0004440001107983 */ /* 0x002ea80000300800 */
        /* <DEDUP_REMOVED lines=8> */
[----:B------:R-:W2:Y:S04]  /*75ae0*/  LDL.LU R3, [R1+0x45c] ;  /* 0x00045c0001037983 */ /* 0x000ea80000300800 */
[----:B------:R-:W2:Y:S04]  /*75af0*/  LDL.LU R0, [R1+0x458] ;  /* 0x0004580001007983 */ /* 0x000ea80000300800 */
        /* <DEDUP_REMOVED lines=10> */
[----:B------:R0:W-:Y:S01]  /*75ba0*/  STL [R1+0x20a4], R25 ;  /* 0x0020a41901007387 */ /* 0x0001e20000100800 */
[----:B------:R-:W-:-:S03]  /*75bb0*/  F2FP.F16.F32.PACK_AB R22, R11, R22 ;  /* 0x000000160b16723e */ /* 0x000fc600000000ff */
[----:B0-----:R-:W2:Y:S04]  /*75bc0*/  LDL.LU R25, [R1+0x494] ;  /* 0x0004940001197983 */ /* 0x001ea80000300800 */
[----:B------:R0:W-:Y:S04]  /*75bd0*/  STL [R1+0x20a0], R24 ;  /* 0x0020a01801007387 */ /* 0x0001e80000100800 */
[----:B0-----:R-:W2:Y:S04]  /*75be0*/  LDL.LU R24, [R1+0x498] ;  /* 0x0004980001187983 */ /* 0x001ea80000300800 */
[----:B------:R0:W-:Y:S04]  /*75bf0*/  STL [R1+0x1ed0], R28 ;  /* 0x001ed01c01007387 */ /* 0x0001e80000100800 */
[----:B0-----:R-:W2:Y:S04]  /*75c00*/  LDL.LU R28, [R1+0x49c] ;  /* 0x00049c00011c7983 */ /* 0x001ea80000300800 */
[----:B------:R0:W-:Y:S04]  /*75c10*/  STL [R1+0x1ecc], R29 ;  /* 0x001ecc1d01007387 */ /* 0x0001e80000100800 */
[----:B0-----:R-:W2:Y:S04]  /*75c20*/  LDL.LU R29, [R1+0x300] ;  /* 0x00030000011d7983 */ /* 0x001ea80000300800 */
[----:B------:R-:W2:Y:S04]  /*75c30*/  LDL.LU R11, [R1+0x20e0] ;  /* 0x0020e000010b7983 */ /* 0x000ea80000300800 */
[----:B------:R0:W-:Y:S04]  /*75c40*/  STL [R1+0x18c], R22 ;  /* 0x00018c1601007387 */ /* 0x0001e80000100800 */
[----:B0-----:R-:W2:Y:S02]  /*75c50*/  LDL.LU R22, [R1+0x20dc] ;  /* 0x0020dc0001167983 */ /* 0x001ea40000300800 */
[----:B--2---:R-:W-:-:S02]  /*75c60*/  F2FP.F16.F32.PACK_AB R11, R22, R11 ;  /* 0x0000000b160b723e */ /* 0x004fc400000000ff */
[----:B------:R-:W2:Y:S01]  /*75c70*/  LDL.LU R22, [R1+0x20d8] ;  /* 0x0020d80001167983 */ /* 0x000ea20000300800 */
[----:B------:R-:W-:Y:S02]  /*75c80*/  F2FP.F16.F32.PACK_AB R10, R27, R10 ;  /* 0x0000000a1b0a723e */ /* 0x000fe400000000ff */
[----:B---3--:R-:W-:Y:S01]  /*75c90*/  F2FP.F16.F32.PACK_AB R9, R26, R9 ;  /* 0x000000091a09723e */ /* 0x008fe200000000ff */
[----:B------:R0:W-:Y:S01]  /*75ca0*/  STL [R1+0x188], R11 ;  /* 0x0001880b01007387 */ /* 0x0001e20000100800 */
[----:B----4-:R-:W-:Y:S02]  /*75cb0*/  F2FP.F16.F32.PACK_AB R17, R8, R17 ;  /* 0x000000110811723e */ /* 0x010fe400000000ff */
[----:B------:R-:W-:Y:S01]  /*75cc0*/  F2FP.F16.F32.PACK_AB R13, R16, R13 ;  /* 0x0000000d100d723e */ /* 0x000fe200000000ff */
[----:B0-----:R-:W3:Y:S04]  /*75cd0*/  LDL.LU R11, [R1+0x20d4] ;  /* 0x0020d400010b7983 */ /* 0x001ee80000300800 */
[----:B------:R-:W3:Y:S04]  /*75ce0*/  LDL.LU R27, [R1+0x20d0] ;  /* 0x0020d000011b7983 */ /* 0x000ee80000300800 */
[----:B------:R0:W-:Y:S01]  /*75cf0*/  STL [R1+0x184], R10 ;  /* 0x0001840a01007387 */ /* 0x0001e20000100800 */
[----:B------:R-:W-:-:S03]  /*75d00*/  F2FP.F16.F32.PACK_AB R20, R12, R20 ;  /* 0x000000140c14723e */ /* 0x000fc600000000ff */
[----:B0-----:R-:W4:Y:S04]  /*75d10*/  LDL.LU R10, [R1+0x20cc] ;  /* 0x0020cc00010a7983 */ /* 0x001f280000300800 */
[----:B------:R-:W4:Y:S04]  /*75d20*/  LDL.LU R26, [R1+0x20c8] ;  /* 0x0020c800011a7983 */ /* 0x000f280000300800 */
[----:B------:R0:W-:Y:S01]  /*75d30*/  STL [R1+0x180], R9 ;  /* 0x0001800901007387 */ /* 0x0001e20000100800 */
[----:B------:R-:W-:-:S03]  /*75d40*/  F2FP.F16.F32.PACK_AB R29, R21, R29 ;  /* 0x0000001d151d723e */ /* 0x000fc600000000ff */
[----:B0-----:R-:W3:Y:S04]  /*75d50*/  LDL.LU R9, [R1+0x20c4] ;  /* 0x0020c40001097983 */ /* 0x001ee80000300800 */
[----:B------:R-:W3:Y:S04]  /*75d60*/  LDL.LU R8, [R1+0x20c0] ;  /* 0x0020c00001087983 */ /* 0x000ee80000300800 */
[----:B------:R0:W-:Y:S01]  /*75d70*/  STL [R1+0x19c], R17 ;  /* 0x00019c1101007387 */ /* 0x0001e20000100800 */
[----:B------:R-:W-:-:S03]  /*75d80*/  F2FP.F16.F32.PACK_AB R28, R28, R24 ;  /* 0x000000181c1c723e */ /* 0x000fc600000000ff */
[----:B0-----:R-:W4:Y:S04]  /*75d90*/  LDL.LU R17, [R1+0x20bc] ;  /* 0x0020bc0001117983 */ /* 0x001f280000300800 */
[----:B------:R-:W4:Y:S04]  /*75da0*/  LDL.LU R16, [R1+0x20b8] ;  /* 0x0020b80001107983 */ /* 0x000f280000300800 */
[----:B------:R0:W-:Y:S01]  /*75db0*/  STL [R1+0x198], R13 ;  /* 0x0001980d01007387 */ /* 0x0001e20000100800 */
[----:B------:R-:W-:Y:S02]  /*75dc0*/  F2FP.F16.F32.PACK_AB R3, R3, R0 ;  /* 0x000000000303723e */ /* 0x000fe400000000ff */
[----:B------:R-:W-:Y:S01]  /*75dd0*/  F2FP.F16.F32.PACK_AB R0, R2, R23 ;  /* 0x000000170200723e */ /* 0x000fe200000000ff */
[----:B0-----:R-:W4:Y:S04]  /*75de0*/  LDL.LU R13, [R1+0x20b4] ;  /* 0x0020b400010d7983 */ /* 0x001f280000300800 */
[----:B------:R-:W4:Y:S04]  /*75df0*/  LDL.LU R12, [R1+0x20b0] ;  /* 0x0020b000010c7983 */ /* 0x000f280000300800 */
[----:B------:R0:W-:Y:S01]  /*75e00*/  STL [R1+0x194], R20 ;  /* 0x0001941401007387 */ /* 0x0001e20000100800 */
[----:B------:R-:W-:-:S03]  /*75e10*/  F2FP.F16.F32.PACK_AB R2, R4, R5 ;  /* 0x000000050402723e */ /* 0x000fc600000000ff */
[----:B0-----:R-:W4:Y:S04]  /*75e20*/  LDL.LU R20, [R1+0x20ac] ;  /* 0x0020ac0001147983 */ /* 0x001f280000300800 */
[----:B------:R-:W4:Y:S04]  /*75e30*/  LDL.LU R21, [R1+0x20a8] ;  /* 0x0020a80001157983 */ /* 0x000f280000300800 */
[----:B------:R-:W-:Y:S01]  /*75e40*/  STL [R1+0x190], R29 ;  /* 0x0001901d01007387 */ /* 0x000fe20000100800 */
[----:B--2---:R-:W-:-:S03]  /*75e50*/  F2FP.F16.F32.PACK_AB R24, R25, R22 ;  /* 0x000000161918723e */ /* 0x004fc600000000ff */
[----:B------:R-:W2:Y:S04]  /*75e60*/  LDL.LU R22, [R1+0x4fc] ;  /* 0x0004fc0001167983 */ /* 0x000ea80000300800 */
[----:B------:R-:W-:Y:S04]  /*75e70*/  STL [R1+0x16c], R28 ;  /* 0x00016c1c01007387 */ /* 0x000fe80000100800 */
[----:B------:R-:W-:Y:S04]  /*75e80*/  STL [R1+0x168], R24 ;  /* 0x0001681801007387 */ /* 0x000fe80000100800 */
[----:B------:R-:W2:Y:S04]  /*75e90*/  LDL.LU R23, [R1+0x4f4] ;  /* 0x0004f40001177983 */ /* 0x000ea80000300800 */
[----:B------:R-:W-:Y:S04]  /*75ea0*/  STL [R1+0x164], R3 ;  /* 0x0001640301007387 */ /* 0x000fe80000100800 */
[----:B------:R0:W-:Y:S04]  /*75eb0*/  STL [R1+0x160], R0 ;  /* 0x0001600001007387 */ /* 0x0001e80000100800 */
[----:B------:R-:W2:Y:S04]  /*75ec0*/  LDL.LU R25, [R1+0x50c] ;  /* 0x00050c0001197983 */ /* 0x000ea80000300800 */
[----:B------:R1:W-:Y:S01]  /*75ed0*/  STL [R1+0x17c], R2 ;  /* 0x00017c0201007387 */ /* 0x0003e20000100800 */
[----:B0-----:R-:W-:-:S03]  /*75ee0*/  F2FP.F16.F32.PACK_AB R0, R6, R7 ;  /* 0x000000070600723e */ /* 0x001fc600000000ff */
[----:B------:R-:W2:Y:S01]  /*75ef0*/  LDL.LU R7, [R1+0x508] ;  /* 0x0005080001077983 */ /* 0x000ea20000300800 */
[----:B-1----:R-:W-:-:S03]  /*75f00*/  F2FP.F16.F32.PACK_AB R2, R14, R15 ;  /* 0x0000000f0e02723e */ /* 0x002fc600000000ff */
[----:B------:R0:W-:Y:S04]  /*75f10*/  STL [R1+0x178], R0 ;  /* 0x0001780001007387 */ /* 0x0001e80000100800 */
[----:B------:R-:W2:Y:S04]  /*75f20*/  LDL.LU R24, [R1+0x504] ;  /* 0x0005040001187983 */ /* 0x000ea80000300800 */
[----:B------:R-:W-:Y:S04]  /*75f30*/  STL [R1+0x174], R2 ;  /* 0x0001740201007387 */ /* 0x000fe80000100800 */
[----:B------:R-:W2:Y:S01]  /*75f40*/  LDL.LU R6, [R1+0x500] ;  /* 0x0005000001067983 */ /* 0x000ea20000300800 */
[----:B0-----:R-:W-:-:S05]  /*75f50*/  F2FP.F16.F32.PACK_AB R0, R18, R19 ;  /* 0x000000131200723e */ /* 0x001fca00000000ff */
[----:B------:R-:W-:Y:S04]  /*75f60*/  STL [R1+0x170], R0 ;  /* 0x0001700001007387 */ /* 0x000fe80000100800 */
[----:B------:R-:W2:Y:S01]  /*75f70*/  LDL.LU R5, [R1+0x328] ;  /* 0x0003280001057983 */ /* 0x000ea20000300800 */
[----:B---3--:R-:W-:-:S03]  /*75f80*/  F2FP.F16.F32.PACK_AB R11, R27, R11 ;  /* 0x0000000b1b0b723e */ /* 0x008fc600000000ff */
[----:B------:R-:W3:Y:S04]  /*75f90*/  LDL.LU R4, [R1+0x320] ;  /* 0x0003200001047983 */ /* 0x000ee80000300800 */
[----:B------:R-:W3:Y:S04]  /*75fa0*/  LDL.LU R19, [R1+0x4b8] ;  /* 0x0004b80001137983 */ /* 0x000ee80000300800 */
[----:B------:R-:W3:Y:S04]  /*75fb0*/  LDL.LU R18, [R1+0x4b0] ;  /* 0x0004b00001127983 */ /* 0x000ee80000300800 */
[----:B------:R-:W3:Y:S04]  /*75fc0*/  LDL.LU R29, [R1+0x524] ;  /* 0x00052400011d7983 */ /* 0x000ee80000300800 */
[----:B------:R-:W3:Y:S04]  /*75fd0*/  LDL.LU R28, [R1+0x53c] ;  /* 0x00053c00011c7983 */ /* 0x000ee80000300800 */
[----:B------:R-:W3:Y:S01]  /*75fe0*/  LDL.LU R15, [R1+0x538] ;  /* 0x00053800010f7983 */ /* 0x000ee20000300800 */
[----:B----4-:R-:W-:-:S03]  /*75ff0*/  F2FP.F16.F32.PACK_AB R10, R26, R10 ;  /* 0x0000000a1a0a723e */ /* 0x010fc600000000ff */
[----:B------:R-:W4:Y:S04]  /*76000*/  LDL.LU R3, [R1+0x534] ;  /* 0x0005340001037983 */ /* 0x000f280000300800 */
[----:B------:R-:W4:Y:S04]  /*76010*/  LDL.LU R14, [R1+0x530] ;  /* 0x00053000010e7983 */ /* 0x000f280000300800 */
[----:B------:R0:W-:Y:S04]  /*76020*/  STL [R1+0x1ed4], R11 ;  /* 0x001ed40b01007387 */ /* 0x0001e80000100800 */
[----:B0-----:R-:W4:Y:S04]  /*76030*/  LDL.LU R11, [R1+0x52c] ;  /* 0x00052c00010b7983 */ /* 0x001f280000300800 */
[----:B------:R-:W4:Y:S04]  /*76040*/  LDL.LU R0, [R1+0x33c] ;  /* 0x00033c0001007983 */ /* 0x000f280000300800 */
[----:B------:R-:W4:Y:S04]  /*76050*/  LDL.LU R2, [R1+0x334] ;  /* 0x0003340001027983 */ /* 0x000f280000300800 */
[----:B------:R-:W4:Y:S04]  /*76060*/  LDL.LU R26, [R1+0x4cc] ;  /* 0x0004cc00011a7983 */ /* 0x000f280000300800 */
[----:B------:R-:W4:Y:S04]  /*76070*/  LDL.LU R27, [R1+0x4c8] ;  /* 0x0004c800011b7983 */ /* 0x000f280000300800 */
[----:B------:R0:W-:Y:S04]  /*76080*/  STL [R1+0x1ed8], R10 ;  /* 0x001ed80a01007387 */ /* 0x0001e80000100800 */
[----:B0-----:R-:W4:Y:S01]  /*76090*/  LDL.LU R10, [R1+0x4b4] ;  /* 0x0004b400010a7983 */ /* 0x001f220000300800 */
[----:B--2---:R-:W-:-:S05]  /*760a0*/  F2FP.F16.F32.PACK_AB R9, R22, R9 ;  /* 0x000000091609723e */ /* 0x004fca00000000ff */
[----:B------:R0:W-:Y:S01]  /*760b0*/  STL [R1+0x1edc], R9 ;  /* 0x001edc0901007387 */ /* 0x0001e20000100800 */
[----:B------:R-:W-:-:S03]  /*760c0*/  F2FP.F16.F32.PACK_AB R8, R23, R8 ;  /* 0x000000081708723e */ /* 0x000fc600000000ff */
[----:B0-----:R-:W2:Y:S04]  /*760d0*/  LDL.LU R9, [R1+0x4bc] ;  /* 0x0004bc0001097983 */ /* 0x001ea80000300800 */
[----:B------:R-:W2:Y:S04]  /*760e0*/  LDL.LU R22, [R1+0x54c] ;  /* 0x00054c0001167983 */ /* 0x000ea80000300800 */
[----:B------:R-:W2:Y:S04]  /*760f0*/  LDL.LU R23, [R1+0x544] ;  /* 0x0005440001177983 */ /* 0x000ea80000300800 */
[----:B------:R0:W-:Y:S01]  /*76100*/  STL [R1+0x1ee0], R8 ;  /* 0x001ee00801007387 */ /* 0x0001e20000100800 */
[----:B------:R-:W-:-:S03]  /*76110*/  F2FP.F16.F32.PACK_AB R7, R25, R7 ;  /* 0x000000071907723e */ /* 0x000fc600000000ff */
[----:B0-----:R-:W2:Y:S04]  /*76120*/  LDL.LU R8, [R1+0x324] ;  /* 0x0003240001087983 */ /* 0x001ea80000300800 */
[----:B------:R-:W2:Y:S04]  /*76130*/  LDL.LU R25, [R1+0x20a4] ;  /* 0x0020a40001197983 */ /* 0x000ea80000300800 */
[----:B------:R0:W-:Y:S04]  /*76140*/  STL [R1+0x1ee4], R7 ;  /* 0x001ee40701007387 */ /* 0x0001e80000100800 */
[----:B0-----:R-:W2:Y:S01]  /*76150*/  LDL.LU R7, [R1+0x32c] ;  /* 0x00032c0001077983 */ /* 0x001ea20000300800 */
[----:B------:R-:W-:-:S03]  /*76160*/  F2FP.F16.F32.PACK_AB R6, R24, R6 ;  /* 0x000000061806723e */ /* 0x000fc600000000ff */
[----:B------:R-:W2:Y:S04]  /*76170*/  LDL.LU R24, [R1+0x20a0] ;  /* 0x0020a00001187983 */ /* 0x000ea80000300800 */
[----:B------:R-:W-:Y:S01]  /*76180*/  STL [R1+0x1ee8], R6 ;  /* 0x001ee80601007387 */ /* 0x000fe20000100800 */
[----:B---3--:R-:W-:Y:S02]  /*76190*/  F2FP.F16.F32.PACK_AB R16, R29, R16 ;  /* 0x000000101d10723e */ /* 0x008fe400000000ff */
[----:B------:R-:W-:Y:S02]  /*761a0*/  F2FP.F16.F32.PACK_AB R15, R28, R15 ;  /* 0x0000000f1c0f723e */ /* 0x000fe400000000ff */
[----:B----4-:R-:W-:Y:S02]  /*761b0*/  F2FP.F16.F32.PACK_AB R14, R3, R14 ;  /* 0x0000000e030e723e */ /* 0x010fe400000000ff */
[----:B------:R-:W-:-:S02]  /*761c0*/  F2FP.F16.F32.PACK_AB R17, R11, R17 ;  /* 0x000000110b11723e */ /* 0x000fc400000000ff */
[----:B------:R-:W-:Y:S02]  /*761d0*/  F2FP.F16.F32.PACK_AB R13, R0, R13 ;  /* 0x0000000d000d723e */ /* 0x000fe400000000ff */
[----:B------:R-:W-:Y:S02]  /*761e0*/  F2FP.F16.F32.PACK_AB R12, R2, R12 ;  /* 0x0000000c020c723e */ /* 0x000fe400000000ff */
[----:B------:R-:W-:Y:S02]  /*761f0*/  F2FP.F16.F32.PACK_AB R27, R26, R27 ;  /* 0x0000001b1a1b723e */ /* 0x000fe400000000ff */
[----:B------:R-:W-:Y:S02]  /*76200*/  F2FP.F16.F32.PACK_AB R26, R21, R20 ;  /* 0x00000014151a723e */ /* 0x000fe400000000ff */
[----:B------:R-:W-:Y:S02]  /*76210*/  F2FP.F16.F32.PACK_AB R18, R10, R18 ;  /* 0x000000120a12723e */ /* 0x000fe400000000ff */
[----:B--2---:R-:W-:-:S02]  /*76220*/  F2FP.F16.F32.PACK_AB R19, R9, R19 ;  /* 0x000000130913723e */ /* 0x004fc400000000ff */
[----:B------:R-:W-:Y:S02]  /*76230*/  F2FP.F16.F32.PACK_AB R4, R8, R4 ;  /* 0x000000040804723e */ /* 0x000fe400000000ff */
[----:B------:R-:W-:Y:S02]  /*76240*/  F2FP.F16.F32.PACK_AB R25, R22, R25 ;  /* 0x000000191619723e */ /* 0x000fe400000000ff */
[----:B------:R-:W-:-:S05]  /*76250*/  F2FP.F16.F32.PACK_AB R5, R7, R5 ;  /* 0x000000050705723e */ /* 0x000fca00000000ff */
        /* <DEDUP_REMOVED lines=9> */
[----:B------:R-:W-:-:S03]  /*762f0*/  F2FP.F16.F32.PACK_AB R24, R23, R24 ;  /* 0x000000181718723e */ /* 0x000fc600000000ff */
[----:B------:R-:W-:Y:S04]  /*76300*/  STL [R1+0x1f10], R12 ;  /* 0x001f100c01007387 */ /* 0x000fe80000100800 */
[----:B------:R-:W-:Y:S04]  /*76310*/  STL [R1+0x1f14], R27 ;  /* 0x001f141b01007387 */ /* 0x000fe80000100800 */
[----:B------:R-:W-:Y:S04]  /*76320*/  STL [R1+0x1f18], R26 ;  /* 0x001f181a01007387 */ /* 0x000fe80000100800 */
[----:B------:R-:W-:Y:S04]  /*76330*/  STL [R1+0x1f1c], R25 ;  /* 0x001f1c1901007387 */ /* 0x000fe80000100800 */
[----:B------:R-:W2:Y:S04]  /*76340*/  LDL.LU R23, [R1+0x558] ;  /* 0x0005580001177983 */ /* 0x000ea80000300800 */
[----:B------:R-:W3:Y:S04]  /*76350*/  LDL.LU R22, [R1+0x550] ;  /* 0x0005500001167983 */ /* 0x000ee80000300800 */
[----:B---3--:R0:W-:Y:S04]  /*76360*/  STL [R1+0x209c], R22 ;  /* 0x00209c1601007387 */ /* 0x0081e80000100800 */
[----:B0-----:R-:W2:Y:S04]  /*76370*/  LDL.LU R22, [R1+0x55c] ;  /* 0x00055c0001167983 */ /* 0x001ea80000300800 */
[----:B------:R-:W3:Y:S04]  /*76380*/  LDL.LU R21, [R1+0x348] ;  /* 0x0003480001157983 */ /* 0x000ee80000300800 */
[----:B---3--:R0:W-:Y:S04]  /*76390*/  STL [R1+0x2098], R21 ;  /* 0x0020981501007387 */ /* 0x0081e80000100800 */
[----:B0-----:R-:W3:Y:S04]  /*763a0*/  LDL.LU R21, [R1+0x554] ;  /* 0x0005540001157983 */ /* 0x001ee80000300800 */
[----:B------:R-:W4:Y:S04]  /*763b0*/  LDL.LU R20, [R1+0x340] ;  /* 0x0003400001147983 */ /* 0x000f280000300800 */
[----:B----4-:R0:W-:Y:S04]  /*763c0*/  STL [R1+0x2094], R20 ;  /* 0x0020941401007387 */ /* 0x0101e80000100800 */
[----:B0-----:R-:W4:Y:S04]  /*763d0*/  LDL.LU R20, [R1+0x34c] ;  /* 0x00034c0001147983 */ /* 0x001f280000300800 */
[----:B------:R-:W2:Y:S04]  /*763e0*/  LDL.LU R25, [R1+0x5bc] ;  /* 0x0005bc0001197983 */ /* 0x000ea80000300800 */
[----:B--2---:R0:W-:Y:S04]  /*763f0*/  STL [R1+0x2044], R25 ;  /* 0x0020441901007387 */ /* 0x0041e80000100800 */
[----:B0-----:R-:W2:Y:S04]  /*76400*/  LDL.LU R25, [R1+0x464] ;  /* 0x0004640001197983 */ /* 0x001ea80000300800 */
        /* <DEDUP_REMOVED lines=36> */
[----:B0-----:R-:W2:Y:S01]  /*76650*/  LDL.LU R26, [R1+0x474] ;  /* 0x00047400011a7983 */ /* 0x001ea20000300800 */
[----:B------:R-:W-:-:S03]  /*76660*/  F2FP.F16.F32.PACK_AB R23, R22, R23 ;  /* 0x000000171617723e */ /* 0x000fc600000000ff */
[----:B--2---:R0:W-:Y:S04]  /*76670*/  STL [R1+0x208c], R26 ;  /* 0x00208c1a01007387 */ /* 0x0041e80000100800 */
        /* <DEDUP_REMOVED lines=25> */
[----:B------:R-:W3:Y:S04]  /*76810*/  LDL.LU R22, [R1+0x209c] ;  /* 0x00209c0001167983 */ /* 0x000ee80000300800 */
[----:B------:R0:W-:Y:S04]  /*76820*/  STL [R1+0x1f24], R23 ;  /* 0x001f241701007387 */ /* 0x0001e80000100800 */
[----:B0-----:R-:W2:Y:S01]  /*76830*/  LDL.LU R23, [R1+0x5a4] ;  /* 0x0005a40001177983 */ /* 0x001ea20000300800 */
[----:B---3--:R-:W-:-:S03]  /*76840*/  F2FP.F16.F32.PACK_AB R22, R21, R22 ;  /* 0x000000161516723e */ /* 0x008fc600000000ff */
[----:B------:R-:W4:Y:S04]  /*76850*/  LDL.LU R21, [R1+0x2098] ;  /* 0x0020980001157983 */ /* 0x000f280000300800 */
[----:B------:R0:W-:Y:S04]  /*76860*/  STL [R1+0x1f28], R22 ;  /* 0x001f281601007387 */ /* 0x0001e80000100800 */
[----:B0-----:R-:W3:Y:S01]  /*76870*/  LDL.LU R22, [R1+0x5a8] ;  /* 0x0005a80001167983 */ /* 0x001ee20000300800 */
[----:B----4-:R-:W-:-:S03]  /*76880*/  F2FP.F16.F32.PACK_AB R21, R20, R21 ;  /* 0x000000151415723e */ /* 0x010fc600000000ff */
[----:B------:R-:W4:Y:S04]  /*76890*/  LDL.LU R20, [R1+0x2094] ;  /* 0x0020940001147983 */ /* 0x000f280000300800 */
[----:B------:R0:W-:Y:S04]  /*768a0*/  STL [R1+0x1f2c], R21 ;  /* 0x001f2c1501007387 */ /* 0x0001e80000100800 */
[----:B0-----:R-:W3:Y:S01]  /*768b0*/  LDL.LU R21, [R1+0x5ac] ;  /* 0x0005ac0001157983 */ /* 0x001ee20000300800 */
[----:B----4-:R-:W-:-:S03]  /*768c0*/  F2FP.F16.F32.PACK_AB R20, R25, R20 ;  /* 0x000000141914723e */ /* 0x010fc600000000ff */
[----:B------:R-:W2:Y:S04]  /*768d0*/  LDL.LU R25, [R1+0x2090] ;  /* 0x0020900001197983 */ /* 0x000ea80000300800 */
[----:B------:R0:W-:Y:S04]  /*768e0*/  STL [R1+0x1f30], R20 ;  /* 0x001f301401007387 */ /* 0x0001e80000100800 */
[----:B0-----:R-:W4:Y:S01]  /*768f0*/  LDL.LU R20, [R1+0x460] ;  /* 0x0004600001147983 */ /* 0x001f220000300800 */
[----:B--2---:R-:W-:-:S03]  /*76900*/  F2FP.F16.F32.PACK_AB R25, R26, R25 ;  /* 0x000000191a19723e */ /* 0x004fc600000000ff */
[----:B------:R-:W2:Y:S04]  /*76910*/  LDL.LU R26, [R1+0x208c] ;  /* 0x00208c00011a7983 */ /* 0x000ea80000300800 */
[----:B------:R0:W-:Y:S04]  /*76920*/  STL [R1+0xc], R25 ;  /* 0x00000c1901007387 */ /* 0x0001e80000100800 */
[----:B0-----:R-:W2:Y:S02]  /*76930*/  LDL.LU R25, [R1+0x2088] ;  /* 0x0020880001197983 */ /* 0x001ea40000300800 */
[----:B--2---:R-:W-:-:S02]  /*76940*/  F2FP.F16.F32.PACK_AB R25, R26, R25 ;  /* 0x000000191a19723e */ /* 0x004fc400000000ff */
        /* <DEDUP_REMOVED lines=9> */
[----:B------:R0:W-:Y:S04]  /*769e0*/  STL [R1], R25 ;  /* 0x0000001901007387 */ /* 0x0001e80000100800 */
        /* <DEDUP_REMOVED lines=20> */
[----:B0-----:R-:W4:Y:S02]  /*76b30*/  LDL.LU R25, [R1+0x2048] ;  /* 0x0020480001197983 */ /* 0x001f240000300800 */
[----:B----4-:R-:W-:-:S02]  /*76b40*/  F2FP.F16.F32.PACK_AB R20, R25, R20 ;  /* 0x000000141914723e */ /* 0x010fc400000000ff */
[----:B------:R-:W2:Y:S04]  /*76b50*/  LDL.LU R25, [R1+0x2044] ;  /* 0x0020440001197983 */ /* 0x000ea80000300800 */
[----:B------:R3:W-:Y:S02]  /*76b60*/  STL [R1+0x28], R20 ;  /* 0x0000281401007387 */ /* 0x0007e40000100800 */
[----:B---3--:R-:W-:Y:S02]  /*76b70*/  F2FP.F16.F32.PACK_AB R20, R21, R22 ;  /* 0x000000161514723e */ /* 0x008fe400000000ff */
[----:B------:R-:W-:-:S03]  /*76b80*/  F2FP.F16.F32.PACK_AB R22, R23, R24 ;  /* 0x000000181716723e */ /* 0x000fc600000000ff */
[----:B------:R0:W-:Y:S04]  /*76b90*/  STL [R1+0x24], R20 ;  /* 0x0000241401007387 */ /* 0x0001e80000100800 */
[----:B------:R-:W-:Y:S01]  /*76ba0*/  STL [R1+0x20], R22 ;  /* 0x0000201601007387 */ /* 0x000fe20000100800 */
[----:B0-----:R-:W-:Y:S02]  /*76bb0*/  F2FP.F16.F32.PACK_AB R20, R27, R12 ;  /* 0x0000000c1b14723e */ /* 0x001fe400000000ff */
[----:B------:R-:W-:Y:S02]  /*76bc0*/  F2FP.F16.F32.PACK_AB R12, R13, R14 ;  /* 0x0000000e0d0c723e */ /* 0x000fe400000000ff */
[----:B------:R-:W-:Y:S02]  /*76bd0*/  F2FP.F16.F32.PACK_AB R14, R15, R16 ;  /* 0x000000100f0e723e */ /* 0x000fe400000000ff */
[----:B------:R-:W-:-:S02]  /*76be0*/  F2FP.F16.F32.PACK_AB R13, R17, R18 ;  /* 0x00000012110d723e */ /* 0x000fc400000000ff */
[----:B--2---:R-:W-:-:S05]  /*76bf0*/  F2FP.F16.F32.PACK_AB R21, R25, R26 ;  /* 0x0000001a1915723e */ /* 0x004fca00000000ff */
[----:B------:R-:W-:Y:S04]  /*76c00*/  STL [R1+0x3c], R21 ;  /* 0x00003c1501007387 */ /* 0x000fe80000100800 */
[----:B------:R-:W-:Y:S04]  /*76c10*/  STL [R1+0x38], R20 ;  /* 0x0000381401007387 */ /* 0x000fe80000100800 */
[----:B------:R0:W-:Y:S04]  /*76c20*/  STL [R1+0x34], R12 ;  /* 0x0000340c01007387 */ /* 0x0001e80000100800 */
[----:B------:R-:W-:Y:S01]  /*76c30*/  STL [R1+0x30], R14 ;  /* 0x0000300e01007387 */ /* 0x000fe20000100800 */
[----:B0-----:R-:W-:-:S02]  /*76c40*/  F2FP.F16.F32.PACK_AB R12, R19, R4 ;  /* 0x00000004130c723e */ /* 0x001fc400000000ff */
[----:B------:R-:W-:Y:S01]  /*76c50*/  F2FP.F16.F32.PACK_AB R4, R5, R6 ;  /* 0x000000060504723e */ /* 0x000fe200000000ff */
[----:B------:R-:W-:Y:S01]  /*76c60*/  STL [R1+0x4c], R13 ;  /* 0x00004c0d01007387 */ /* 0x000fe20000100800 */
[----:B------:R-:W-:Y:S02]  /*76c70*/  F2FP.F16.F32.PACK_AB R6, R7, R8 ;  /* 0x000000080706723e */ /* 0x000fe400000000ff */
[----:B------:R-:W-:Y:S01]  /*76c80*/  F2FP.F16.F32.PACK_AB R5, R9, R10 ;  /* 0x0000000a0905723e */ /* 0x000fe200000000ff */
[----:B------:R-:W-:Y:S04]  /*76c90*/  STL [R1+0x48], R12 ;  /* 0x0000480c01007387 */ /* 0x000fe80000100800 */
[----:B------:R0:W-:Y:S04]  /*76ca0*/  STL [R1+0x44], R4 ;  /* 0x0000440401007387 */ /* 0x0001e80000100800 */
[----:B------:R-:W-:Y:S01]  /*76cb0*/  STL [R1+0x40], R6 ;  /* 0x0000400601007387 */ /* 0x000fe20000100800 */
[----:B0-----:R-:W-:-:S03]  /*76cc0*/  F2FP.F16.F32.PACK_AB R4, R11, R29 ;  /* 0x0000001d0b04723e */ /* 0x001fc600000000ff */
[----:B------:R-:W-:Y:S04]  /*76cd0*/  STL [R1+0x5c], R5 ;  /* 0x00005c0501007387 */ /* 0x000fe80000100800 */
[----:B------:R-:W-:Y:S04]  /*76ce0*/  STL [R1+0x58], R4 ;  /* 0x0000580401007387 */ /* 0x000fe80000100800 */
[----:B------:R-:W2:Y:S01]  /*76cf0*/  LDL.LU R20, [R1+0x590] ;  /* 0x0005900001147983 */ /* 0x000ea20000300800 */
[----:B------:R-:W-:Y:S02]  /*76d00*/  F2FP.F16.F32.PACK_AB R3, R28, R3 ;  /* 0x000000031c03723e */ /* 0x000fe400000000ff */
[----:B------:R-:W-:-:S03]  /*76d10*/  F2FP.F16.F32.PACK_AB R0, R0, R2 ;  /* 0x000000020000723e */ /* 0x000fc600000000ff */
[----:B------:R-:W-:Y:S04]  /*76d20*/  STL [R1+0x54], R3 ;  /* 0x0000540301007387 */ /* 0x000fe80000100800 */
[----:B--2---:R0:W-:Y:S04]  /*76d30*/  STL [R1+0x1fbc], R20 ;  /* 0x001fbc1401007387 */ /* 0x0041e80000100800 */
[----:B------:R-:W-:Y:S04]  /*76d40*/  STL [R1+0x50], R0 ;  /* 0x0000500001007387 */ /* 0x000fe80000100800 */
        /* <DEDUP_REMOVED lines=33> */
[----:B------:R-:W3:Y:S04]  /*76f60*/  LDL.LU R21, [R1+0x65c] ;  /* 0x00065c0001157983 */ /* 0x000ee80000300800 */
[----:B---3--:R0:W-:Y:S04]  /*76f70*/  STL [R1+0x1fb8], R21 ;  /* 0x001fb81501007387 */ /* 0x0081e80000100800 */
[----:B0-----:R-:W3:Y:S04]  /*76f80*/  LDL.LU R21, [R1+0x594] ;  /* 0x0005940001157983 */ /* 0x001ee80000300800 */
        /* <DEDUP_REMOVED lines=33> */
[----:B0-----:R-:W2:Y:S04]  /*771a0*/  LDL.LU R21, [R1+0x51c] ;  /* 0x00051c0001157983 */ /* 0x001ea80000300800 */
[----:B------:R-:W3:Y:S04]  /*771b0*/  LDL.LU R22, [R1+0x658] ;  /* 0x0006580001167983 */ /* 0x000ee80000300800 */
[----:B------:R-:W4:Y:S04]  /*771c0*/  LDL.LU R23, [R1+0x654] ;  /* 0x0006540001177983 */ /* 0x000f280000300800 */
        /* <DEDUP_REMOVED lines=94> */
[----:B------:R-:W3:Y:S04]  /*777b0*/  LDL.LU R21, [R1+0x1fb8] ;  /* 0x001fb80001157983 */ /* 0x000ee80000300800 */
[----:B------:R3:W-:Y:S02]  /*777c0*/  STL [R1+0xa8], R20 ;  /* 0x0000a81401007387 */ /* 0x0007e40000100800 */
[----:B---3--:R-:W-:Y:S02]  /*777d0*/  F2FP.F16.F32.PACK_AB R20, R21, R22 ;  /* 0x000000161514723e */ /* 0x008fe400000000ff */
[----:B----4-:R-:W-:Y:S02]  /*777e0*/  F2FP.F16.F32.PACK_AB R22, R23, R24 ;  /* 0x000000181716723e */ /* 0x010fe400000000ff */
[----:B------:R-:W-:Y:S01]  /*777f0*/  F2FP.F16.F32.PACK_AB R21, R25, R26 ;  /* 0x0000001a1915723e */ /* 0x000fe200000000ff */
        /* <DEDUP_REMOVED lines=185> */
[----:B------:R-:W2:Y:S01]  /*78390*/  LDL.LU R21, [R1+0x1f34] ;  /* 0x001f340001157983 */ /* 0x000ea20000300800 */
[----:B----4-:R-:W-:-:S03]  /*783a0*/  F2FP.F16.F32.PACK_AB R24, R23, R24 ;  /* 0x000000181718723e */ /* 0x010fc600000000ff */
[----:B------:R0:W-:Y:S01]  /*783b0*/  STL [R1+0x12c], R20 ;  /* 0x00012c1401007387 */ /* 0x0001e20000100800 */
[----:B---3--:R-:W-:Y:S02]  /*783c0*/  F2FP.F16.F32.PACK_AB R26, R25, R26 ;  /* 0x0000001a191a723e */ /* 0x008fe400000000ff */
[----:B------:R-:W-:Y:S01]  /*783d0*/  F2FP.F16.F32.PACK_AB R12, R27, R12 ;  /* 0x0000000c1b0c723e */ /* 0x000fe200000000ff */
[----:B0-----:R1:W5:Y:S01]  /*783e0*/  LDL.LU R20, [R1+0x1f30] ;  /* 0x001f300001147983 */ /* 0x0013620000300800 */
[----:B------:R-:W-:Y:S02]  /*783f0*/  F2FP.F16.F32.PACK_AB R14, R13, R14 ;  /* 0x0000000e0d0e723e */ /* 0x000fe400000000ff */
[----:B------:R-:W-:Y:S02]  /*78400*/  F2FP.F16.F32.PACK_AB R16, R15, R16 ;  /* 0x000000100f10723e */ /* 0x000fe400000000ff */
[----:B------:R-:W-:Y:S02]  /*78410*/  F2FP.F16.F32.PACK_AB R18, R17, R18 ;  /* 0x000000121112723e */ /* 0x000fe400000000ff */
[----:B------:R-:W-:-:S02]  /*78420*/  F2FP.F16.F32.PACK_AB R4, R19, R4 ;  /* 0x000000041304723e */ /* 0x000fc400000000ff */
[----:B------:R-:W-:Y:S02]  /*78430*/  F2FP.F16.F32.PACK_AB R6, R5, R6 ;  /* 0x000000060506723e */ /* 0x000fe400000000ff */
[----:B------:R-:W-:Y:S02]  /*78440*/  F2FP.F16.F32.PACK_AB R8, R7, R8 ;  /* 0x000000080708723e */ /* 0x000fe400000000ff */
[----:B------:R-:W-:Y:S02]  /*78450*/  F2FP.F16.F32.PACK_AB R10, R9, R10 ;  /* 0x0000000a090a723e */ /* 0x000fe400000000ff */
[----:B------:R-:W-:Y:S02]  /*78460*/  F2FP.F16.F32.PACK_AB R28, R11, R28 ;  /* 0x0000001c0b1c723e */ /* 0x000fe400000000ff */
[----:B------:R-:W-:Y:S02]  /*78470*/  F2FP.F16.F32.PACK_AB R3, R29, R3 ;  /* 0x000000031d03723e */ /* 0x000fe400000000ff */
[----:B--2---:R-:W-:-:S02]  /*78480*/  F2FP.F16.F32.PACK_AB R22, R21, R22 ;  /* 0x000000161516723e */ /* 0x004fc400000000ff */
[----:B------:R1:W5:Y:S04]  /*78490*/  LDL.LU R21, [R1+0x1f2c] ;  /* 0x001f2c0001157983 */ /* 0x0003680000300800 */
[----:B------:R0:W-:Y:S04]  /*784a0*/  STL [R1+0x128], R22 ;  /* 0x0001281601007387 */ /* 0x0001e80000100800 */
[----:B0-----:R1:W5:Y:S04]  /*784b0*/  LDL.LU R22, [R1+0x1f28] ;  /* 0x001f280001167983 */ /* 0x0013680000300800 */
        /* <DEDUP_REMOVED lines=32> */
[----:B0-----:R-:W2:Y:S04]  /*786c0*/  LDL.LU R28, [R1+0x1ed0] ;  /* 0x001ed000011c7983 */ /* 0x001ea80000300800 */
[----:B------:R-:W2:Y:S01]  /*786d0*/  LDL.LU R29, [R1+0x1ecc] ;  /* 0x001ecc00011d7983 */ /* 0x000ea20000300800 */
[----:B------:R-:W-:-:S03]  /*786e0*/  F2FP.F16.F32.PACK_AB R2, R0, R2 ;  /* 0x000000020002723e */ /* 0x000fc600000000ff */
[----:B------:R1:W-:Y:S01]  /*786f0*/  STL [R1+0x158], R3 ;  /* 0x0001580301007387 */ /* 0x0003e20000100800 */
[----:B--2---:R-:W-:-:S05]  /*78700*/  F2FP.F16.F32.PACK_AB R0, R29, R28 ;  /* 0x0000001c1d00723e */ /* 0x004fca00000000ff */
[----:B------:R1:W-:Y:S04]  /*78710*/  STL [R1+0x150], R0 ;  /* 0x0001500001007387 */ /* 0x0003e80000100800 */
[----:B------:R1:W-:Y:S02]  /*78720*/  STL [R1+0x154], R2 ;  /* 0x0001540201007387 */ /* 0x0003e40000100800 */
.L_x_0:
[----:B-----5:R-:W-:Y:S01]  /*78730*/  STL.64 [R1+0x1f50], R22 ;  /* 0x001f501601007387 */ /* 0x020fe20000100a00 */
[----:B------:R-:W2:Y:S03]  /*78740*/  LDCU.64 UR10, c[0x0][0x398] ;  /* 0x00007300ff0a77ac */ /* 0x000ea60008000a00 */
[----:B------:R3:W-:Y:S01]  /*78750*/  STL.64 [R1+0x1f48], R20 ;  /* 0x001f481401007387 */ /* 0x0007e20000100a00 */
[----:B-1----:R-:W1:Y:S01]  /*78760*/  S2R R2, SR_TID.X ;  /* 0x0000000000027919 */ /* 0x002e620000002100 */
[----:B------:R-:W4:Y:S01]  /*78770*/  S2UR UR5, SR_CgaCtaId ;  /* 0x00000000000579c3 */ /* 0x000f220000008800 */
[----:B------:R-:W0:Y:S01]  /*78780*/  LDCU UR4, c[0x0][0x39c] ;  /* 0x00007380ff0477ac */ /* 0x000e220008000800 */
[----:B------:R-:W0:Y:S01]  /*78790*/  LDCU UR6, c[0x0][0x39c] ;  /* 0x00007380ff0677ac */ /* 0x000e220008000800 */
[----:B---3--:R-:W3:Y:S01]  /*787a0*/  LDL.LU R20, [R1+0x150] ;  /* 0x0001500001147983 */ /* 0x008ee20000300800 */
[----:B------:R-:W0:Y:S03]  /*787b0*/  LDCU UR12, c[0x0][0x39c] ;  /* 0x00007380ff0c77ac */ /* 0x000e260008000800 */
[----:B------:R-:W3:Y:S01]  /*787c0*/  LDL.LU R21, [R1+0x154] ;  /* 0x0001540001157983 */ /* 0x000ee20000300800 */
[----:B------:R-:W0:Y:S03]  /*787d0*/  LDCU UR7, c[0x0][0x39c] ;  /* 0x00007380ff0777ac */ /* 0x000e260008000800 */
[----:B------:R-:W3:Y:S01]  /*787e0*/  LDL.LU R22, [R1+0x158] ;  /* 0x0001580001167983 */ /* 0x000ee20000300800 */
[----:B------:R-:W0:Y:S03]  /*787f0*/  LDCU UR56, c[0x0][0x3b8] ;  /* 0x00007700ff3877ac */ /* 0x000e260008000800 */
[----:B------:R-:W3:Y:S01]  /*78800*/  LDL.LU R23, [R1+0x15c] ;  /* 0x00015c0001177983 */ /* 0x000ee20000300800 */
[----:B------:R-:W0:Y:S03]  /*78810*/  LDCU UR13, c[0x0][0x39c] ;  /* 0x00007380ff0d77ac */ /* 0x000e260008000800 */
[----:B------:R1:W-:Y:S01]  /*78820*/  STL.64 [R1+0x1f40], R26 ;  /* 0x001f401a01007387 */ /* 0x0003e20000100a00 */
[----:B------:R-:W0:Y:S01]  /*78830*/  LDCU UR14, c[0x0][0x39c] ;  /* 0x00007380ff0e77ac */ /* 0x000e220008000800 */
[----:B------:R-:W0:Y:S01]  /*78840*/  LDCU UR15, c[0x0][0x39c] ;  /* 0x00007380ff0f77ac */ /* 0x000e220008000800 */
[----:B------:R-:W0:Y:S01]  /*78850*/  LDCU UR16, c[0x0][0x39c] ;  /* 0x00007380ff1077ac */ /* 0x000e220008000800 */
[----:B-1----:R-:W2:Y:S01]  /*78860*/  LDL R26, [R1+0x688] ;  /* 0x00068800011a7983 */ /* 0x002ea20000100800 */
[----:B------:R-:W1:Y:S03]  /*78870*/  LDCU UR17, c[0x0][0x39c] ;  /* 0x00007380ff1177ac */ /* 0x000e660008000800 */
[----:B------:R-:W-:Y:S01]  /*78880*/  STL.64 [R1+0x1f38], R24 ;  /* 0x001f381801007387 */ /* 0x000fe20000100a00 */
[----:B------:R-:W0:Y:S03]  /*78890*/  LDCU UR18, c[0x0][0x39c] ;  /* 0x00007380ff1277ac */ /* 0x000e260008000800 */
        /* <DEDUP_REMOVED lines=12> */
[----:B------:R1:W-:Y:S01]  /*78960*/  STL.64 [R1+0x1f00], R10 ;  /* 0x001f000a01007387 */ /* 0x0003e20000100a00 */
[----:B------:R-:W0:Y:S01]  /*78970*/  LDCU UR25, c[0x0][0x39c] ;  /* 0x00007380ff1977ac */ /* 0x000e220008000800 */
[----:B------:R-:W0:Y:S01]  /*78980*/  LDCU UR26, c[0x0][0x39c] ;  /* 0x00007380ff1a77ac */ /* 0x000e220008000800 */
[----:B------:R-:W0:Y:S01]  /*78990*/  LDCU UR27, c[0x0][0x39c] ;  /* 0x00007380ff1b77ac */ /* 0x000e220008000800 */
[----:B-1----:R-:W3:Y:S01]  /*789a0*/  LDL.LU R11, [R1+0x1ec8] ;  /* 0x001ec800010b7983 */ /* 0x002ee20000300800 */
[C---:B------:R-:W-:Y:S01]  /*789b0*/  IMAD.SHL.U32 R29, R2.reuse, 0x10, RZ ;  /* 0x00000010021d7824 */ /* 0x040fe200078e00ff */
[----:B------:R-:W1:Y:S01]  /*789c0*/  LDCU UR29, c[0x0][0x39c] ;  /* 0x00007380ff1d77ac */ /* 0x000e620008000800 */
[----:B------:R-:W-:Y:S01]  /*789d0*/  IMAD.SHL.U32 R28, R2, 0x20, RZ ;  /* 0x00000020021c7824 */ /* 0x000fe200078e00ff */
[----:B------:R-:W-:Y:S02]  /*789e0*/  STL.64 [R1+0x1ef8], R8 ;  /* 0x001ef80801007387 */ /* 0x000fe40000100a00 */
[----:B------:R-:W-:Y:S01]  /*789f0*/  LOP3.LUT R29, R29, 0x1f0, RZ, 0xc0, !PT ;  /* 0x000001f01d1d7812 */ /* 0x000fe200078ec0ff */
[----:B------:R-:W0:Y:S01]  /*78a00*/  LDCU UR28, c[0x0][0x39c] ;  /* 0x00007380ff1c77ac */ /* 0x000e220008000800 */
[----:B------:R-:W0:Y:S01]  /*78a10*/  S2R R27, SR_TID.X ;  /* 0x00000000001b7919 */ /* 0x000e220000002100 */
[----:B------:R-:W-:Y:S01]  /*78a20*/  LOP3.LUT R28, R28, 0x400, RZ, 0xc0, !PT ;  /* 0x000004001c1c7812 */ /* 0x000fe200078ec0ff */
[----:B------:R-:W0:Y:S01]  /*78a30*/  LDCU UR30, c[0x0][0x39c] ;  /* 0x00007380ff1e77ac */ /* 0x000e220008000800 */
[----:B------:R-:W0:Y:S01]  /*78a40*/  LDCU UR33, c[0x0][0x39c] ;  /* 0x00007380ff2177ac */ /* 0x000e220008000800 */
[----:B------:R-:W0:Y:S01]  /*78a50*/  LDCU UR35, c[0x0][0x39c] ;  /* 0x00007380ff2377ac */ /* 0x000e220008000800 */
[----:B------:R-:W0:Y:S01]  /*78a60*/  LDCU UR36, c[0x0][0x39c] ;  /* 0x00007380ff2477ac */ /* 0x000e220008000800 */
[----:B------:R-:W0:Y:S01]  /*78a70*/  LDCU UR39, c[0x0][0x39c] ;  /* 0x00007380ff2777ac */ /* 0x000e220008000800 */
[----:B------:R-:W0:Y:S01]  /*78a80*/  LDCU UR42, c[0x0][0x39c] ;  /* 0x00007380ff2a77ac */ /* 0x000e220008000800 */
[----:B------:R-:W0:Y:S01]  /*78a90*/  LDCU UR44, c[0x0][0x39c] ;  /* 0x00007380ff2c77ac */ /* 0x000e220008000800 */
[----:B------:R-:W0:Y:S02]  /*78aa0*/  LDCU UR45, c[0x0][0x39c] ;  /* 0x00007380ff2d77ac */ /* 0x000e240008000800 */
[----:B0-----:R-:W-:Y:S01]  /*78ab0*/  LOP3.LUT R27, R27, 0x3f, RZ, 0xc0, !PT ;  /* 0x0000003f1b1b7812 */ /* 0x001fe200078ec0ff */
[----:B------:R-:W0:Y:S01]  /*78ac0*/  LDCU UR46, c[0x0][0x39c] ;  /* 0x00007380ff2e77ac */ /* 0x000e220008000800 */
        /* <DEDUP_REMOVED lines=26> */
[----:B--2---:R-:W-:-:S02]  /*78c70*/  VIADD R0, R26, 0x1 ;  /* 0x000000011a007836 */ /* 0x004fc40000000000 */
[C---:B------:R-:W-:Y:S02]  /*78c80*/  VIADD R2, R26.reuse, 0x4 ;  /* 0x000000041a027836 */ /* 0x040fe40000000000 */
[----:B------:R-:W-:Y:S01]  /*78c90*/  VIADD R3, R26, 0x3 ;  /* 0x000000031a037836 */ /* 0x000fe20000000000 */
[----:B---3--:R-:W-:Y:S01]  /*78ca0*/  STL [R1+0x1f58], R11 ;  /* 0x001f580b01007387 */ /* 0x008fe20000100800 */
[----:B------:R-:W-:Y:S01]  /*78cb0*/  BAR.SYNC.DEFER_BLOCKING 0x0 ;  /* 0x0000000000007b1d */ /* 0x000fe20000010000 */
[----:B------:R-:W-:-:S04]  /*78cc0*/  ISETP.GE.AND P0, PT, R11, UR10, PT ;  /* 0x0000000a0b007c0c */ /* 0x000fc8000bf06270 */
[----:B------:R-:W-:Y:S01]  /*78cd0*/  ISETP.LT.AND P4, PT, R0, UR4, !P0 ;  /* 0x0000000400007c0c */ /* 0x000fe2000c781270 */
[----:B------:R-:W-:Y:S01]  /*78ce0*/  UMOV UR4, 0x400 ;  /* 0x0000040000047882 */ /* 0x000fe20000000000 */
[----:B------:R-:W-:Y:S01]  /*78cf0*/  VIADD R0, R26, 0x2 ;  /* 0x000000021a007836 */ /* 0x000fe20000000000 */
[----:B------:R-:W2:Y:S01]  /*78d00*/  LDL.LU R12, [R1+0xc0] ;  /* 0x0000c000010c7983 */ /* 0x000ea20000300800 */
[----:B----4-:R-:W-:Y:S01]  /*78d10*/  ULEA UR4, UR5, UR4, 0x18 ;  /* 0x0000000405047291 */ /* 0x010fe2000f8ec0ff */
[----:B------:R-:W-:Y:S01]  /*78d20*/  ISETP.LT.AND P1, PT, R2, UR12, !P0 ;  /* 0x0000000c02007c0c */ /* 0x000fe2000c721270 */
[----:B------:R-:W3:Y:S01]  /*78d30*/  LDCU UR5, c[0x0][0x39c] ;  /* 0x00007380ff0577ac */ /* 0x000ee20008000800 */
[----:B------:R-:W2:Y:S01]  /*78d40*/  LDL.LU R13, [R1+0xc4] ;  /* 0x0000c400010d7983 */ /* 0x000ea20000300800 */
[----:B------:R-:W-:Y:S02]  /*78d50*/  ISETP.LT.AND P3, PT, R0, UR6, !P0 ;  /* 0x0000000600007c0c */ /* 0x000fe4000c761270 */
[----:B------:R-:W-:Y:S01]  /*78d60*/  IADD3 R0, PT, PT, R29, UR4, R28 ;  /* 0x000000041d007c10 */ /* 0x000fe2000fffe01c */
[----:B------:R-:W4:Y:S01]  /*78d70*/  LDL.LU R14, [R1+0xc8] ;  /* 0x0000c800010e7983 */ /* 0x000f220000300800 */
[----:B------:R-:W-:Y:S01]  /*78d80*/  LEA R2, R27, UR4, 0x4 ;  /* 0x000000041b027c11 */ /* 0x000fe2000f8e20ff */
[----:B------:R-:W0:Y:S01]  /*78d90*/  LDCU UR10, c[0x0][0x39c] ;  /* 0x00007380ff0a77ac */ /* 0x000e220008000800 */
[----:B------:R-:W-:Y:S01]  /*78da0*/  ISETP.LT.AND P2, PT, R3, UR7, !P0 ;  /* 0x0000000703007c0c */ /* 0x000fe2000c741270 */
[----:B------:R-:W4:Y:S01]  /*78db0*/  LDL.LU R15, [R1+0xcc] ;  /* 0x0000cc00010f7983 */ /* 0x000f220000300800 */
[----:B------:R-:W0:Y:S03]  /*78dc0*/  LDCU UR4, c[0x0][0x3b4] ;  /* 0x00007680ff0477ac */ /* 0x000e260008000800 */
[----:B------:R-:W-:Y:S01]  /*78dd0*/  STSM.16.M88.4 [R0], R20 ;  /* 0x0000001400007844 */ /* 0x000fe20000000200 */
[----:B------:R-:W0:Y:S01]  /*78de0*/  LDCU.64 UR6, c[0x0][0x390] ;  /* 0x00007200ff0677ac */ /* 0x000e220008000a00 */
[----:B------:R-:W0:Y:S02]  /*78df0*/  LDCU UR12, c[0x0][0x39c] ;  /* 0x00007380ff0c77ac */ /* 0x000e240008000800 */
[----:B----4-:R-:W-:Y:S04]  /*78e00*/  STL.64 [R1+0x1fa8], R14 ;  /* 0x001fa80e01007387 */ /* 0x010fe80000100a00 */
[----:B--2---:R2:W-:Y:S04]  /*78e10*/  STL.64 [R1+0x1fa0], R12 ;  /* 0x001fa00c01007387 */ /* 0x0045e80000100a00 */
[----:B--2---:R-:W2:Y:S04]  /*78e20*/  LDL.LU R12, [R1+0x100] ;  /* 0x00010000010c7983 */ /* 0x004ea80000300800 */
[----:B------:R-:W2:Y:S04]  /*78e30*/  LDL.LU R13, [R1+0x104] ;  /* 0x00010400010d7983 */ /* 0x000ea80000300800 */
[----:B------:R-:W4:Y:S04]  /*78e40*/  LDL.LU R14, [R1+0x108] ;  /* 0x00010800010e7983 */ /* 0x000f280000300800 */
[----:B------:R-:W4:Y:S04]  /*78e50*/  LDL.LU R15, [R1+0x10c] ;  /* 0x00010c00010f7983 */ /* 0x000f280000300800 */
        /* <DEDUP_REMOVED lines=22> */
[----:B------:R-:W2:Y:S04]  /*78fc0*/  LDL.LU R14, [R1+0x148] ;  /* 0x00014800010e7983 */ /* 0x000ea80000300800 */
[----:B------:R-:W2:Y:S04]  /*78fd0*/  LDL.LU R15, [R1+0x14c] ;  /* 0x00014c00010f7983 */ /* 0x000ea80000300800 */
[----:B------:R-:W4:Y:S04]  /*78fe0*/  LDL.LU R8, [R1+0xf0] ;  /* 0x0000f00001087983 */ /* 0x000f280000300800 */
[----:B------:R-:W4:Y:S04]  /*78ff0*/  LDL.LU R9, [R1+0xf4] ;  /* 0x0000f40001097983 */ /* 0x000f280000300800 */
        /* <DEDUP_REMOVED lines=18> */
[----:B--2---:R-:W-:Y:S01]  /*79120*/  STSM.16.M88.4 [R0+0x200], R12 ;  /* 0x0002000c00007844 */ /* 0x004fe20000000200 */
[----:B------:R-:W-:Y:S06]  /*79130*/  BAR.SYNC.DEFER_BLOCKING 0x0 ;  /* 0x0000000000007b1d */ /* 0x000fec0000010000 */
[----:B------:R-:W2:Y:S04]  /*79140*/  LDS.128 R12, [R2] ;  /* 0x00000000020c7984 */ /* 0x000ea80000000c00 */
[----:B--2---:R-:W-:Y:S04]  /*79150*/  STL.64 [R1+0x140], R12 ;  /* 0x0001400c01007387 */ /* 0x004fe80000100a00 */
[----:B------:R-:W-:Y:S04]  /*79160*/  STL.64 [R1+0x148], R14 ;  /* 0x0001480e01007387 */ /* 0x000fe80000100a00 */
[----:B------:R-:W2:Y:S04]  /*79170*/  LDS.128 R12, [R2+0x400] ;  /* 0x00040000020c7984 */ /* 0x000ea80000000c00 */
[----:B--2---:R-:W-:Y:S04]  /*79180*/  STL.64 [R1+0x150], R12 ;  /* 0x0001500c01007387 */ /* 0x004fe80000100a00 */
[----:B------:R2:W-:Y:S04]  /*79190*/  STL.64 [R1+0x158], R14 ;  /* 0x0001580e01007387 */ /* 0x0005e80000100a00 */
[----:B--2---:R-:W2:Y:S04]  /*791a0*/  LDL.LU.64 R14, [R1+0x1fe8] ;  /* 0x001fe800010e7983 */ /* 0x004ea80000300a00 */
[----:B------:R-:W2:Y:S01]  /*791b0*/  LDL.LU.64 R12, [R1+0x1fe0] ;  /* 0x001fe000010c7983 */ /* 0x000ea20000300a00 */
[----:B------:R-:W-:Y:S06]  /*791c0*/  BAR.SYNC.DEFER_BLOCKING 0x0 ;  /* 0x0000000000007b1d */ /* 0x000fec0000010000 */
[----:B--2---:R2:W-:Y:S04]  /*791d0*/  STSM.16.M88.4 [R0], R12 ;  /* 0x0000000c00007844 */ /* 0x0045e80000000200 */
[----:B--2---:R-:W2:Y:S04]  /*791e0*/  LDL.LU.64 R14, [R1+0x1fd8] ;  /* 0x001fd800010e7983 */ /* 0x004ea80000300a00 */
[----:B------:R-:W2:Y:S04]  /*791f0*/  LDL.LU.64 R12, [R1+0x1fd0] ;  /* 0x001fd000010c7983 */ /* 0x000ea80000300a00 */
        /* <DEDUP_REMOVED lines=19> */
[----:B------:R-:W2:Y:S01]  /*79330*/  LDS.128 R12, [R2+0x400] ;  /* 0x00040000020c7984 */ /* 0x000ea20000000c00 */
[----:B------:R-:W-:Y:S06]  /*79340*/  BAR.SYNC.DEFER_BLOCKING 0x0 ;  /* 0x0000000000007b1d */ /* 0x000fec0000010000 */
[----:B--2---:R-:W-:Y:S04]  /*79350*/  STL.64 [R1+0x110], R12 ;  /* 0x0001100c01007387 */ /* 0x004fe80000100a00 */
[----:B------:R2:W-:Y:S04]  /*79360*/  STL.64 [R1+0x118], R14 ;  /* 0x0001180e01007387 */ /* 0x0005e80000100a00 */
[----:B--2---:R-:W2:Y:S04]  /*79370*/  LDL.LU.64 R14, [R1+0x1fa8] ;  /* 0x001fa800010e7983 */ /* 0x004ea80000300a00 */
[----:B------:R-:W2:Y:S04]  /*79380*/  LDL.LU.64 R12, [R1+0x1fa0] ;  /* 0x001fa000010c7983 */ /* 0x000ea80000300a00 */
[----:B----4-:R-:W-:Y:S04]  /*79390*/  STSM.16.M88.4 [R0], R8 ;  /* 0x0000000800007844 */ /* 0x010fe80000000200 */
[----:B---3--:R-:W-:Y:S01]  /*793a0*/  STSM.16.M88.4 [R0+0x200], R4 ;  /* 0x0002000400007844 */ /* 0x008fe20000000200 */
[----:B------:R-:W-:Y:S06]  /*793b0*/  BAR.SYNC.DEFER_BLOCKING 0x0 ;  /* 0x0000000000007b1d */ /* 0x000fec0000010000 */
[----:B------:R-:W3:Y:S04]  /*793c0*/  LDS.128 R8, [R2] ;  /* 0x0000000002087984 */ /* 0x000ee80000000c00 */
[----:B------:R-:W4:Y:S01]  /*793d0*/  LDS.128 R4, [R2+0x400] ;  /* 0x0004000002047984 */ /* 0x000f220000000c00 */
[----:B------:R-:W-:Y:S06]  /*793e0*/  BAR.SYNC.DEFER_BLOCKING 0x0 ;  /* 0x0000000000007b1d */ /* 0x000fec0000010000 */
[----:B------:R-:W-:Y:S04]  /*793f0*/  STSM.16.M88.4 [R0], R16 ;  /* 0x0000001000007844 */ /* 0x000fe80000000200 */
[----:B---3--:R-:W-:Y:S04]  /*79400*/  STL.64 [R1+0xe0], R8 ;  /* 0x0000e00801007387 */ /* 0x008fe80000100a00 */
[----:B------:R-:W-:Y:S04]  /*79410*/  STL.64 [R1+0xe8], R10 ;  /* 0x0000e80a01007387 */ /* 0x000fe80000100a00 */
[----:B----4-:R-:W-:Y:S04]  /*79420*/  STL.64 [R1+0xf0], R4 ;  /* 0x0000f00401007387 */ /* 0x010fe80000100a00 */
[----:B------:R-:W-:Y:S04]  /*79430*/  STL.64 [R1+0xf8], R6 ;  /* 0x0000f80601007387 */ /* 0x000fe80000100a00 */
[----:B--2---:R-:W-:Y:S01]  /*79440*/  STSM.16.M88.4 [R0+0x200], R12 ;  /* 0x0002000c00007844 */ /* 0x004fe20000000200 */
[----:B------:R-:W-:Y:S06]  /*79450*/  BAR.SYNC.DEFER_BLOCKING 0x0 ;  /* 0x0000000000007b1d */ /* 0x000fec0000010000 */
[----:B------:R-:W2:Y:S04]  /*79460*/  LDS.128 R8, [R2] ;  /* 0x0000000002087984 */ /* 0x000ea80000000c00 */
[----:B------:R-:W3:Y:S01]  /*79470*/  LDS.128 R4, [R2+0x400] ;  /* 0x0004000002047984 */ /* 0x000ee20000000c00 */
[----:B------:R-:W-:Y:S06]  /*79480*/  BAR.SYNC.DEFER_BLOCKING 0x0 ;  /* 0x0000000000007b1d */ /* 0x000fec0000010000 */
[----:B------:R-:W-:Y:S04]  /*79490*/  STSM.16.M88.4 [R0], R24 ;  /* 0x0000001800007844 */ /* 0x000fe80000000200 */
[----:B------:R4:W-:Y:S04]  /*794a0*/  STSM.16.M88.4 [R0+0x200], R20 ;  /* 0x0002001400007844 */ /* 0x0009e80000000200 */
[----:B--2---:R-:W-:Y:S04]  /*794b0*/  STL.64 [R1+0xc0], R8 ;  /* 0x0000c00801007387 */ /* 0x004fe80000100a00 */
[----:B------:R-:W-:Y:S01]  /*794c0*/  STL.64 [R1+0xc8], R10 ;  /* 0x0000c80a01007387 */ /* 0x000fe20000100a00 */
[----:B------:R-:W-:Y:S06]  /*794d0*/  BAR.SYNC.DEFER_BLOCKING 0x0 ;  /* 0x0000000000007b1d */ /* 0x000fec0000010000 */
[----:B---3--:R-:W-:Y:S04]  /*794e0*/  STL.64 [R1+0xd0], R4 ;  /* 0x0000d00401007387 */ /* 0x008fe80000100a00 */
[----:B------:R-:W-:Y:S04]  /*794f0*/  STL.64 [R1+0xd8], R6 ;  /* 0x0000d80601007387 */ /* 0x000fe80000100a00 */
[----:B----4-:R-:W2:Y:S04]  /*79500*/  LDL.LU R20, [R1+0x40] ;  /* 0x0000400001147983 */ /* 0x010ea80000300800 */
[----:B------:R-:W3:Y:S04]  /*79510*/  LDS.128 R8, [R2] ;  /* 0x0000000002087984 */ /* 0x000ee80000000c00 */
[----:B------:R-:W4:Y:S04]  /*79520*/  LDS.128 R4, [R2+0x400] ;  /* 0x0004000002047984 */ /* 0x000f280000000c00 */
[----:B---3--:R-:W-:Y:S04]  /*79530*/  STL.64 [R1+0xa0], R8 ;  /* 0x0000a00801007387 */ /* 0x008fe80000100a00 */
[----:B------:R-:W-:Y:S04]  /*79540*/  STL.64 [R1+0xa8], R10 ;  /* 0x0000a80a01007387 */ /* 0x000fe80000100a00 */
[----:B----4-:R-:W-:Y:S04]  /*79550*/  STL.64 [R1+0xb0], R4 ;  /* 0x0000b00401007387 */ /* 0x010fe80000100a00 */
[----:B------:R-:W-:Y:S04]  /*79560*/  STL.64 [R1+0xb8], R6 ;  /* 0x0000b80601007387 */ /* 0x000fe80000100a00 */
[----:B------:R-:W2:Y:S04]  /*79570*/  LDL.LU R21, [R1+0x44] ;  /* 0x0000440001157983 */ /* 0x000ea80000300800 */
[----:B------:R-:W3:Y:S04]  /*79580*/  LDL.LU R22, [R1+0x48] ;  /* 0x0000480001167983 */ /* 0x000ee80000300800 */
[----:B------:R-:W3:Y:S01]  /*79590*/  LDL.LU R23, [R1+0x4c] ;  /* 0x00004c0001177983 */ /* 0x000ee20000300800 */
[----:B------:R-:W-:Y:S06]  /*795a0*/  BAR.SYNC.DEFER_BLOCKING 0x0 ;  /* 0x0000000000007b1d */ /* 0x000fec0000010000 */
[----:B---3--:R-:W-:Y:S04]  /*795b0*/  STL.64 [R1+0x1f68], R22 ;  /* 0x001f681601007387 */ /* 0x008fe80000100a00 */
[----:B--2---:R2:W-:Y:S04]  /*795c0*/  STL.64 [R1+0x1f60], R20 ;  /* 0x001f601401007387 */ /* 0x0045e80000100a00 */
[----:B--2---:R-:W2:Y:S04]  /*795d0*/  LDL.LU R20, [R1+0x60] ;  /* 0x0000600001147983 */ /* 0x004ea80000300800 */
[----:B------:R-:W2:Y:S04]  /*795e0*/  LDL.LU R21, [R1+0x64] ;  /* 0x0000640001157983 */ /* 0x000ea80000300800 */
[----:B------:R-:W3:Y:S04]  /*795f0*/  LDL.LU R22, [R1+0x68] ;  /* 0x0000680001167983 */ /* 0x000ee80000300800 */
[----:B------:R-:W3:Y:S04]  /*79600*/  LDL.LU R23, [R1+0x6c] ;  /* 0x00006c0001177983 */ /* 0x000ee80000300800 */
        /* <DEDUP_REMOVED lines=16> */
[----:B------:R-:W2:Y:S04]  /*79710*/  LDL.LU R22, [R1+0x98] ;  /* 0x0000980001167983 */ /* 0x000ea80000300800 */
[----:B------:R-:W2:Y:S04]  /*79720*/  LDL.LU R23, [R1+0x9c] ;  /* 0x00009c0001177983 */ /* 0x000ea80000300800 */
[----:B------:R-:W3:Y:S04]  /*79730*/  LDL.LU R8, [R1+0x50] ;  /* 0x0000500001087983 */ /* 0x000ee80000300800 */
[----:B------:R-:W3:Y:S04]  /*79740*/  LDL.LU R9, [R1+0x54] ;  /* 0x0000540001097983 */ /* 0x000ee80000300800 */
[----:B------:R-:W3:Y:S04]  /*79750*/  LDL.LU R10, [R1+0x58] ;  /* 0x00005800010a7983 */ /* 0x000ee80000300800 */
[----:B------:R-:W3:Y:S04]  /*79760*/  LDL.LU R11, [R1+0x5c] ;  /* 0x00005c00010b7983 */ /* 0x000ee80000300800 */
        /* <DEDUP_REMOVED lines=12> */
[----:B------:R-:W3:Y:S04]  /*79830*/  LDL.LU R4, [R1] ;  /* 0x0000000001047983 */ /* 0x000ee80000300800 */
[----:B------:R-:W3:Y:S04]  /*79840*/  LDL.LU R5, [R1+0x4] ;  /* 0x0000040001057983 */ /* 0x000ee80000300800 */
[----:B------:R-:W3:Y:S04]  /*79850*/  LDL.LU R6, [R1+0x8] ;  /* 0x0000080001067983 */ /* 0x000ee80000300800 */
[----:B------:R-:W3:Y:S04]  /*79860*/  LDL.LU R7, [R1+0xc] ;  /* 0x00000c0001077983 */ /* 0x000ee80000300800 */
        /* <DEDUP_REMOVED lines=17> */
[----:B------:R-:W3:Y:S04]  /*79980*/  LDL.LU R28, [R1+0x688] ;  /* 0x00068800011c7983 */ /* 0x000ee80000300800 */
        /* <DEDUP_REMOVED lines=11> */
[----:B---3--:R3:W-:Y:S04]  /*79a40*/  STSM.16.M88.4 [R0], R8 ;  /* 0x0000000800007844 */ /* 0x0087e80000000200 */
[----:B---3--:R-:W0:Y:S04]  /*79a50*/  LDL.LU R11, [R1+0x1f58] ;  /* 0x001f5800010b7983 */ /* 0x008e280000300800 */
[----:B--2---:R-:W-:Y:S01]  /*79a60*/  STSM.16.M88.4 [R0+0x200], R20 ;  /* 0x0002001400007844 */ /* 0x004fe20000000200 */
[----:B------:R-:W-:Y:S06]  /*79a70*/  BAR.SYNC.DEFER_BLOCKING 0x0 ;  /* 0x0000000000007b1d */ /* 0x000fec0000010000 */
[----:B------:R-:W2:Y:S04]  /*79a80*/  LDS.128 R20, [R2] ;  /* 0x0000000002147984 */ /* 0x000ea80000000c00 */
[----:B--2---:R-:W-:Y:S04]  /*79a90*/  STL.64 [R1+0x40], R20 ;  /* 0x0000401401007387 */ /* 0x004fe80000100a00 */
[----:B------:R-:W-:Y:S04]  /*79aa0*/  STL.64 [R1+0x48], R22 ;  /* 0x0000481601007387 */ /* 0x000fe80000100a00 */
[----:B------:R-:W2:Y:S01]  /*79ab0*/  LDS.128 R20, [R2+0x400] ;  /* 0x0004000002147984 */ /* 0x000ea20000000c00 */
[----:B------:R-:W-:Y:S06]  /*79ac0*/  BAR.SYNC.DEFER_BLOCKING 0x0 ;  /* 0x0000000000007b1d */ /* 0x000fec0000010000 */
[----:B------:R-:W-:Y:S04]  /*79ad0*/  STSM.16.M88.4 [R0], R24 ;  /* 0x0000001800007844 */ /* 0x000fe80000000200 */
[----:B----4-:R-:W-:Y:S01]  /*79ae0*/  STSM.16.M88.4 [R0+0x200], R12 ;  /* 0x0002000c00007844 */ /* 0x010fe20000000200 */
[----:B------:R-:W-:Y:S06]  /*79af0*/  BAR.SYNC.DEFER_BLOCKING 0x0 ;  /* 0x0000000000007b1d */ /* 0x000fec0000010000 */
[----:B--2---:R-:W-:Y:S04]  /*79b00*/  STL.64 [R1+0x50], R20 ;  /* 0x0000501401007387 */ /* 0x004fe80000100a00 */
[----:B------:R2:W-:Y:S04]  /*79b10*/  STL.64 [R1+0x58], R22 ;  /* 0x0000581601007387 */ /* 0x0005e80000100a00 */
[----:B--2---:R-:W2:Y:S04]  /*79b20*/  LDL.LU.64 R22, [R1+0x1f50] ;  /* 0x001f500001167983 */ /* 0x004ea80000300a00 */
[----:B------:R-:W2:Y:S04]  /*79b30*/  LDL.LU.64 R20, [R1+0x1f48] ;  /* 0x001f480001147983 */ /* 0x000ea80000300a00 */
[----:B------:R-:W3:Y:S04]  /*79b40*/  LDL.LU.64 R26, [R1+0x1f40] ;  /* 0x001f4000011a7983 */ /* 0x000ee80000300a00 */
[----:B------:R-:W3:Y:S04]  /*79b50*/  LDL.LU.64 R24, [R1+0x1f38] ;  /* 0x001f380001187983 */ /* 0x000ee80000300a00 */
[----:B------:R-:W4:Y:S04]  /*79b60*/  LDS.128 R12, [R2] ;  /* 0x00000000020c7984 */ /* 0x000f280000000c00 */
[----:B----4-:R-:W-:Y:S04]  /*79b70*/  STL.64 [R1+0x20], R12 ;  /* 0x0000200c01007387 */ /* 0x010fe80000100a00 */
[----:B------:R-:W-:Y:S04]  /*79b80*/  STL.64 [R1+0x28], R14 ;  /* 0x0000280e01007387 */ /* 0x000fe80000100a00 */
[----:B------:R-:W4:Y:S01]  /*79b90*/  LDS.128 R12, [R2+0x400] ;  /* 0x00040000020c7984 */ /* 0x000f220000000c00 */
[----:B------:R-:W-:Y:S06]  /*79ba0*/  BAR.SYNC.DEFER_BLOCKING 0x0 ;  /* 0x0000000000007b1d */ /* 0x000fec0000010000 */
[----:B------:R-:W-:Y:S04]  /*79bb0*/  STSM.16.M88.4 [R0], R16 ;  /* 0x0000001000007844 */ /* 0x000fe80000000200 */
[----:B----4-:R-:W-:Y:S04]  /*79bc0*/  STL.64 [R1+0x30], R12 ;  /* 0x0000300c01007387 */ /* 0x010fe80000100a00 */
[----:B------:R4:W-:Y:S04]  /*79bd0*/  STL.64 [R1+0x38], R14 ;  /* 0x0000380e01007387 */ /* 0x0009e80000100a00 */
[----:B----4-:R-:W4:Y:S04]  /*79be0*/  LDL.LU.64 R14, [R1+0x1f30] ;  /* 0x001f3000010e7983 */ /* 0x010f280000300a00 */
[----:B------:R-:W4:Y:S04]  /*79bf0*/  LDL.LU.64 R12, [R1+0x1f28] ;  /* 0x001f2800010c7983 */ /* 0x000f280000300a00 */
[----:B------:R-:W4:Y:S04]  /*79c00*/  LDL.LU.64 R18, [R1+0x1f20] ;  /* 0x001f200001127983 */ /* 0x000f280000300a00 */
[----:B------:R-:W4:Y:S04]  /*79c10*/  LDL.LU.64 R16, [R1+0x1f18] ;  /* 0x001f180001107983 */ /* 0x000f280000300a00 */
[----:B------:R-:W-:Y:S01]  /*79c20*/  STSM.16.M88.4 [R0+0x200], R4 ;  /* 0x0002000400007844 */ /* 0x000fe20000000200 */
[----:B------:R-:W-:Y:S06]  /*79c30*/  BAR.SYNC.DEFER_BLOCKING 0x0 ;  /* 0x0000000000007b1d */ /* 0x000fec0000010000 */
[----:B------:R-:W0:Y:S04]  /*79c40*/  LDS.128 R4, [R2] ;  /* 0x0000000002047984 */ /* 0x000e280000000c00 */
[----:B0-----:R-:W-:Y:S04]  /*79c50*/  STL.64 [R1], R4 ;  /* 0x0000000401007387 */ /* 0x001fe80000100a00 */
[----:B------:R-:W-:Y:S04]  /*79c60*/  STL.64 [R1+0x8], R6 ;  /* 0x0000080601007387 */ /* 0x000fe80000100a00 */
[----:B------:R-:W0:Y:S01]  /*79c70*/  LDS.128 R4, [R2+0x400] ;  /* 0x0004000002047984 */ /* 0x000e220000000c00 */
[----:B------:R-:W-:Y:S06]  /*79c80*/  BAR.SYNC.DEFER_BLOCKING 0x0 ;  /* 0x0000000000007b1d */ /* 0x000fec0000010000 */
[----:B--2---:R2:W-:Y:S04]  /*79c90*/  STSM.16.M88.4 [R0], R20 ;  /* 0x0000001400007844 */ /* 0x0045e80000000200 */
[----:B---3--:R3:W-:Y:S01]  /*79ca0*/  STSM.16.M88.4 [R0+0x200], R24 ;  /* 0x0002001800007844 */ /* 0x0087e20000000200 */
[----:B--2---:R-:W-:Y:S01]  /*79cb0*/  IMAD R20, R11, UR4, RZ ;  /* 0x000000040b147c24 */ /* 0x004fe2000f8e02ff */
[----:B------:R-:W-:Y:S06]  /*79cc0*/  BAR.SYNC.DEFER_BLOCKING 0x0 ;  /* 0x0000000000007b1d */ /* 0x000fec0000010000 */
[----:B0-----:R-:W-:Y:S01]  /*79cd0*/  STL.64 [R1+0x10], R4 ;  /* 0x0000100401007387 */ /* 0x001fe20000100a00 */
[C---:B------:R-:W-:Y:S01]  /*79ce0*/  IMAD R21, R28.reuse, UR56, RZ ;  /* 0x000000381c157c24 */ /* 0x040fe2000f8e02ff */
[----:B------:R-:W-:Y:S01]  /*79cf0*/  ISETP.LT.AND P5, PT, R28, UR11, !P0 ;  /* 0x0000000b1c007c0c */ /* 0x000fe2000c7a1270 */
[----:B------:R-:W0:Y:S01]  /*79d00*/  LDCU UR4, c[0x0][0x39c] ;  /* 0x00007380ff0477ac */ /* 0x000e220008000800 */
[----:B------:R-:W2:Y:S01]  /*79d10*/  LDS.128 R8, [R2] ;  /* 0x0000000002087984 */ /* 0x000ea20000000c00 */
[----:B------:R-:W-:Y:S01]  /*79d20*/  LEA R3, P6, R20, UR6, 0x1 ;  /* 0x0000000614037c11 */ /* 0x000fe2000f8c08ff */
[----:B---3--:R-:W-:Y:S01]  /*79d30*/  VIADD R24, R28, 0x5 ;  /* 0x000000051c187836 */ /* 0x008fe20000000000 */
[----:B------:R-:W3:Y:S01]  /*79d40*/  LDCU UR6, c[0x0][0x39c] ;  /* 0x00007380ff0677ac */ /* 0x000ee20008000800 */
[----:B------:R1:W-:Y:S01]  /*79d50*/  STL.64 [R1+0x18], R6 ;  /* 0x0000180601007387 */ /* 0x0003e20000100a00 */
[----:B------:R-:W0:Y:S03]  /*79d60*/  LDCU UR11, c[0x0][0x39c] ;  /* 0x00007380ff0b77ac */ /* 0x000e260008000800 */
[----:B-1----:R-:W3:Y:S04]  /*79d70*/  LDL.LU.64 R6, [R1+0x1f10] ;  /* 0x001f100001067983 */ /* 0x002ee80000300a00 */
[----:B------:R-:W3:Y:S04]  /*79d80*/  LDL.LU.64 R4, [R1+0x1f08] ;  /* 0x001f080001047983 */ /* 0x000ee80000300a00 */
[----:B--2---:R-:W-:Y:S04]  /*79d90*/  STL.64 [R1+0x1a0], R8 ;  /* 0x0001a00801007387 */ /* 0x004fe80000100a00 */
[----:B------:R-:W-:Y:S04]  /*79da0*/  STL.64 [R1+0x1a8], R10 ;  /* 0x0001a80a01007387 */ /* 0x000fe80000100a00 */
[----:B------:R-:W1:Y:S01]  /*79db0*/  LDS.128 R8, [R2+0x400] ;  /* 0x0004000002087984 */ /* 0x000e620000000c00 */
[----:B------:R-:W-:Y:S06]  /*79dc0*/  BAR.SYNC.DEFER_BLOCKING 0x0 ;  /* 0x0000000000007b1d */ /* 0x000fec0000010000 */
[----:B----4-:R2:W-:Y:S04]  /*79dd0*/  STSM.16.M88.4 [R0], R12 ;  /* 0x0000000c00007844 */ /* 0x0105e80000000200 */
[----:B------:R4:W-:Y:S04]  /*79de0*/  STSM.16.M88.4 [R0+0x200], R16 ;  /* 0x0002001000007844 */ /* 0x0009e80000000200 */
[----:B-1----:R-:W-:Y:S04]  /*79df0*/  STL.64 [R1+0x1b0], R8 ;  /* 0x0001b00801007387 */ /* 0x002fe80000100a00 */
[----:B------:R-:W-:Y:S01]  /*79e00*/  STL.64 [R1+0x1b8], R10 ;  /* 0x0001b80a01007387 */ /* 0x000fe20000100a00 */
[----:B------:R-:W-:Y:S06]  /*79e10*/  BAR.SYNC.DEFER_BLOCKING 0x0 ;  /* 0x0000000000007b1d */ /* 0x000fec0000010000 */
[----:B--2---:R-:W2:Y:S04]  /*79e20*/  LDL.LU R12, [R1+0x160] ;  /* 0x00016000010c7983 */ /* 0x004ea80000300800 */
[----:B------:R-:W2:Y:S04]  /*79e30*/  LDL.LU R13, [R1+0x164] ;  /* 0x00016400010d7983 */ /* 0x000ea80000300800 */
[----:B------:R-:W2:Y:S04]  /*79e40*/  LDL.LU R14, [R1+0x168] ;  /* 0x00016800010e7983 */ /* 0x000ea80000300800 */
[----:B------:R-:W2:Y:S04]  /*79e50*/  LDL.LU R15, [R1+0x16c] ;  /* 0x00016c00010f7983 */ /* 0x000ea80000300800 */
[----:B------:R-:W1:Y:S04]  /*79e60*/  LDS.128 R8, [R2] ;  /* 0x0000000002087984 */ /* 0x000e680000000c00 */
[----:B----4-:R-:W4:Y:S04]  /*79e70*/  LDL.LU R16, [R1+0x170] ;  /* 0x0001700001107983 */ /* 0x010f280000300800 */
[----:B------:R-:W4:Y:S04]  /*79e80*/  LDL.LU R17, [R1+0x174] ;  /* 0x0001740001117983 */ /* 0x000f280000300800 */
[----:B------:R-:W4:Y:S04]  /*79e90*/  LDL.LU R18, [R1+0x178] ;  /* 0x0001780001127983 */ /* 0x000f280000300800 */
[----:B------:R-:W4:Y:S04]  /*79ea0*/  LDL.LU R19, [R1+0x17c] ;  /* 0x00017c0001137983 */ /* 0x000f280000300800 */
[----:B-1----:R-:W-:Y:S04]  /*79eb0*/  STL.64 [R1+0x1c0], R8 ;  /* 0x0001c00801007387 */ /* 0x002fe80000100a00 */
[----:B------:R-:W-:Y:S04]  /*79ec0*/  STL.64 [R1+0x1c8], R10 ;  /* 0x0001c80a01007387 */ /* 0x000fe80000100a00 */
[----:B------:R-:W1:Y:S01]  /*79ed0*/  LDS.128 R8, [R2+0x400] ;  /* 0x0004000002087984 */ /* 0x000e620000000c00 */
[----:B------:R-:W-:Y:S06]  /*79ee0*/  BAR.SYNC.DEFER_BLOCKING 0x0 ;  /* 0x0000000000007b1d */ /* 0x000fec0000010000 */
[----:B-1----:R-:W-:Y:S01]  /*79ef0*/  STL.64 [R1+0x1d0], R8 ;  /* 0x0001d00801007387 */ /* 0x002fe20000100a00 */
[----:B------:R-:W-:-:S03]  /*79f00*/  IMAD.MOV.U32 R29, RZ, RZ, R11 ;  /* 0x000000ffff1d7224 */ /* 0x000fc600078e000b */
[----:B------:R1:W-:Y:S04]  /*79f10*/  STL [R1+0x1d8], R10 ;  /* 0x0001d80a01007387 */ /* 0x0003e80000100800 */
[----:B-1----:R-:W2:Y:S04]  /*79f20*/  LDL.LU.64 R10, [R1+0x1f00] ;  /* 0x001f0000010a7983 */ /* 0x002ea80000300a00 */
[----:B------:R-:W2:Y:S04]  /*79f30*/  LDL.LU.64 R8, [R1+0x1ef8] ;  /* 0x001ef80001087983 */ /* 0x000ea80000300a00 */
[----:B------:R-:W-:Y:S04]  /*79f40*/  STL [R1+0x1ecc], R29 ;  /* 0x001ecc1d01007387 */ /* 0x000fe80000100800 */
[----:B---3--:R-:W-:Y:S04]  /*79f50*/  STSM.16.M88.4 [R0], R4 ;  /* 0x0000000400007844 */ /* 0x008fe80000000200 */
[----:B--2---:R-:W-:Y:S01]  /*79f60*/  STSM.16.M88.4 [R0+0x200], R8 ;  /* 0x0002000800007844 */ /* 0x004fe20000000200 */
[----:B------:R-:W-:Y:S06]  /*79f70*/  BAR.SYNC.DEFER_BLOCKING 0x0 ;  /* 0x0000000000007b1d */ /* 0x000fec0000010000 */
[----:B------:R-:W1:Y:S04]  /*79f80*/  LDS.128 R4, [R2] ;  /* 0x0000000002047984 */ /* 0x000e680000000c00 */
[----:B------:R-:W2:Y:S01]  /*79f90*/  LDS.128 R8, [R2+0x400] ;  /* 0x0004000002087984 */ /* 0x000ea20000000c00 */
[----:B------:R-:W-:Y:S06]  /*79fa0*/  BAR.SYNC.DEFER_BLOCKING 0x0 ;  /* 0x0000000000007b1d */ /* 0x000fec0000010000 */
[----:B-1----:R-:W-:Y:S04]  /*79fb0*/  STL [R1+0x1ed4], R6 ;  /* 0x001ed40601007387 */ /* 0x002fe80000100800 */
[----:B------:R1:W-:Y:S04]  /*79fc0*/  STL [R1+0x1ed0], R7 ;  /* 0x001ed00701007387 */ /* 0x0003e80000100800 */
[----:B-1----:R-:W3:Y:S04]  /*79fd0*/  LDL.LU R7, [R1+0x140] ;  /* 0x0001400001077983 */ /* 0x002ee80000300800 */
[----:B---3--:R-:W-:Y:S04]  /*79fe0*/  STL [R1+0x1ee0], R7 ;  /* 0x001ee00701007387 */ /* 0x008fe80000100800 */
[----:B------:R1:W-:Y:S04]  /*79ff0*/  STL.64 [R1+0x1ed8], R4 ;  /* 0x001ed80401007387 */ /* 0x0003e80000100a00 */
[----:B-1----:R-:W3:Y:S04]  /*7a000*/  LDL.LU R4, [R1+0x180] ;  /* 0x0001800001047983 */ /* 0x002ee80000300800 */
[----:B------:R-:W3:Y:S04]  /*7a010*/  LDL.LU R5, [R1+0x184] ;  /* 0x0001840001057983 */ /* 0x000ee80000300800 */
[----:B------:R-:W2:Y:S04]  /*7a020*/  LDL.LU R6, [R1+0x188] ;  /* 0x0001880001067983 */ /* 0x000ea80000300800 */
[----:B------:R-:W2:Y:S04]  /*7a030*/  LDL.LU R7, [R1+0x18c] ;  /* 0x00018c0001077983 */ /* 0x000ea80000300800 */
[----:B----4-:R-:W-:Y:S04]  /*7a040*/  STSM.16.M88.4 [R0], R16 ;  /* 0x0000001000007844 */ /* 0x010fe80000000200 */
[----:B------:R-:W-:Y:S01]  /*7a050*/  STSM.16.M88.4 [R0+0x200], R12 ;  /* 0x0002000c00007844 */ /* 0x000fe20000000200 */
[----:B------:R-:W-:Y:S06]  /*7a060*/  BAR.SYNC.DEFER_BLOCKING 0x0 ;  /* 0x0000000000007b1d */ /* 0x000fec0000010000 */
[----:B------:R-:W1:Y:S04]  /*7a070*/  LDS.128 R12, [R2] ;  /* 0x00000000020c7984 */ /* 0x000e680000000c00 */
[----:B------:R-:W4:Y:S01]  /*7a080*/  LDS.128 R16, [R2+0x400] ;  /* 0x0004000002107984 */ /* 0x000f220000000c00 */
[----:B------:R-:W-:Y:S06]  /*7a090*/  BAR.SYNC.DEFER_BLOCKING 0x0 ;  /* 0x0000000000007b1d */ /* 0x000fec0000010000 */
[----:B--2---:R-:W-:Y:S04]  /*7a0a0*/  STL.64 [R1+0x1ef0], R6 ;  /* 0x001ef00601007387 */ /* 0x004fe80000100a00 */
[----:B---3--:R2:W-:Y:S04]  /*7a0b0*/  STL.64 [R1+0x1ee8], R4 ;  /* 0x001ee80401007387 */ /* 0x0085e80000100a00 */
[----:B--2---:R-:W2:Y:S04]  /*7a0c0*/  LDL.LU R4, [R1+0x190] ;  /* 0x0001900001047983 */ /* 0x004ea80000300800 */
[----:B------:R-:W2:Y:S04]  /*7a0d0*/  LDL.LU R5, [R1+0x194] ;  /* 0x0001940001057983 */ /* 0x000ea80000300800 */
[----:B------:R-:W2:Y:S04]  /*7a0e0*/  LDL.LU R6, [R1+0x198] ;  /* 0x0001980001067983 */ /* 0x000ea80000300800 */
[----:B------:R-:W2:Y:S04]  /*7a0f0*/  LDL.LU R7, [R1+0x19c] ;  /* 0x00019c0001077983 */ /* 0x000ea80000300800 */
[----:B------:R-:W3:Y:S04]  /*7a100*/  LDL.LU R26, [R1+0x144] ;  /* 0x00014400011a7983 */ /* 0x000ee80000300800 */
[----:B--2---:R2:W-:Y:S04]  /*7a110*/  STSM.16.M88.4 [R0], R4 ;  /* 0x0000000400007844 */ /* 0x0045e80000000200 */
[----:B--2---:R-:W2:Y:S04]  /*7a120*/  LDL.LU.64 R6, [R1+0x1ef0] ;  /* 0x001ef00001067983 */ /* 0x004ea80000300a00 */
[----:B------:R-:W2:Y:S01]  /*7a130*/  LDL.LU.64 R4, [R1+0x1ee8] ;  /* 0x001ee80001047983 */ /* 0x000ea20000300a00 */
[----:B------:R-:W-:Y:S01]  /*7a140*/  LEA.HI.X.SX32 R20, R20, UR7, 0x1, P6 ;  /* 0x0000000714147c11 */ /* 0x000fe2000b0f0eff */
[----:B------:R-:W0:Y:S01]  /*7a150*/  LDCU UR7, c[0x0][0x39c] ;  /* 0x00007380ff0777ac */ /* 0x000e220008000800 */
[C---:B------:R-:W-:Y:S01]  /*7a160*/  LEA R22, P6, R21.reuse, R3, 0x1 ;  /* 0x0000000315167211 */ /* 0x040fe200078c08ff */
[----:B--2---:R2:W-:Y:S04]  /*7a170*/  STSM.16.M88.4 [R0+0x200], R4 ;  /* 0x0002000400007844 */ /* 0x0045e80000000200 */
[----:B--2---:R-:W2:Y:S04]  /*7a180*/  LDL.LU R7, [R1+0x1ee0] ;  /* 0x001ee00001077983 */ /* 0x004ea80000300800 */
[----:B------:R-:W3:Y:S04]  /*7a190*/  LDL.LU.64 R4, [R1+0x1ed8] ;  /* 0x001ed80001047983 */ /* 0x000ee80000300a00 */
[----:B------:R-:W3:Y:S04]  /*7a1a0*/  LDL.LU R29, [R1+0x148] ;  /* 0x00014800011d7983 */ /* 0x000ee80000300800 */
[----:B------:R-:W3:Y:S01]  /*7a1b0*/  LDL.LU R27, [R1+0x14c] ;  /* 0x00014c00011b7983 */ /* 0x000ee20000300800 */
[C---:B------:R-:W-:Y:S01]  /*7a1c0*/  LEA.HI.X.SX32 R23, R21.reuse, R20, 0x1, P6 ;  /* 0x0000001415177211 */ /* 0x040fe200030f0eff */
[----:B------:R-:W-:Y:S01]  /*7a1d0*/  BAR.SYNC.DEFER_BLOCKING 0x0 ;  /* 0x0000000000007b1d */ /* 0x000fe20000010000 */
[----:B------:R-:W-:-:S04]  /*7a1e0*/  VIADD R21, R21, UR56 ;  /* 0x0000003815157c36 */ /* 0x000fc80008000000 */
[----:B------:R-:W-:Y:S01]  /*7a1f0*/  VIADD R0, R21, UR56 ;  /* 0x0000003815007c36 */ /* 0x000fe20008000000 */
[----:B------:R-:W3:Y:S04]  /*7a200*/  LDL.LU R6, [R1+0x150] ;  /* 0x0001500001067983 */ /* 0x000ee80000300800 */
[----:B--2---:R2:W-:Y:S01]  /*7a210*/  @P5 STG.E.U16 desc[UR8][R22.64], R7 ;  /* 0x0000000716005986 */ /* 0x0045e2000c101508 */
[----:B------:R-:W-:Y:S02]  /*7a220*/  PRMT R25, R7, 0x7632, R25 ;  /* 0x0000763207197816 */ /* 0x000fe40000000019 */
[----:B--2---:R-:W-:-:S04]  /*7a230*/  LEA R22, P5, R21, R3, 0x1 ;  /* 0x0000000315167211 */ /* 0x004fc800078a08ff */
[-C--:B------:R-:W-:Y:S02]  /*7a240*/  LEA.HI.X.SX32 R23, R21, R20.reuse, 0x1, P5 ;  /* 0x0000001415177211 */ /* 0x080fe400028f0eff */
[----:B0-----:R-:W-:Y:S01]  /*7a250*/  ISETP.LT.AND P5, PT, R24, UR4, !P0 ;  /* 0x0000000418007c0c */ /* 0x001fe2000c7a1270 */
[----:B------:R-:W-:Y:S01]  /*7a260*/  VIADD R21, R28, 0x6 ;  /* 0x000000061c157836 */ /* 0x000fe20000000000 */
[C---:B------:R-:W-:Y:S01]  /*7a270*/  LEA R24, P6, R0.reuse, R3, 0x1 ;  /* 0x0000000300187211 */ /* 0x040fe200078c08ff */
[----:B------:R0:W-:Y:S01]  /*7a280*/  @P4 STG.E.U16 desc[UR8][R22.64], R25 ;  /* 0x0000001916004986 */ /* 0x0001e2000c101508 */
[----:B------:R-:W2:Y:S02]  /*7a290*/  LDCU UR4, c[0x0][0x39c] ;  /* 0x00007380ff0477ac */ /* 0x000ea40008000800 */
[----:B------:R-:W-:Y:S01]  /*7a2a0*/  ISETP.LT.AND P4, PT, R21, UR5, !P0 ;  /* 0x0000000515007c0c */ /* 0x000fe2000c781270 */
[----:B------:R-:W1:Y:S01]  /*7a2b0*/  LDCU UR5, c[0x0][0x39c] ;  /* 0x00007380ff0577ac */ /* 0x000e620008000800 */
[C---:B0-----:R-:W-:Y:S01]  /*7a2c0*/  LEA.HI.X.SX32 R25, R0.reuse, R20, 0x1, P6 ;  /* 0x0000001400197211 */ /* 0x041fe200030f0eff */
[----:B------:R-:W-:-:S02]  /*7a2d0*/  VIADD R0, R0, UR56 ;  /* 0x0000003800007c36 */ /* 0x000fc40008000000 */
[----:B------:R-:W-:Y:S02]  /*7a2e0*/  VIADD R23, R28, 0x7 ;  /* 0x000000071c177836 */ /* 0x000fe40000000000 */
[C---:B------:R-:W-:Y:S01]  /*7a2f0*/  VIADD R21, R0.reuse, UR56 ;  /* 0x0000003800157c36 */ /* 0x040fe20008000000 */
[CC--:B------:R-:W-:Y:S01]  /*7a300*/  LEA R22, P6, R0.reuse, R3.reuse, 0x1 ;  /* 0x0000000300167211 */ /* 0x0c0fe200078c08ff */
[----:B---3--:R0:W-:Y:S01]  /*7a310*/  @P3 STG.E.U16 desc[UR8][R24.64], R26 ;  /* 0x0000001a18003986 */ /* 0x0081e2000c101508 */
[----:B------:R-:W-:Y:S01]  /*7a320*/  ISETP.LT.AND P3, PT, R23, UR6, !P0 ;  /* 0x0000000617007c0c */ /* 0x000fe2000c761270 */
[----:B------:R-:W3:Y:S01]  /*7a330*/  LDCU UR6, c[0x0][0x39c] ;  /* 0x00007380ff0677ac */ /* 0x000ee20008000800 */
[----:B------:R-:W-:Y:S02]  /*7a340*/  LEA.HI.X.SX32 R23, R0, R20, 0x1, P6 ;  /* 0x0000001400177211 */ /* 0x000fe400030f0eff */
[----:B------:R-:W-:Y:S02]  /*7a350*/  PRMT R0, R26, 0x7632, R0 ;  /* 0x000076321a007816 */ /* 0x000fe40000000000 */
[----:B0-----:R-:W-:-:S03]  /*7a360*/  LEA R24, P6, R21, R3, 0x1 ;  /* 0x0000000315187211 */ /* 0x001fc600078c08ff */
[----:B------:R0:W-:Y:S01]  /*7a370*/  @P2 STG.E.U16 desc[UR8][R22.64], R0 ;  /* 0x0000000016002986 */ /* 0x0001e2000c101508 */
[----:B------:R-:W-:-:S05]  /*7a380*/  LEA.HI.X.SX32 R25, R21, R20, 0x1, P6 ;  /* 0x0000001415197211 */ /* 0x000fca00030f0eff */
[----:B------:R1:W-:Y:S01]  /*7a390*/  @P1 STG.E.U16 desc[UR8][R24.64], R29 ;  /* 0x0000001d18001986 */ /* 0x0003e2000c101508 */
[----:B0-----:R-:W-:Y:S02]  /*7a3a0*/  VIADD R0, R21, UR56 ;  /* 0x0000003815007c36 */ /* 0x001fe40008000000 */
[----:B------:R-:W-:Y:S02]  /*7a3b0*/  VIADD R22, R28, 0x9 ;  /* 0x000000091c167836 */ /* 0x000fe40000000000 */
[C---:B------:R-:W-:Y:S01]  /*7a3c0*/  VIADD R21, R0.reuse, UR56 ;  /* 0x0000003800157c36 */ /* 0x040fe20008000000 */
[CC--:B-1----:R-:W-:Y:S02]  /*7a3d0*/  LEA R24, P1, R0.reuse, R3.reuse, 0x1 ;  /* 0x0000000300187211 */ /* 0x0c2fe400078208ff */
[----:B------:R-:W-:Y:S02]  /*7a3e0*/  PRMT R23, R29, 0x7632, R23 ;  /* 0x000076321d177816 */ /* 0x000fe40000000017 */
[-C--:B------:R-:W-:Y:S01]  /*7a3f0*/  LEA.HI.X.SX32 R25, R0, R20.reuse, 0x1, P1 ;  /* 0x0000001400197211 */ /* 0x080fe200008f0eff */
[----:B------:R-:W-:Y:S01]  /*7a400*/  VIADD R0, R28, 0xa ;  /* 0x0000000a1c007836 */ /* 0x000fe20000000000 */
[----:B------:R-:W-:Y:S01]  /*7a410*/  ISETP.LT.AND P1, PT, R22, UR5, !P0 ;  /* 0x0000000516007c0c */ /* 0x000fe2000c721270 */
[----:B------:R-:W0:Y:S01]  /*7a420*/  LDCU UR5, c[0x0][0x39c] ;  /* 0x00007380ff0577ac */ /* 0x000e220008000800 */
[C---:B------:R-:W-:Y:S01]  /*7a430*/  LEA R22, P6, R21.reuse, R3, 0x1 ;  /* 0x0000000315167211 */ /* 0x040fe200078c08ff */
[----:B------:R1:W-:Y:S01]  /*7a440*/  @P5 STG.E.U16 desc[UR8][R24.64], R23 ;  /* 0x0000001718005986 */ /* 0x0003e2000c101508 */
[----:B---3--:R-:W-:Y:S01]  /*7a450*/  ISETP.LT.AND P5, PT, R0, UR6, !P0 ;  /* 0x0000000600007c0c */ /* 0x008fe2000c7a1270 */
[C---:B------:R-:W-:Y:S01]  /*7a460*/  VIADD R0, R21.reuse, UR56 ;  /* 0x0000003815007c36 */ /* 0x040fe20008000000 */
[----:B------:R-:W3:Y:S01]  /*7a470*/  LDCU UR6, c[0x0][0x39c] ;  /* 0x00007380ff0677ac */ /* 0x000ee20008000800 */
[----:B------:R-:W-:Y:S01]  /*7a480*/  VIADD R26, R28, 0x8 ;  /* 0x000000081c1a7836 */ /* 0x000fe20000000000 */
[----:B------:R-:W4:Y:S01]  /*7a490*/  LDL.LU R29, [R1+0x158] ;  /* 0x00015800011d7983 */ /* 0x000f220000300800 */
[----:B-1----:R-:W-:-:S05]  /*7a4a0*/  LEA.HI.X.SX32 R23, R21, R20, 0x1, P6 ;  /* 0x0000001415177211 */ /* 0x002fca00030f0eff */
[----:B------:R1:W-:Y:S01]  /*7a4b0*/  @P4 STG.E.U16 desc[UR8][R22.64], R27 ;  /* 0x0000001b16004986 */ /* 0x0003e2000c101508 */
[----:B------:R-:W-:Y:S01]  /*7a4c0*/  VIADD R21, R0, UR56 ;  /* 0x0000003800157c36 */ /* 0x000fe20008000000 */
[----:B--2---:R-:W-:Y:S01]  /*7a4d0*/  ISETP.LT.AND P2, PT, R26, UR4, !P0 ;  /* 0x000000041a007c0c */ /* 0x004fe2000c741270 */
[----:B------:R-:W-:Y:S01]  /*7a4e0*/  VIADD R26, R28, 0xc ;  /* 0x0000000c1c1a7836 */ /* 0x000fe20000000000 */
[----:B------:R-:W2:Y:S01]  /*7a4f0*/  LDCU UR4, c[0x0][0x39c] ;  /* 0x00007380ff0477ac */ /* 0x000ea20008000800 */
[----:B-1----:R-:W-:-:S04]  /*7a500*/  LEA R22, P6, R0, R3, 0x1 ;  /* 0x0000000300167211 */ /* 0x002fc800078c08ff */
[----:B------:R-:W-:Y:S02]  /*7a510*/  LEA.HI.X.SX32 R23, R0, R20, 0x1, P6 ;  /* 0x0000001400177211 */ /* 0x000fe400030f0eff */
[----:B------:R-:W-:Y:S02]  /*7a520*/  PRMT R0, R27, 0x7632, R0 ;  /* 0x000076321b007816 */ /* 0x000fe40000000000 */
[----:B------:R-:W4:Y:S04]  /*7a530*/  LDL.LU R27, [R1+0x15c] ;  /* 0x00015c00011b7983 */ /* 0x000f280000300800 */
[----:B------:R1:W-:Y:S01]  /*7a540*/  @P3 STG.E.U16 desc[UR8][R22.64], R0 ;  /* 0x0000000016003986 */ /* 0x0003e2000c101508 */
[----:B0-----:R-:W-:Y:S01]  /*7a550*/  ISETP.LT.AND P3, PT, R26, UR5, !P0 ;  /* 0x000000051a007c0c */ /* 0x001fe2000c761270 */
[----:B------:R-:W-:Y:S01]  /*7a560*/  VIADD R24, R28, 0xb ;  /* 0x0000000b1c187836 */ /* 0x000fe20000000000 */
[----:B------:R-:W0:Y:S01]  /*7a570*/  LDCU UR5, c[0x0][0x39c] ;  /* 0x00007380ff0577ac */ /* 0x000e220008000800 */
[----:B------:R-:W4:Y:S04]  /*7a580*/  LDL.LU R7, [R1+0x120] ;  /* 0x0001200001077983 */ /* 0x000f280000300800 */
[----:B------:R-:W4:Y:S01]  /*7a590*/  LDL.LU R26, [R1+0x154] ;  /* 0x00015400011a7983 */ /* 0x000f220000300800 */
[----:B--2---:R-:W-:Y:S01]  /*7a5a0*/  ISETP.LT.AND P4, PT, R24, UR4, !P0 ;  /* 0x0000000418007c0c */ /* 0x004fe2000c781270 */
[----:B------:R-:W2:Y:S01]  /*7a5b0*/  LDCU UR4, c[0x0][0x39c] ;  /* 0x00007380ff0477ac */ /* 0x000ea20008000800 */
[C---:B------:R-:W-:Y:S01]  /*7a5c0*/  LEA R24, P6, R21.reuse, R3, 0x1 ;  /* 0x0000000315187211 */ /* 0x040fe200078c08ff */
[----:B-1----:R-:W-:-:S03]  /*7a5d0*/  VIADD R0, R21, UR56 ;  /* 0x0000003815007c36 */ /* 0x002fc60008000000 */
[----:B------:R-:W-:Y:S01]  /*7a5e0*/  LEA.HI.X.SX32 R25, R21, R20, 0x1, P6 ;  /* 0x0000001415197211 */ /* 0x000fe200030f0eff */
[----:B------:R-:W-:-:S04]  /*7a5f0*/  VIADD R21, R0, UR56 ;  /* 0x0000003800157c36 */ /* 0x000fc80008000000 */
[----:B------:R1:W-:Y:S01]  /*7a600*/  @P2 STG.E.U16 desc[UR8][R24.64], R6 ;  /* 0x0000000618002986 */ /* 0x0003e2000c101508 */
[----:B------:R-:W-:-:S04]  /*7a610*/  LEA R22, P2, R0, R3, 0x1 ;  /* 0x0000000300167211 */ /* 0x000fc800078408ff */
[-C--:B------:R-:W-:Y:S02]  /*7a620*/  LEA.HI.X.SX32 R23, R0, R20.reuse, 0x1, P2 ;  /* 0x0000001400177211 */ /* 0x080fe400010f0eff */
[C---:B------:R-:W-:Y:S01]  /*7a630*/  IADD3 R0, PT, PT, R28.reuse, 0xe, RZ ;  /* 0x0000000e1c007810 */ /* 0x040fe20007ffe0ff */
[----:B-1----:R-:W-:Y:S01]  /*7a640*/  VIADD R24, R28, 0xd ;  /* 0x0000000d1c187836 */ /* 0x002fe20000000000 */
[----:B------:R-:W-:Y:S02]  /*7a650*/  PRMT R25, R6, 0x7632, R25 ;  /* 0x0000763206197816 */ /* 0x000fe40000000019 */
[----:B------:R-:W4:Y:S02]  /*7a660*/  LDL.LU R6, [R1+0x1ed4] ;  /* 0x001ed40001067983 */ /* 0x000f240000300800 */
[----:B--2---:R-:W-:Y:S01]  /*7a670*/  ISETP.LT.AND P2, PT, R24, UR4, !P0 ;  /* 0x0000000418007c0c */ /* 0x004fe2000c741270 */
[----:B------:R-:W1:Y:S01]  /*7a680*/  LDCU UR4, c[0x0][0x39c] ;  /* 0x00007380ff0477ac */ /* 0x000e620008000800 */
[C---:B------:R-:W-:Y:S01]  /*7a690*/  LEA R24, P6, R21.reuse, R3, 0x1 ;  /* 0x0000000315187211 */ /* 0x040fe200078c08ff */
[----:B------:R2:W-:Y:S01]  /*7a6a0*/  @P1 STG.E.U16 desc[UR8][R22.64], R25 ;  /* 0x0000001916001986 */ /* 0x0005e2000c101508 */
[----:B---3--:R-:W-:Y:S01]  /*7a6b0*/  ISETP.LT.AND P1, PT, R0, UR6, !P0 ;  /* 0x0000000600007c0c */ /* 0x008fe2000c721270 */
[C---:B------:R-:W-:Y:S01]  /*7a6c0*/  VIADD R0, R21.reuse, UR56 ;  /* 0x0000003815007c36 */ /* 0x040fe20008000000 */
[----:B------:R-:W3:Y:S01]  /*7a6d0*/  LDCU UR6, c[0x0][0x39c] ;  /* 0x00007380ff0677ac */ /* 0x000ee20008000800 */
[----:B--2---:R-:W-:Y:S01]  /*7a6e0*/  LEA.HI.X.SX32 R25, R21, R20, 0x1, P6 ;  /* 0x0000001415197211 */ /* 0x004fe200030f0eff */
[----:B------:R-:W-:-:S02]  /*7a6f0*/  VIADD R23, R28, 0xf ;  /* 0x0000000f1c177836 */ /* 0x000fc40000000000 */
[CC--:B------:R-:W-:Y:S01]  /*7a700*/  LEA R22, P6, R0.reuse, R3.reuse, 0x1 ;  /* 0x0000000300167211 */ /* 0x0c0fe200078c08ff */
[C---:B------:R-:W-:Y:S01]  /*7a710*/  VIADD R21, R0.reuse, UR56 ;  /* 0x0000003800157c36 */ /* 0x040fe20008000000 */
[----:B----4-:R2:W-:Y:S01]  /*7a720*/  @P5 STG.E.U16 desc[UR8][R24.64], R26 ;  /* 0x0000001a18005986 */ /* 0x0105e2000c101508 */
[----:B0-----:R-:W-:Y:S01]  /*7a730*/  ISETP.LT.AND P5, PT, R23, UR5, !P0 ;  /* 0x0000000517007c0c */ /* 0x001fe2000c7a1270 */
[----:B------:R-:W0:Y:S01]  /*7a740*/  LDCU UR5, c[0x0][0x39c] ;  /* 0x00007380ff0577ac */ /* 0x000e220008000800 */
[----:B------:R-:W-:Y:S02]  /*7a750*/  LEA.HI.X.SX32 R23, R0, R20, 0x1, P6 ;  /* 0x0000001400177211 */ /* 0x000fe400030f0eff */
[----:B------:R-:W-:Y:S02]  /*7a760*/  PRMT R0, R26, 0x7632, R0 ;  /* 0x000076321a007816 */ /* 0x000fe40000000000 */
[----:B--2---:R-:W-:-:S03]  /*7a770*/  LEA R24, P6, R21, R3, 0x1 ;  /* 0x0000000315187211 */ /* 0x004fc600078c08ff */
[----:B------:R2:W-:Y:S01]  /*7a780*/  @P4 STG.E.U16 desc[UR8][R22.64], R0 ;  /* 0x0000000016004986 */ /* 0x0005e2000c101508 */
[----:B------:R-:W-:Y:S01]  /*7a790*/  LEA.HI.X.SX32 R25, R21, R20, 0x1, P6 ;  /* 0x0000001415197211 */ /* 0x000fe200030f0eff */
[----:B------:R-:W-:-:S04]  /*7a7a0*/  VIADD R26, R28, 0x10 ;  /* 0x000000101c1a7836 */ /* 0x000fc80000000000 */
[----:B------:R4:W-:Y:S01]  /*7a7b0*/  @P3 STG.E.U16 desc[UR8][R24.64], R29 ;  /* 0x0000001d18003986 */ /* 0x0009e2000c101508 */
[----:B--2---:R-:W-:Y:S02]  /*7a7c0*/  VIADD R0, R21, UR56 ;  /* 0x0000003815007c36 */ /* 0x004fe40008000000 */
[----:B------:R-:W-:Y:S01]  /*7a7d0*/  VIADD R22, R28, 0x11 ;  /* 0x000000111c167836 */ /* 0x000fe20000000000 */
[----:B-1----:R-:W-:Y:S01]  /*7a7e0*/  ISETP.LT.AND P4, PT, R26, UR4, !P0 ;  /* 0x000000041a007c0c */ /* 0x002fe2000c781270 */
[C---:B------:R-:W-:Y:S01]  /*7a7f0*/  VIADD R21, R0.reuse, UR56 ;  /* 0x0000003800157c36 */ /* 0x040fe20008000000 */
[----:B------:R-:W1:Y:S01]  /*7a800*/  LDCU UR4, c[0x0][0x39c] ;  /* 0x00007380ff0477ac */ /* 0x000e620008000800 */
[CC--:B----4-:R-:W-:Y:S02]  /*7a810*/  LEA R24, P3, R0.reuse, R3.reuse, 0x1 ;  /* 0x0000000300187211 */ /* 0x0d0fe400078608ff */
[----:B------:R-:W-:Y:S02]  /*7a820*/  PRMT R23, R29, 0x7632, R23 ;  /* 0x000076321d177816 */ /* 0x000fe40000000017 */
[-C--:B------:R-:W-:Y:S01]  /*7a830*/  LEA.HI.X.SX32 R25, R0, R20.reuse, 0x1, P3 ;  /* 0x0000001400197211 */ /* 0x080fe200018f0eff */
[----:B------:R-:W-:Y:S01]  /*7a840*/  VIADD R0, R28, 0x12 ;  /* 0x000000121c007836 */ /* 0x000fe20000000000 */
[----:B0-----:R-:W-:Y:S01]  /*7a850*/  ISETP.LT.AND P3, PT, R22, UR5, !P0 ;  /* 0x0000000516007c0c */ /* 0x001fe2000c761270 */
[----:B------:R-:W2:Y:S01]  /*7a860*/  LDL.LU R29, [R1+0x12c] ;  /* 0x00012c00011d7983 */ /* 0x000ea20000300800 */
[C---:B------:R-:W-:Y:S01]  /*7a870*/  LEA R22, P6, R21.reuse, R3, 0x1 ;  /* 0x0000000315167211 */ /* 0x040fe200078c08ff */
[----:B------:R-:W0:Y:S02]  /*7a880*/  LDCU UR5, c[0x0][0x39c] ;  /* 0x00007380ff0577ac */ /* 0x000e240008000800 */
[----:B------:R4:W-:Y:S01]  /*7a890*/  @P2 STG.E.U16 desc[UR8][R24.64], R23 ;  /* 0x0000001718002986 */ /* 0x0009e2000c101508 */
[----:B---3--:R-:W-:Y:S01]  /*7a8a0*/  ISETP.LT.AND P2, PT, R0, UR6, !P0 ;  /* 0x0000000600007c0c */ /* 0x008fe2000c741270 */
[C---:B------:R-:W-:Y:S01]  /*7a8b0*/  VIADD R0, R21.reuse, UR56 ;  /* 0x0000003815007c36 */ /* 0x040fe20008000000 */
[----:B------:R-:W3:Y:S01]  /*7a8c0*/  LDCU UR6, c[0x0][0x39c] ;  /* 0x00007380ff0677ac */ /* 0x000ee20008000800 */
[----:B----4-:R-:W-:Y:S01]  /*7a8d0*/  LEA.HI.X.SX32 R23, R21, R20, 0x1, P6 ;  /* 0x0000001415177211 */ /* 0x010fe200030f0eff */
[----:B------:R-:W-:-:S02]  /*7a8e0*/  VIADD R24, R28, 0x13 ;  /* 0x000000131c187836 */ /* 0x000fc40000000000 */
[----:B------:R-:W-:Y:S02]  /*7a8f0*/  VIADD R21, R0, UR56 ;  /* 0x0000003800157c36 */ /* 0x000fe40008000000 */
[----:B------:R4:W-:Y:S01]  /*7a900*/  @P1 STG.E.U16 desc[UR8][R22.64], R27 ;  /* 0x0000001b16001986 */ /* 0x0009e2000c101508 */
[----:B-1----:R-:W-:Y:S01]  /*7a910*/  ISETP.LT.AND P1, PT, R24, UR4, !P0 ;  /* 0x0000000418007c0c */ /* 0x002fe2000c721270 */
[----:B------:R-:W1:Y:S01]  /*7a920*/  LDCU UR4, c[0x0][0x39c] ;  /* 0x00007380ff0477ac */ /* 0x000e620008000800 */
[----:B----4-:R-:W-:-:S04]  /*7a930*/  LEA R22, P6, R0, R3, 0x1 ;  /* 0x0000000300167211 */ /* 0x010fc800078c08ff */
[-C--:B------:R-:W-:Y:S02]  /*7a940*/  LEA.HI.X.SX32 R23, R0, R20.reuse, 0x1, P6 ;  /* 0x0000001400177211 */ /* 0x080fe400030f0eff */
[----:B------:R-:W-:Y:S02]  /*7a950*/  PRMT R0, R27, 0x7632, R0 ;  /* 0x000076321b007816 */ /* 0x000fe40000000000 */
[C---:B------:R-:W-:Y:S01]  /*7a960*/  LEA R24, P6, R21.reuse, R3, 0x1 ;  /* 0x0000000315187211 */ /* 0x040fe200078c08ff */
[----:B------:R-:W4:Y:S03]  /*7a970*/  LDL.LU R27, [R1+0x134] ;  /* 0x00013400011b7983 */ /* 0x000f260000300800 */
[C---:B------:R-:W-:Y:S01]  /*7a980*/  LEA.HI.X.SX32 R25, R21.reuse, R20, 0x1, P6 ;  /* 0x0000001415197211 */ /* 0x040fe200030f0eff */
[----:B------:R0:W-:Y:S04]  /*7a990*/  @P5 STG.E.U16 desc[UR8][R22.64], R0 ;  /* 0x0000000016005986 */ /* 0x0001e8000c101508 */
[----:B------:R1:W-:Y:S01]  /*7a9a0*/  @P4 STG.E.U16 desc[UR8][R24.64], R7 ;  /* 0x0000000718004986 */ /* 0x0003e2000c101508 */
[----:B0-----:R-:W-:-:S05]  /*7a9b0*/  VIADD R0, R21, UR56 ;  /* 0x0000003815007c36 */ /* 0x001fca0008000000 */
[C---:B------:R-:W-:Y:S02]  /*7a9c0*/  LEA R22, P4, R0.reuse, R3, 0x1 ;  /* 0x0000000300167211 */ /* 0x040fe400078808ff */
[----:B-1----:R-:W-:Y:S02]  /*7a9d0*/  PRMT R25, R7, 0x7632, R25 ;  /* 0x0000763207197816 */ /* 0x002fe40000000019 */
[----:B------:R-:W-:Y:S01]  /*7a9e0*/  LEA.HI.X.SX32 R23, R0, R20, 0x1, P4 ;  /* 0x0000001400177211 */ /* 0x000fe200020f0eff */
[----:B------:R-:W2:Y:S04]  /*7a9f0*/  LDL.LU R7, [R1+0x1ed0] ;  /* 0x001ed00001077983 */ /* 0x000ea80000300800 */
[----:B------:R0:W-:Y:S04]  /*7aa00*/  @P3 STG.E.U16 desc[UR8][R22.64], R25 ;  /* 0x0000001916003986 */ /* 0x0001e8000c101508 */
[----:B0-----:R-:W2:Y:S01]  /*7aa10*/  LDL.LU R22, [R1+0x124] ;  /* 0x0001240001167983 */ /* 0x001ea20000300800 */
[----:B------:R-:W-:-:S02]  /*7aa20*/  VIADD R26, R28, 0x14 ;  /* 0x000000141c1a7836 */ /* 0x000fc40000000000 */
[----:B------:R-:W-:Y:S02]  /*7aa30*/  VIADD R24, R28, 0x15 ;  /* 0x000000151c187836 */ /* 0x000fe40000000000 */
[----:B------:R-:W-:Y:S01]  /*7aa40*/  VIADD R21, R0, UR56 ;  /* 0x0000003800157c36 */ /* 0x000fe20008000000 */
[----:B------:R-:W-:Y:S01]  /*7aa50*/  ISETP.LT.AND P5, PT, R26, UR5, !P0 ;  /* 0x000000051a007c0c */ /* 0x000fe2000c7a1270 */
[----:B------:R-:W0:Y:S01]  /*7aa60*/  LDCU UR5, c[0x0][0x39c] ;  /* 0x00007380ff0577ac */ /* 0x000e220008000800 */
[----:B------:R-:W-:Y:S01]  /*7aa70*/  ISETP.LT.AND P4, PT, R24, UR4, !P0 ;  /* 0x0000000418007c0c */ /* 0x000fe2000c781270 */
[C---:B------:R-:W-:Y:S01]  /*7aa80*/  VIADD R0, R28.reuse, 0x16 ;  /* 0x000000161c007836 */ /* 0x040fe20000000000 */
[C---:B------:R-:W-:Y:S01]  /*7aa90*/  LEA R24, P6, R21.reuse, R3, 0x1 ;  /* 0x0000000315187211 */ /* 0x040fe200078c08ff */
[----:B------:R-:W-:Y:S01]  /*7aaa0*/  VIADD R23, R28, 0x17 ;  /* 0x000000171c177836 */ /* 0x000fe20000000000 */
[----:B------:R-:W1:Y:S02]  /*7aab0*/  LDCU UR4, c[0x0][0x39c] ;  /* 0x00007380ff0477ac */ /* 0x000e640008000800 */
[----:B------:R-:W-:-:S02]  /*7aac0*/  LEA.HI.X.SX32 R25, R21, R20, 0x1, P6 ;  /* 0x0000001415197211 */ /* 0x000fc400030f0eff */
[----:B---3--:R-:W-:Y:S01]  /*7aad0*/  ISETP.LT.AND P3, PT, R0, UR6, !P0 ;  /* 0x0000000600007c0c */ /* 0x008fe2000c761270 */
[----:B------:R-:W-:Y:S01]  /*7aae0*/  VIADD R0, R21, UR56 ;  /* 0x0000003815007c36 */ /* 0x000fe20008000000 */
[----:B------:R-:W3:Y:S03]  /*7aaf0*/  LDCU UR6, c[0x0][0x39c] ;  /* 0x00007380ff0677ac */ /* 0x000ee60008000800 */
[C---:B------:R-:W-:Y:S01]  /*7ab00*/  VIADD R21, R0.reuse, UR56 ;  /* 0x0000003800157c36 */ /* 0x040fe20008000000 */
[----:B--2---:R2:W-:Y:S01]  /*7ab10*/  @P2 STG.E.U16 desc[UR8][R24.64], R22 ;  /* 0x0000001618002986 */ /* 0x0045e2000c101508 */
[----:B0-----:R-:W-:Y:S01]  /*7ab20*/  ISETP.LT.AND P2, PT, R23, UR5, !P0 ;  /* 0x0000000517007c0c */ /* 0x001fe2000c741270 */
[----:B------:R-:W0:Y:S01]  /*7ab30*/  LDCU UR5, c[0x0][0x39c] ;  /* 0x00007380ff0577ac */ /* 0x000e220008000800 */
[----:B--2---:R-:W-:Y:S01]  /*7ab40*/  IMAD.MOV.U32 R25, RZ, RZ, R22 ;  /* 0x000000ffff197224 */ /* 0x004fe200078e0016 */
[----:B------:R-:W-:-:S04]  /*7ab50*/  LEA R22, P6, R0, R3, 0x1 ;  /* 0x0000000300167211 */ /* 0x000fc800078c08ff */
[----:B------:R-:W-:Y:S01]  /*7ab60*/  LEA.HI.X.SX32 R23, R0, R20, 0x1, P6 ;  /* 0x0000001400177211 */ /* 0x000fe200030f0eff */
[----:B------:R-:W-:-:S05]  /*7ab70*/  IMAD.MOV.U32 R0, RZ, RZ, R25 ;  /* 0x000000ffff007224 */ /* 0x000fca00078e0019 */
[----:B------:R-:W-:-:S05]  /*7ab80*/  PRMT R26, R0, 0x7632, R26 ;  /* 0x00007632001a7816 */ /* 0x000fca000000001a */
[----:B------:R2:W-:Y:S04]  /*7ab90*/  @P1 STG.E.U16 desc[UR8][R22.64], R26 ;  /* 0x0000001a16001986 */ /* 0x0005e8000c101508 */
[----:B--2---:R-:W2:Y:S01]  /*7aba0*/  LDL.LU R23, [R1+0x128] ;  /* 0x0001280001177983 */ /* 0x004ea20000300800 */
[----:B------:R-:W-:Y:S01]  /*7abb0*/  LEA R24, P6, R21, R3, 0x1 ;  /* 0x0000000315187211 */ /* 0x000fe200078c08ff */
[----:B------:R-:W-:-:S03]  /*7abc0*/  VIADD R0, R28, 0x18 ;  /* 0x000000181c007836 */ /* 0x000fc60000000000 */
[C---:B------:R-:W-:Y:S01]  /*7abd0*/  LEA.HI.X.SX32 R25, R21.reuse, R20, 0x1, P6 ;  /* 0x0000001415197211 */ /* 0x040fe200030f0eff */
[----:B------:R-:W-:Y:S01]  /*7abe0*/  VIADD R21, R21, UR56 ;  /* 0x0000003815157c36 */ /* 0x000fe20008000000 */
[----:B-1----:R-:W-:Y:S01]  /*7abf0*/  ISETP.LT.AND P1, PT, R0, UR4, !P0 ;  /* 0x0000000400007c0c */ /* 0x002fe2000c721270 */
[C---:B------:R-:W-:Y:S01]  /*7ac00*/  VIADD R22, R28.reuse, 0x19 ;  /* 0x000000191c167836 */ /* 0x040fe20000000000 */
[----:B------:R-:W1:Y:S01]  /*7ac10*/  LDCU UR4, c[0x0][0x39c] ;  /* 0x00007380ff0477ac */ /* 0x000e620008000800 */
[C---:B------:R-:W-:Y:S02]  /*7ac20*/  VIADD R0, R21.reuse, UR56 ;  /* 0x0000003815007c36 */ /* 0x040fe40008000000 */
[----:B------:R-:W-:Y:S01]  /*7ac30*/  VIADD R26, R28, 0x1a ;  /* 0x0000001a1c1a7836 */ /* 0x000fe20000000000 */
[----:B--2---:R2:W-:Y:S02]  /*7ac40*/  @P5 STG.E.U16 desc[UR8][R24.64], R23 ;  /* 0x0000001718005986 */ /* 0x0045e4000c101508 */
[----:B--2---:R-:W-:-:S04]  /*7ac50*/  LEA R24, P5, R21, R3, 0x1 ;  /* 0x0000000315187211 */ /* 0x004fc800078a08ff */
[-C--:B------:R-:W-:Y:S02]  /*7ac60*/  LEA.HI.X.SX32 R25, R21, R20.reuse, 0x1, P5 ;  /* 0x0000001415197211 */ /* 0x080fe400028f0eff */
[----:B------:R-:W-:Y:S02]  /*7ac70*/  PRMT R21, R23, 0x7632, R21 ;  /* 0x0000763217157816 */ /* 0x000fe40000000015 */
[----:B0-----:R-:W-:Y:S01]  /*7ac80*/  ISETP.LT.AND P5, PT, R22, UR5, !P0 ;  /* 0x0000000516007c0c */ /* 0x001fe2000c7a1270 */
[----:B------:R-:W0:Y:S01]  /*7ac90*/  LDCU UR5, c[0x0][0x39c] ;  /* 0x00007380ff0577ac */ /* 0x000e220008000800 */
[C---:B------:R-:W-:Y:S01]  /*7aca0*/  LEA R22, P6, R0.reuse, R3, 0x1 ;  /* 0x0000000300167211 */ /* 0x040fe200078c08ff */
[----:B------:R2:W-:Y:S03]  /*7acb0*/  @P4 STG.E.U16 desc[UR8][R24.64], R21 ;  /* 0x0000001518004986 */ /* 0x0005e6000c101508 */
[----:B------:R-:W-:-:S05]  /*7acc0*/  LEA.HI.X.SX32 R23, R0, R20, 0x1, P6 ;  /* 0x0000001400177211 */ /* 0x000fca00030f0eff */
[----:B------:R0:W-:Y:S01]  /*7acd0*/  @P3 STG.E.U16 desc[UR8][R22.64], R29 ;  /* 0x0000001d16003986 */ /* 0x0001e2000c101508 */
[----:B--2---:R-:W-:Y:S01]  /*7ace0*/  VIADD R21, R0, UR56 ;  /* 0x0000003800157c36 */ /* 0x004fe20008000000 */
[----:B---3--:R-:W-:Y:S01]  /*7acf0*/  ISETP.LT.AND P4, PT, R26, UR6, !P0 ;  /* 0x000000061a007c0c */ /* 0x008fe2000c781270 */
[----:B------:R-:W-:Y:S01]  /*7ad00*/  VIADD R24, R28, 0x1b ;  /* 0x0000001b1c187836 */ /* 0x000fe20000000000 */
[----:B------:R-:W-:Y:S01]  /*7ad10*/  PRMT R26, R29, 0x7632, R26 ;  /* 0x000076321d1a7816 */ /* 0x000fe2000000001a */
[C---:B------:R-:W-:Y:S01]  /*7ad20*/  VIADD R0, R21.reuse, UR56 ;  /* 0x0000003815007c36 */ /* 0x040fe20008000000 */
[----:B------:R-:W2:Y:S01]  /*7ad30*/  LDCU UR6, c[0x0][0x39c] ;  /* 0x00007380ff0677ac */ /* 0x000ea20008000800 */
[C---:B0-----:R-:W-:Y:S01]  /*7ad40*/  LEA R22, P6, R21.reuse, R3, 0x1 ;  /* 0x0000000315167211 */ /* 0x041fe200078c08ff */
[----:B------:R-:W3:Y:S03]  /*7ad50*/  LDL.LU R29, [R1+0x13c] ;  /* 0x00013c00011d7983 */ /* 0x000ee60000300800 */
[----:B------:R-:W-:-:S05]  /*7ad60*/  LEA.HI.X.SX32 R23, R21, R20, 0x1, P6 ;  /* 0x0000001415177211 */ /* 0x000fca00030f0eff */
[----:B------:R0:W-:Y:S04]  /*7ad70*/  @P2 STG.E.U16 desc[UR8][R22.64], R26 ;  /* 0x0000001a16002986 */ /* 0x0001e8000c101508 */
[----:B0-----:R-:W2:Y:S01]  /*7ad80*/  LDL.LU R23, [R1+0x130] ;  /* 0x0001300001177983 */ /* 0x001ea20000300800 */
[----:B-1----:R-:W-:Y:S01]  /*7ad90*/  ISETP.LT.AND P3, PT, R24, UR4, !P0 ;  /* 0x0000000418007c0c */ /* 0x002fe2000c761270 */
[----:B------:R-:W0:Y:S01]  /*7ada0*/  LDCU UR4, c[0x0][0x39c] ;  /* 0x00007380ff0477ac */ /* 0x000e220008000800 */
[----:B------:R-:W-:Y:S01]  /*7adb0*/  LEA R24, P6, R0, R3, 0x1 ;  /* 0x0000000300187211 */ /* 0x000fe200078c08ff */
[----:B------:R-:W-:-:S03]  /*7adc0*/  VIADD R21, R28, 0x1c ;  /* 0x0000001c1c157836 */ /* 0x000fc60000000000 */
[C---:B------:R-:W-:Y:S01]  /*7add0*/  LEA.HI.X.SX32 R25, R0.reuse, R20, 0x1, P6 ;  /* 0x0000001400197211 */ /* 0x040fe200030f0eff */
[----:B------:R-:W-:Y:S01]  /*7ade0*/  VIADD R0, R0, UR56 ;  /* 0x0000003800007c36 */ /* 0x000fe20008000000 */
[----:B------:R-:W-:Y:S01]  /*7adf0*/  ISETP.LT.AND P2, PT, R21, UR5, !P0 ;  /* 0x0000000515007c0c */ /* 0x000fe2000c741270 */
[----:B------:R-:W1:Y:S01]  /*7ae00*/  LDCU UR5, c[0x0][0x39c] ;  /* 0x00007380ff0577ac */ /* 0x000e620008000800 */
[----:B------:R-:W-:Y:S02]  /*7ae10*/  VIADD R22, R28, 0x1d ;  /* 0x0000001d1c167836 */ /* 0x000fe40000000000 */
[----:B------:R-:W-:Y:S01]  /*7ae20*/  VIADD R21, R0, UR56 ;  /* 0x0000003800157c36 */ /* 0x000fe20008000000 */
[----:B------:R-:W-:Y:S01]  /*7ae30*/  IADD3 R26, PT, PT, R28, 0x1e, RZ ;  /* 0x0000001e1c1a7810 */ /* 0x000fe20007ffe0ff */
        /* <DEDUP_REMOVED lines=8> */
[C---:B------:R-:W-:Y:S01]  /*7aec0*/  LEA.HI.X.SX32 R23, R21.reuse, R20, 0x1, P6 ;  /* 0x0000001415177211 */ /* 0x040fe200030f0eff */
[----:B--2---:R-:W-:-:S02]  /*7aed0*/  VIADD R0, R21, UR56 ;  /* 0x0000003815007c36 */ /* 0x004fc40008000000 */
[----:B------:R-:W-:Y:S02]  /*7aee0*/  VIADD R25, R28, 0x1f ;  /* 0x0000001f1c197836 */ /* 0x000fe40000000000 */
[C---:B------:R-:W-:Y:S01]  /*7aef0*/  VIADD R21, R0.reuse, UR56 ;  /* 0x0000003800157c36 */ /* 0x040fe20008000000 */
[-C--:B------:R-:W-:Y:S01]  /*7af00*/  LEA R24, P6, R0, R3.reuse, 0x1 ;  /* 0x0000000300187211 */ /* 0x080fe200078c08ff */
[----:B----4-:R2:W-:Y:S01]  /*7af10*/  @P4 STG.E.U16 desc[UR8][R22.64], R27 ;  /* 0x0000001b16004986 */ /* 0x0105e2000c101508 */
[----:B-1----:R-:W-:Y:S01]  /*7af20*/  ISETP.LT.AND P4, PT, R25, UR5, !P0 ;  /* 0x0000000519007c0c */ /* 0x002fe2000c781270 */
[----:B------:R-:W1:Y:S01]  /*7af30*/  LDCU UR5, c[0x0][0x39c] ;  /* 0x00007380ff0577ac */ /* 0x000e620008000800 */
[----:B------:R-:W-:Y:S02]  /*7af40*/  ISETP.LT.AND P5, PT, R26, UR6, !P0 ;  /* 0x000000061a007c0c */ /* 0x000fe4000c7a1270 */
[----:B------:R-:W-:Y:S02]  /*7af50*/  LEA.HI.X.SX32 R25, R0, R20, 0x1, P6 ;  /* 0x0000001400197211 */ /* 0x000fe400030f0eff */
[----:B------:R-:W-:Y:S01]  /*7af60*/  PRMT R26, R27, 0x7632, R26 ;  /* 0x000076321b1a7816 */ /* 0x000fe2000000001a */
[C---:B------:R-:W-:Y:S01]  /*7af70*/  VIADD R0, R21.reuse, UR56 ;  /* 0x0000003815007c36 */ /* 0x040fe20008000000 */
[----:B------:R-:W4:Y:S01]  /*7af80*/  LDCU UR6, c[0x0][0x39c] ;  /* 0x00007380ff0677ac */ /* 0x000f220008000800 */
[----:B--2---:R-:W-:-:S02]  /*7af90*/  LEA R22, P6, R21, R3, 0x1 ;  /* 0x0000000315167211 */ /* 0x004fc400078c08ff */
[----:B------:R2:W-:Y:S02]  /*7afa0*/  @P3 STG.E.U16 desc[UR8][R24.64], R26 ;  /* 0x0000001a18003986 */ /* 0x0005e4000c101508 */
[----:B------:R-:W-:Y:S02]  /*7afb0*/  LEA.HI.X.SX32 R23, R21, R20, 0x1, P6 ;  /* 0x0000001415177211 */ /* 0x000fe400030f0eff */
[----:B------:R-:W3:Y:S04]  /*7afc0*/  LDL.LU R21, [R1+0x104] ;  /* 0x0001040001157983 */ /* 0x000ee80000300800 */
[----:B--2---:R-:W2:Y:S01]  /*7afd0*/  LDL.LU R26, [R1+0x138] ;  /* 0x00013800011a7983 */ /* 0x004ea20000300800 */
[----:B------:R-:W-:Y:S01]  /*7afe0*/  VIADD R27, R28, 0x20 ;  /* 0x000000201c1b7836 */ /* 0x000fe20000000000 */
[----:B------:R-:W-:-:S04]  /*7aff0*/  LEA R24, P6, R0, R3, 0x1 ;  /* 0x0000000300187211 */ /* 0x000fc800078c08ff */
[----:B0-----:R-:W-:Y:S01]  /*7b000*/  ISETP.LT.AND P3, PT, R27, UR4, !P0 ;  /* 0x000000041b007c0c */ /* 0x001fe2000c761270 */
[----:B------:R-:W0:Y:S01]  /*7b010*/  LDCU UR4, c[0x0][0x39c] ;  /* 0x00007380ff0477ac */ /* 0x000e220008000800 */
[C---:B------:R-:W-:Y:S01]  /*7b020*/  LEA.HI.X.SX32 R25, R0.reuse, R20, 0x1, P6 ;  /* 0x0000001400197211 */ /* 0x040fe200030f0eff */
[----:B------:R-:W-:Y:S02]  /*7b030*/  VIADD R0, R0, UR56 ;  /* 0x0000003800007c36 */ /* 0x000fe40008000000 */
[----:B---3--:R-:W-:Y:S02]  /*7b040*/  IMAD.MOV.U32 R27, RZ, RZ, R21 ;  /* 0x000000ffff1b7224 */ /* 0x008fe400078e0015 */
[C---:B------:R-:W-:Y:S01]  /*7b050*/  VIADD R21, R28.reuse, 0x21 ;  /* 0x000000211c157836 */ /* 0x040fe20000000000 */
[----:B--2---:R2:W-:Y:S04]  /*7b060*/  @P2 STG.E.U16 desc[UR8][R22.64], R26 ;  /* 0x0000001a16002986 */ /* 0x0045e8000c101508 */
[----:B----4-:R-:W-:Y:S01]  /*7b070*/  ISETP.LT.AND P2, PT, R21, UR6, !P0 ;  /* 0x0000000615007c0c */ /* 0x010fe2000c741270 */
[----:B------:R-:W-:Y:S01]  /*7b080*/  VIADD R21, R28, 0x22 ;  /* 0x000000221c157836 */ /* 0x000fe20000000000 */
[----:B------:R-:W3:Y:S01]  /*7b090*/  LDCU UR6, c[0x0][0x39c] ;  /* 0x00007380ff0677ac */ /* 0x000ee20008000800 */
[----:B--2---:R-:W-:-:S05]  /*7b0a0*/  PRMT R22, R26, 0x7632, R22 ;  /* 0x000076321a167816 */ /* 0x004fca0000000016 */
[----:B------:R2:W-:Y:S01]  /*7b0b0*/  @P1 STG.E.U16 desc[UR8][R24.64], R22 ;  /* 0x0000001618001986 */ /* 0x0005e2000c101508 */
[----:B-1----:R-:W-:Y:S01]  /*7b0c0*/  ISETP.LT.AND P1, PT, R21, UR5, !P0 ;  /* 0x0000000515007c0c */ /* 0x002fe2000c721270 */
[----:B------:R-:W-:Y:S01]  /*7b0d0*/  VIADD R26, R28, 0x23 ;  /* 0x000000231c1a7836 */ /* 0x000fe20000000000 */
[----:B------:R-:W1:Y:S01]  /*7b0e0*/  LDCU UR5, c[0x0][0x39c] ;  /* 0x00007380ff0577ac */ /* 0x000e620008000800 */
[C---:B--2---:R-:W-:Y:S01]  /*7b0f0*/  LEA R22, P6, R0.reuse, R3, 0x1 ;  /* 0x0000000300167211 */ /* 0x044fe200078c08ff */
[----:B------:R-:W-:-:S03]  /*7b100*/  VIADD R25, R0, UR56 ;  /* 0x0000003800197c36 */ /* 0x000fc60008000000 */
[-C--:B------:R-:W-:Y:S02]  /*7b110*/  LEA.HI.X.SX32 R23, R0, R20.reuse, 0x1, P6 ;  /* 0x0000001400177211 */ /* 0x080fe400030f0eff */
[C---:B------:R-:W-:Y:S01]  /*7b120*/  LEA R24, P6, R25.reuse, R3, 0x1 ;  /* 0x0000000319187211 */ /* 0x040fe200078c08ff */
[----:B------:R-:W-:Y:S01]  /*7b130*/  VIADD R21, R25, UR56 ;  /* 0x0000003819157c36 */ /* 0x000fe20008000000 */
[----:B------:R-:W-:Y:S02]  /*7b140*/  PRMT R0, R29, 0x7632, R0 ;  /* 0x000076321d007816 */ /* 0x000fe40000000000 */
[----:B------:R-:W-:Y:S01]  /*7b150*/  LEA.HI.X.SX32 R25, R25, R20, 0x1, P6 ;  /* 0x0000001419197211 */ /* 0x000fe200030f0eff */
[----:B------:R2:W-:Y:S04]  /*7b160*/  @P5 STG.E.U16 desc[UR8][R22.64], R29 ;  /* 0x0000001d16005986 */ /* 0x0005e8000c101508 */
[----:B------:R4:W-:Y:S04]  /*7b170*/  @P4 STG.E.U16 desc[UR8][R24.64], R0 ;  /* 0x0000000018004986 */ /* 0x0009e8000c101508 */
[----:B--2---:R-:W2:Y:S01]  /*7b180*/  LDL.LU R29, [R1+0x1ecc] ;  /* 0x001ecc00011d7983 */ /* 0x004ea20000300800 */
[----:B------:R-:W-:-:S03]  /*7b190*/  IMAD.MOV.U32 R23, RZ, RZ, R27 ;  /* 0x000000ffff177224 */ /* 0x000fc600078e001b */
[----:B------:R-:W2:Y:S04]  /*7b1a0*/  LDL.LU R27, [R1+0x10c] ;  /* 0x00010c00011b7983 */ /* 0x000ea80000300800 */
[----:B----4-:R-:W4:Y:S01]  /*7b1b0*/  LDL.LU R25, [R1+0x100] ;  /* 0x0001000001197983 */ /* 0x010f220000300800 */
[----:B0-----:R-:W-:Y:S01]  /*7b1c0*/  ISETP.LT.AND P5, PT, R26, UR4, !P0 ;  /* 0x000000041a007c0c */ /* 0x001fe2000c7a1270 */
[----:B------:R-:W-:Y:S01]  /*7b1d0*/  IMAD.MOV.U32 R26, RZ, RZ, R23 ;  /* 0x000000ffff1a7224 */ /* 0x000fe200078e0017 */
[----:B------:R-:W-:Y:S01]  /*7b1e0*/  LEA R22, P6, R21, R3, 0x1 ;  /* 0x0000000315167211 */ /* 0x000fe200078c08ff */
[----:B------:R-:W-:Y:S01]  /*7b1f0*/  VIADD R0, R28, 0x25 ;  /* 0x000000251c007836 */ /* 0x000fe20000000000 */
[----:B------:R-:W0:Y:S01]  /*7b200*/  LDCU UR4, c[0x0][0x39c] ;  /* 0x00007380ff0477ac */ /* 0x000e220008000800 */
[----:B------:R-:W-:-:S04]  /*7b210*/  IMAD.MOV.U32 R23, RZ, RZ, R26 ;  /* 0x000000ffff177224 */ /* 0x000fc800078e001a */
[----:B------:R-:W-:Y:S01]  /*7b220*/  IMAD.MOV.U32 R24, RZ, RZ, R23 ;  /* 0x000000ffff187224 */ /* 0x000fe200078e0017 */
[C---:B------:R-:W-:Y:S01]  /*7b230*/  LEA.HI.X.SX32 R23, R21.reuse, R20, 0x1, P6 ;  /* 0x0000001415177211 */ /* 0x040fe200030f0eff */
[----:B------:R-:W-:-:S04]  /*7b240*/  VIADD R21, R21, UR56 ;  /* 0x0000003815157c36 */ /* 0x000fc80008000000 */
[----:B----4-:R4:W-:Y:S01]  /*7b250*/  @P3 STG.E.U16 desc[UR8][R22.64], R25 ;  /* 0x0000001916003986 */ /* 0x0109e2000c101508 */
[----:B-1----:R-:W-:Y:S01]  /*7b260*/  ISETP.LT.AND P3, PT, R0, UR5, !P0 ;  /* 0x0000000500007c0c */ /* 0x002fe2000c761270 */
[C---:B------:R-:W-:Y:S01]  /*7b270*/  VIADD R0, R21.reuse, UR56 ;  /* 0x0000003815007c36 */ /* 0x040fe20008000000 */
[----:B------:R-:W1:Y:S01]  /*7b280*/  LDCU UR5, c[0x0][0x39c] ;  /* 0x00007380ff0577ac */ /* 0x000e620008000800 */
[----:B----4-:R-:W-:-:S04]  /*7b290*/  LEA R22, P6, R21, R3, 0x1 ;  /* 0x0000000315167211 */ /* 0x010fc800078c08ff */
[----:B------:R-:W-:Y:S02]  /*7b2a0*/  LEA.HI.X.SX32 R23, R21, R20, 0x1, P6 ;  /* 0x0000001415177211 */ /* 0x000fe400030f0eff */
[----:B------:R-:W-:-:S05]  /*7b2b0*/  PRMT R21, R25, 0x7632, R21 ;  /* 0x0000763219157816 */ /* 0x000fca0000000015 */
[----:B------:R4:W-:Y:S04]  /*7b2c0*/  @P2 STG.E.U16 desc[UR8][R22.64], R21 ;  /* 0x0000001516002986 */ /* 0x0009e8000c101508 */
[----:B----4-:R-:W4:Y:S01]  /*7b2d0*/  LDL.LU R22, [R1+0x110] ;  /* 0x0001100001167983 */ /* 0x010f220000300800 */
[----:B------:R-:W-:-:S05]  /*7b2e0*/  VIADD R26, R28, 0x24 ;  /* 0x000000241c1a7836 */ /* 0x000fca0000000000 */
[----:B---3--:R-:W-:Y:S01]  /*7b2f0*/  ISETP.LT.AND P4, PT, R26, UR6, !P0 ;  /* 0x000000061a007c0c */ /* 0x008fe2000c781270 */
[----:B------:R-:W-:Y:S01]  /*7b300*/  IMAD.MOV.U32 R26, RZ, RZ, R24 ;  /* 0x000000ffff1a7224 */ /* 0x000fe200078e0018 */
[----:B------:R-:W3:Y:S01]  /*7b310*/  LDCU UR6, c[0x0][0x39c] ;  /* 0x00007380ff0677ac */ /* 0x000ee20008000800 */
[----:B------:R-:W-:Y:S02]  /*7b320*/  LEA R24, P6, R0, R3, 0x1 ;  /* 0x0000000300187211 */ /* 0x000fe400078c08ff */
[----:B------:R-:W-:Y:S02]  /*7b330*/  IMAD.MOV.U32 R25, RZ, RZ, R26 ;  /* 0x000000ffff197224 */ /* 0x000fe400078e001a */
[----:B------:R-:W-:Y:S02]  /*7b340*/  VIADD R26, R28, 0x26 ;  /* 0x000000261c1a7836 */ /* 0x000fe40000000000 */
[----:B------:R-:W-:Y:S01]  /*7b350*/  IMAD.MOV.U32 R23, RZ, RZ, R25 ;  /* 0x000000ffff177224 */ /* 0x000fe200078e0019 */
[C---:B------:R-:W-:Y:S01]  /*7b360*/  LEA.HI.X.SX32 R25, R0.reuse, R20, 0x1, P6 ;  /* 0x0000001400197211 */ /* 0x040fe200030f0eff */
[----:B------:R-:W-:Y:S01]  /*7b370*/  VIADD R0, R0, UR56 ;  /* 0x0000003800007c36 */ /* 0x000fe20008000000 */
[----:B0-----:R-:W-:Y:S01]  /*7b380*/  ISETP.LT.AND P2, PT, R26, UR4, !P0 ;  /* 0x000000041a007c0c */ /* 0x001fe2000c741270 */
[----:B------:R-:W-:Y:S01]  /*7b390*/  VIADD R21, R28, 0x27 ;  /* 0x000000271c157836 */ /* 0x000fe20000000000 */
[----:B------:R-:W0:Y:S01]  /*7b3a0*/  LDCU UR4, c[0x0][0x39c] ;  /* 0x00007380ff0477ac */ /* 0x000e220008000800 */
[----:B------:R1:W-:Y:S03]  /*7b3b0*/  @P1 STG.E.U16 desc[UR8][R24.64], R23 ;  /* 0x0000001718001986 */ /* 0x0003e6000c101508 */
[----:B---3--:R-:W-:Y:S01]  /*7b3c0*/  ISETP.LT.AND P1, PT, R21, UR6, !P0 ;  /* 0x0000000615007c0c */ /* 0x008fe2000c721270 */
[----:B------:R-:W-:Y:S01]  /*7b3d0*/  VIADD R21, R0, UR56 ;  /* 0x0000003800157c36 */ /* 0x000fe20008000000 */
[----:B------:R-:W3:Y:S01]  /*7b3e0*/  LDCU UR6, c[0x0][0x39c] ;  /* 0x00007380ff0677ac */ /* 0x000ee20008000800 */
[----:B-1----:R-:W-:-:S02]  /*7b3f0*/  IMAD.MOV.U32 R25, RZ, RZ, R23 ;  /* 0x000000ffff197224 */ /* 0x002fc400078e0017 */
[----:B----4-:R-:W-:Y:S01]  /*7b400*/  IMAD.MOV.U32 R26, RZ, RZ, R22 ;  /* 0x000000ffff1a7224 */ /* 0x010fe200078e0016 */
[----:B------:R-:W-:-:S04]  /*7b410*/  LEA R22, P6, R0, R3, 0x1 ;  /* 0x0000000300167211 */ /* 0x000fc800078c08ff */
[----:B------:R-:W-:Y:S02]  /*7b420*/  LEA.HI.X.SX32 R23, R0, R20, 0x1, P6 ;  /* 0x0000001400177211 */ /* 0x000fe400030f0eff */
[----:B------:R-:W-:-:S05]  /*7b430*/  PRMT R0, R25, 0x7632, R0 ;  /* 0x0000763219007816 */ /* 0x000fca0000000000 */
[----:B------:R1:W-:Y:S04]  /*7b440*/  @P5 STG.E.U16 desc[UR8][R22.64], R0 ;  /* 0x0000000016005986 */ /* 0x0003e8000c101508 */
[----:B-1----:R-:W4:Y:S01]  /*7b450*/  LDL.LU R23, [R1+0x108] ;  /* 0x0001080001177983 */ /* 0x002f220000300800 */
[----:B------:R-:W-:Y:S01]  /*7b460*/  IMAD.MOV.U32 R25, RZ, RZ, R26 ;  /* 0x000000ffff197224 */ /* 0x000fe200078e001a */
[----:B------:R-:W-:-:S03]  /*7b470*/  LEA R24, P6, R21, R3, 0x1 ;  /* 0x0000000315187211 */ /* 0x000fc600078c08ff */
[----:B------:R-:W-:Y:S01]  /*7b480*/  IMAD.MOV.U32 R22, RZ, RZ, R25 ;  /* 0x000000ffff167224 */ /* 0x000fe200078e0019 */
[C---:B------:R-:W-:Y:S01]  /*7b490*/  LEA.HI.X.SX32 R25, R21.reuse, R20, 0x1, P6 ;  /* 0x0000001415197211 */ /* 0x040fe200030f0eff */
[----:B------:R-:W-:Y:S02]  /*7b4a0*/  VIADD R21, R21, UR56 ;  /* 0x0000003815157c36 */ /* 0x000fe40008000000 */
[C---:B------:R-:W-:Y:S02]  /*7b4b0*/  VIADD R26, R28.reuse, 0x28 ;  /* 0x000000281c1a7836 */ /* 0x040fe40000000000 */
[----:B------:R-:W-:-:S03]  /*7b4c0*/  VIADD R0, R28, 0x29 ;  /* 0x000000291c007836 */ /* 0x000fc60000000000 */
[----:B------:R-:W-:Y:S01]  /*7b4d0*/  ISETP.LT.AND P5, PT, R26, UR5, !P0 ;  /* 0x000000051a007c0c */ /* 0x000fe2000c7a1270 */
[----:B------:R-:W1:Y:S01]  /*7b4e0*/  LDCU UR5, c[0x0][0x39c] ;  /* 0x00007380ff0577ac */ /* 0x000e620008000800 */
[----:B------:R-:W-:Y:S01]  /*7b4f0*/  MOV R26, R22 ;  /* 0x00000016001a7202 */ /* 0x000fe20000000f00 */
[----:B----4-:R4:W-:Y:S01]  /*7b500*/  @P4 STG.E.U16 desc[UR8][R24.64], R23 ;  /* 0x0000001718004986 */ /* 0x0109e2000c101508 */
[----:B------:R-:W-:Y:S01]  /*7b510*/  ISETP.LT.AND P4, PT, R0, UR7, !P0 ;  /* 0x0000000700007c0c */ /* 0x000fe2000c781270 */
[C---:B------:R-:W-:Y:S01]  /*7b520*/  VIADD R0, R21.reuse, UR56 ;  /* 0x0000003815007c36 */ /* 0x040fe20008000000 */
[----:B------:R-:W0:Y:S01]  /*7b530*/  LDCU UR7, c[0x0][0x39c] ;  /* 0x00007380ff0777ac */ /* 0x000e220008000800 */
[----:B----4-:R-:W-:-:S04]  /*7b540*/  LEA R24, P6, R21, R3, 0x1 ;  /* 0x0000000315187211 */ /* 0x010fc800078c08ff */
[----:B------:R-:W-:Y:S02]  /*7b550*/  LEA.HI.X.SX32 R25, R21, R20, 0x1, P6 ;  /* 0x0000001415197211 */ /* 0x000fe400030f0eff */
[----:B------:R-:W-:Y:S01]  /*7b560*/  PRMT R21, R23, 0x7632, R21 ;  /* 0x0000763217157816 */ /* 0x000fe20000000015 */
[----:B------:R-:W-:Y:S01]  /*7b570*/  IMAD.MOV.U32 R23, RZ, RZ, R26 ;  /* 0x000000ffff177224 */ /* 0x000fe200078e001a */
[----:B------:R-:W-:-:S03]  /*7b580*/  LEA R22, P6, R0, R3, 0x1 ;  /* 0x0000000300167211 */ /* 0x000fc600078c08ff */
[----:B------:R4:W-:Y:S02]  /*7b590*/  @P3 STG.E.U16 desc[UR8][R24.64], R21 ;  /* 0x0000001518003986 */ /* 0x0009e4000c101508 */
[----:B----4-:R-:W-:Y:S01]  /*7b5a0*/  IMAD.MOV.U32 R25, RZ, RZ, R23 ;  /* 0x000000ffff197224 */ /* 0x010fe200078e0017 */
[C---:B------:R-:W-:Y:S01]  /*7b5b0*/  LEA.HI.X.SX32 R23, R0.reuse, R20, 0x1, P6 ;  /* 0x0000001400177211 */ /* 0x040fe200030f0eff */
[----:B------:R-:W-:Y:S02]  /*7b5c0*/  VIADD R21, R0, UR56 ;  /* 0x0000003800157c36 */ /* 0x000fe40008000000 */
[----:B------:R-:W-:Y:S02]  /*7b5d0*/  VIADD R0, R28, 0x2b ;  /* 0x0000002b1c007836 */ /* 0x000fe40000000000 */
[----:B--2---:R2:W-:Y:S03]  /*7b5e0*/  @P2 STG.E.U16 desc[UR8][R22.64], R27 ;  /* 0x0000001b16002986 */ /* 0x0045e6000c101508 */
[----:B-1----:R-:W-:Y:S01]  /*7b5f0*/  ISETP.LT.AND P2, PT, R0, UR5, !P0 ;  /* 0x0000000500007c0c */ /* 0x002fe2000c741270 */
[C---:B------:R-:W-:Y:S01]  /*7b600*/  VIADD R0, R21.reuse, UR56 ;  /* 0x0000003815007c36 */ /* 0x040fe20008000000 */
[----:B------:R-:W1:Y:S01]  /*7b610*/  LDCU UR5, c[0x0][0x39c] ;  /* 0x00007380ff0577ac */ /* 0x000e620008000800 */
[----:B--2---:R-:W-:-:S04]  /*7b620*/  LEA R22, P6, R21, R3, 0x1 ;  /* 0x0000000315167211 */ /* 0x004fc800078c08ff */
[----:B------:R-:W-:Y:S02]  /*7b630*/  LEA.HI.X.SX32 R23, R21, R20, 0x1, P6 ;  /* 0x0000001415177211 */ /* 0x000fe400030f0eff */
[----:B------:R-:W-:Y:S02]  /*7b640*/  PRMT R21, R27, 0x7632, R21 ;  /* 0x000076321b157816 */ /* 0x000fe40000000015 */
[----:B------:R-:W2:Y:S04]  /*7b650*/  LDL.LU R27, [R1+0x11c] ;  /* 0x00011c00011b7983 */ /* 0x000ea80000300800 */
[----:B------:R4:W-:Y:S04]  /*7b660*/  @P1 STG.E.U16 desc[UR8][R22.64], R21 ;  /* 0x0000001516001986 */ /* 0x0009e8000c101508 */
[----:B----4-:R-:W4:Y:S01]  /*7b670*/  LDL.LU R22, [R1+0x114] ;  /* 0x0001140001167983 */ /* 0x010f220000300800 */
[----:B------:R-:W-:-:S05]  /*7b680*/  VIADD R26, R28, 0x2a ;  /* 0x0000002a1c1a7836 */ /* 0x000fca0000000000 */
[----:B---3--:R-:W-:Y:S01]  /*7b690*/  ISETP.LT.AND P3, PT, R26, UR6, !P0 ;  /* 0x000000061a007c0c */ /* 0x008fe2000c761270 */
[----:B------:R-:W-:Y:S01]  /*7b6a0*/  IMAD.MOV.U32 R26, RZ, RZ, R25 ;  /* 0x000000ffff1a7224 */ /* 0x000fe200078e0019 */
[C---:B------:R-:W-:Y:S01]  /*7b6b0*/  LEA R24, P6, R0.reuse, R3, 0x1 ;  /* 0x0000000300187211 */ /* 0x040fe200078c08ff */
[----:B------:R-:W-:Y:S01]  /*7b6c0*/  VIADD R21, R0, UR56 ;  /* 0x0000003800157c36 */ /* 0x000fe20008000000 */
[----:B------:R-:W3:Y:S01]  /*7b6d0*/  LDCU UR6, c[0x0][0x39c] ;  /* 0x00007380ff0677ac */ /* 0x000ee20008000800 */
[----:B------:R-:W-:Y:S02]  /*7b6e0*/  IMAD.MOV.U32 R25, RZ, RZ, R26 ;  /* 0x000000ffff197224 */ /* 0x000fe400078e001a */
[----:B------:R-:W-:Y:S02]  /*7b6f0*/  VIADD R26, R28, 0x2c ;  /* 0x0000002c1c1a7836 */ /* 0x000fe40000000000 */
[----:B------:R-:W-:Y:S01]  /*7b700*/  IMAD.MOV.U32 R23, RZ, RZ, R25 ;  /* 0x000000ffff177224 */ /* 0x000fe200078e0019 */
[----:B------:R-:W-:Y:S01]  /*7b710*/  LEA.HI.X.SX32 R25, R0, R20, 0x1, P6 ;  /* 0x0000001400197211 */ /* 0x000fe200030f0eff */
[----:B------:R-:W-:Y:S01]  /*7b720*/  VIADD R0, R28, 0x2d ;  /* 0x0000002d1c007836 */ /* 0x000fe20000000000 */
[----:B0-----:R-:W-:Y:S01]  /*7b730*/  ISETP.LT.AND P1, PT, R26, UR7, !P0 ;  /* 0x000000071a007c0c */ /* 0x001fe2000c721270 */
[----:B------:R-:W0:Y:S02]  /*7b740*/  LDCU UR7, c[0x0][0x39c] ;  /* 0x00007380ff0777ac */ /* 0x000e240008000800 */
[----:B------:R1:W-:Y:S01]  /*7b750*/  @P5 STG.E.U16 desc[UR8][R24.64], R23 ;  /* 0x0000001718005986 */ /* 0x0003e2000c101508 */
[----:B------:R-:W-:Y:S01]  /*7b760*/  ISETP.LT.AND P5, PT, R0, UR10, !P0 ;  /* 0x0000000a00007c0c */ /* 0x000fe2000c7a1270 */
[----:B------:R-:W-:Y:S01]  /*7b770*/  VIADD R0, R21, UR56 ;  /* 0x0000003815007c36 */ /* 0x000fe20008000000 */
[----:B------:R-:W0:Y:S01]  /*7b780*/  LDCU UR10, c[0x0][0x39c] ;  /* 0x00007380ff0a77ac */ /* 0x000e220008000800 */
        /* <DEDUP_REMOVED lines=8> */
[----:B------:R-:W-:Y:S01]  /*7b810*/  LEA R24, P6, R0, R3, 0x1 ;  /* 0x0000000300187211 */ /* 0x000fe200078c08ff */
[----:B------:R-:W-:Y:S02]  /*7b820*/  VIADD R26, R28, 0x2e ;  /* 0x0000002e1c1a7836 */ /* 0x000fe40000000000 */
[----:B------:R-:W-:Y:S01]  /*7b830*/  IMAD.MOV.U32 R23, RZ, RZ, R25 ;  /* 0x000000ffff177224 */ /* 0x000fe200078e0019 */
[C---:B------:R-:W-:Y:S01]  /*7b840*/  LEA.HI.X.SX32 R25, R0.reuse, R20, 0x1, P6 ;  /* 0x0000001400197211 */ /* 0x040fe200030f0eff */
[----:B------:R-:W-:Y:S01]  /*7b850*/  VIADD R0, R0, UR56 ;  /* 0x0000003800007c36 */ /* 0x000fe20008000000 */
[----:B---3--:R-:W-:Y:S01]  /*7b860*/  ISETP.LT.AND P4, PT, R26, UR6, !P0 ;  /* 0x000000061a007c0c */ /* 0x008fe2000c781270 */
[----:B------:R-:W-:Y:S01]  /*7b870*/  VIADD R21, R28, 0x2f ;  /* 0x0000002f1c157836 */ /* 0x000fe20000000000 */
[----:B------:R-:W1:Y:S01]  /*7b880*/  LDCU UR6, c[0x0][0x39c] ;  /* 0x00007380ff0677ac */ /* 0x000e620008000800 */
[----:B------:R3:W-:Y:S03]  /*7b890*/  @P3 STG.E.U16 desc[UR8][R24.64], R23 ;  /* 0x0000001718003986 */ /* 0x0007e6000c101508 */
[----:B------:R-:W-:Y:S01]  /*7b8a0*/  ISETP.LT.AND P3, PT, R21, UR5, !P0 ;  /* 0x0000000515007c0c */ /* 0x000fe2000c761270 */
[----:B------:R-:W-:Y:S01]  /*7b8b0*/  VIADD R21, R0, UR56 ;  /* 0x0000003800157c36 */ /* 0x000fe20008000000 */
[----:B------:R-:W0:Y:S01]  /*7b8c0*/  LDCU UR5, c[0x0][0x39c] ;  /* 0x00007380ff0577ac */ /* 0x000e220008000800 */
[----:B---3--:R-:W-:-:S02]  /*7b8d0*/  IMAD.MOV.U32 R25, RZ, RZ, R23 ;  /* 0x000000ffff197224 */ /* 0x008fc400078e0017 */
[----:B----4-:R-:W-:Y:S01]  /*7b8e0*/  IMAD.MOV.U32 R26, RZ, RZ, R22 ;  /* 0x000000ffff1a7224 */ /* 0x010fe200078e0016 */
[----:B------:R-:W-:-:S04]  /*7b8f0*/  LEA R22, P6, R0, R3, 0x1 ;  /* 0x0000000300167211 */ /* 0x000fc800078c08ff */
[----:B------:R-:W-:Y:S02]  /*7b900*/  LEA.HI.X.SX32 R23, R0, R20, 0x1, P6 ;  /* 0x0000001400177211 */ /* 0x000fe400030f0eff */
[----:B------:R-:W-:-:S05]  /*7b910*/  PRMT R0, R25, 0x7632, R0 ;  /* 0x0000763219007816 */ /* 0x000fca0000000000 */
[----:B------:R3:W-:Y:S04]  /*7b920*/  @P2 STG.E.U16 desc[UR8][R22.64], R0 ;  /* 0x0000000016002986 */ /* 0x0007e8000c101508 */
[----:B---3--:R-:W3:Y:S01]  /*7b930*/  LDL.LU R23, [R1+0x118] ;  /* 0x0001180001177983 */ /* 0x008ee20000300800 */
        /* <DEDUP_REMOVED lines=8> */
[----:B------:R-:W-:Y:S01]  /*7b9c0*/  IMAD.MOV.U32 R26, RZ, RZ, R22 ;  /* 0x000000ffff1a7224 */ /* 0x000fe200078e0016 */
[----:B------:R-:W4:Y:S01]  /*7b9d0*/  LDCU UR11, c[0x0][0x39c] ;  /* 0x00007380ff0b77ac */ /* 0x000f220008000800 */
[----:B---3--:R3:W-:Y:S01]  /*7b9e0*/  @P1 STG.E.U16 desc[UR8][R24.64], R23 ;  /* 0x0000001718001986 */ /* 0x0087e2000c101508 */
[----:B0-----:R-:W-:Y:S01]  /*7b9f0*/  ISETP.LT.AND P1, PT, R0, UR7, !P0 ;  /* 0x0000000700007c0c */ /* 0x001fe2000c721270 */
[----:B------:R-:W0:Y:S01]  /*7ba00*/  LDCU UR7, c[0x0][0x39c] ;  /* 0x00007380ff0777ac */ /* 0x000e220008000800 */
[C---:B------:R-:W-:Y:S02]  /*7ba10*/  IADD3 R0, PT, PT, R21.reuse, UR56, RZ ;  /* 0x0000003815007c10 */ /* 0x040fe4000fffe0ff */
[----:B---3--:R-:W-:-:S04]  /*7ba20*/  LEA R24, P6, R21, R3, 0x1 ;  /* 0x0000000315187211 */ /* 0x008fc800078c08ff */
[----:B------:R-:W-:Y:S02]  /*7ba30*/  LEA.HI.X.SX32 R25, R21, R20, 0x1, P6 ;  /* 0x0000001415197211 */ /* 0x000fe400030f0eff */
[----:B------:R-:W-:Y:S01]  /*7ba40*/  PRMT R21, R23, 0x7632, R21 ;  /* 0x0000763217157816 */ /* 0x000fe20000000015 */
[----:B------:R-:W-:Y:S01]  /*7ba50*/  IMAD.MOV.U32 R23, RZ, RZ, R26 ;  /* 0x000000ffff177224 */ /* 0x000fe200078e001a */
[----:B------:R-:W-:-:S03]  /*7ba60*/  LEA R22, P6, R0, R3, 0x1 ;  /* 0x0000000300167211 */ /* 0x000fc600078c08ff */
[----:B------:R3:W-:Y:S02]  /*7ba70*/  @P5 STG.E.U16 desc[UR8][R24.64], R21 ;  /* 0x0000001518005986 */ /* 0x0007e4000c101508 */
[----:B---3--:R-:W-:Y:S01]  /*7ba80*/  IMAD.MOV.U32 R25, RZ, RZ, R23 ;  /* 0x000000ffff197224 */ /* 0x008fe200078e0017 */
[C---:B------:R-:W-:Y:S01]  /*7ba90*/  LEA.HI.X.SX32 R23, R0.reuse, R20, 0x1, P6 ;  /* 0x0000001400177211 */ /* 0x040fe200030f0eff */
[----:B------:R-:W-:Y:S02]  /*7baa0*/  VIADD R21, R0, UR56 ;  /* 0x0000003800157c36 */ /* 0x000fe40008000000 */
[----:B------:R-:W-:Y:S02]  /*7bab0*/  VIADD R0, R28, 0x33 ;  /* 0x000000331c007836 */ /* 0x000fe40000000000 */
[----:B--2---:R2:W-:Y:S03]  /*7bac0*/  @P4 STG.E.U16 desc[UR8][R22.64], R27 ;  /* 0x0000001b16004986 */ /* 0x0045e6000c101508 */
[----:B------:R-:W-:Y:S01]  /*7bad0*/  ISETP.LT.AND P4, PT, R0, UR12, !P0 ;  /* 0x0000000c00007c0c */ /* 0x000fe2000c781270 */
[C---:B------:R-:W-:Y:S01]  /*7bae0*/  VIADD R0, R21.reuse, UR56 ;  /* 0x0000003815007c36 */ /* 0x040fe20008000000 */
[----:B------:R-:W3:Y:S01]  /*7baf0*/  LDCU UR12, c[0x0][0x39c] ;  /* 0x00007380ff0c77ac */ /* 0x000ee20008000800 */
[----:B--2---:R-:W-:-:S04]  /*7bb00*/  LEA R22, P6, R21, R3, 0x1 ;  /* 0x0000000315167211 */ /* 0x004fc800078c08ff */
[----:B------:R-:W-:Y:S02]  /*7bb10*/  LEA.HI.X.SX32 R23, R21, R20, 0x1, P6 ;  /* 0x0000001415177211 */ /* 0x000fe400030f0eff */
[----:B------:R-:W-:Y:S02]  /*7bb20*/  PRMT R21, R27, 0x7632, R21 ;  /* 0x000076321b157816 */ /* 0x000fe40000000015 */
[----:B------:R-:W2:Y:S04]  /*7bb30*/  LDL.LU R27, [R1+0xec] ;  /* 0x0000ec00011b7983 */ /* 0x000ea80000300800 */
[----:B------:R0:W-:Y:S04]  /*7bb40*/  @P3 STG.E.U16 desc[UR8][R22.64], R21 ;  /* 0x0000001516003986 */ /* 0x0001e8000c101508 */
[----:B0-----:R-:W2:Y:S01]  /*7bb50*/  LDL.LU R22, [R1+0xe4] ;  /* 0x0000e40001167983 */ /* 0x001ea20000300800 */
[----:B------:R-:W-:-:S05]  /*7bb60*/  VIADD R26, R28, 0x32 ;  /* 0x000000321c1a7836 */ /* 0x000fca0000000000 */
[----:B------:R-:W-:Y:S01]  /*7bb70*/  ISETP.LT.AND P5, PT, R26, UR10, !P0 ;  /* 0x0000000a1a007c0c */ /* 0x000fe2000c7a1270 */
[----:B------:R-:W-:Y:S01]  /*7bb80*/  IMAD.MOV.U32 R26, RZ, RZ, R25 ;  /* 0x000000ffff1a7224 */ /* 0x000fe200078e0019 */
[C---:B------:R-:W-:Y:S01]  /*7bb90*/  LEA R24, P6, R0.reuse, R3, 0x1 ;  /* 0x0000000300187211 */ /* 0x040fe200078c08ff */
[----:B------:R-:W-:Y:S01]  /*7bba0*/  VIADD R21, R0, UR56 ;  /* 0x0000003800157c36 */ /* 0x000fe20008000000 */
[----:B------:R-:W0:Y:S01]  /*7bbb0*/  LDCU UR10, c[0x0][0x39c] ;  /* 0x00007380ff0a77ac */ /* 0x000e220008000800 */
[----:B------:R-:W-:Y:S02]  /*7bbc0*/  IMAD.MOV.U32 R25, RZ, RZ, R26 ;  /* 0x000000ffff197224 */ /* 0x000fe400078e001a */
[----:B------:R-:W-:Y:S02]  /*7bbd0*/  VIADD R26, R28, 0x34 ;  /* 0x000000341c1a7836 */ /* 0x000fe40000000000 */
[----:B------:R-:W-:Y:S01]  /*7bbe0*/  IMAD.MOV.U32 R23, RZ, RZ, R25 ;  /* 0x000000ffff177224 */ /* 0x000fe200078e0019 */
[----:B------:R-:W-:Y:S01]  /*7bbf0*/  LEA.HI.X.SX32 R25, R0, R20, 0x1, P6 ;  /* 0x0000001400197211 */ /* 0x000fe200030f0eff */
[----:B------:R-:W-:Y:S01]  /*7bc00*/  VIADD R0, R28, 0x35 ;  /* 0x000000351c007836 */ /* 0x000fe20000000000 */
[----:B-1----:R-:W-:Y:S01]  /*7bc10*/  ISETP.LT.AND P3, PT, R26, UR6, !P0 ;  /* 0x000000061a007c0c */ /* 0x002fe2000c761270 */
[----:B------:R-:W1:Y:S02]  /*7bc20*/  LDCU UR6, c[0x0][0x39c] ;  /* 0x00007380ff0677ac */ /* 0x000e640008000800 */
[----:B------:R0:W-:Y:S01]  /*7bc30*/  @P2 STG.E.U16 desc[UR8][R24.64], R23 ;  /* 0x0000001718002986 */ /* 0x0001e2000c101508 */
[----:B------:R-:W-:Y:S01]  /*7bc40*/  ISETP.LT.AND P2, PT, R0, UR5, !P0 ;  /* 0x0000000500007c0c */ /* 0x000fe2000c741270 */
[----:B------:R-:W-:Y:S01]  /*7bc50*/  VIADD R0, R21, UR56 ;  /* 0x0000003815007c36 */ /* 0x000fe20008000000 */
[----:B------:R-:W1:Y:S01]  /*7bc60*/  LDCU UR5, c[0x0][0x39c] ;  /* 0x00007380ff0577ac */ /* 0x000e620008000800 */
[----:B0-----:R-:W-:-:S02]  /*7bc70*/  IMAD.MOV.U32 R25, RZ, RZ, R23 ;  /* 0x000000ffff197224 */ /* 0x001fc400078e0017 */
[----:B--2---:R-:W-:Y:S01]  /*7bc80*/  IMAD.MOV.U32 R26, RZ, RZ, R22 ;  /* 0x000000ffff1a7224 */ /* 0x004fe200078e0016 */
[----:B------:R-:W-:-:S04]  /*7bc90*/  LEA R22, P6, R21, R3, 0x1 ;  /* 0x0000000315167211 */ /* 0x000fc800078c08ff */
[----:B------:R-:W-:Y:S02]  /*7bca0*/  LEA.HI.X.SX32 R23, R21, R20, 0x1, P6 ;  /* 0x0000001415177211 */ /* 0x000fe400030f0eff */
[----:B------:R-:W-:-:S05]  /*7bcb0*/  PRMT R21, R25, 0x7632, R21 ;  /* 0x0000763219157816 */ /* 0x000fca0000000015 */
[----:B------:R0:W-:Y:S04]  /*7bcc0*/  @P1 STG.E.U16 desc[UR8][R22.64], R21 ;  /* 0x0000001516001986 */ /* 0x0001e8000c101508 */
[----:B0-----:R-:W2:Y:S01]  /*7bcd0*/  LDL.LU R22, [R1+0xf0] ;  /* 0x0000f00001167983 */ /* 0x001ea20000300800 */
[----:B------:R-:W-:Y:S01]  /*7bce0*/  IMAD.MOV.U32 R25, RZ, RZ, R26 ;  /* 0x000000ffff197224 */ /* 0x000fe200078e001a */
[----:B------:R-:W-:Y:S01]  /*7bcf0*/  LEA R24, P6, R0, R3, 0x1 ;  /* 0x0000000300187211 */ /* 0x000fe200078c08ff */
[----:B------:R-:W-:Y:S02]  /*7bd00*/  VIADD R26, R28, 0x36 ;  /* 0x000000361c1a7836 */ /* 0x000fe40000000000 */
[----:B------:R-:W-:Y:S01]  /*7bd10*/  IMAD.MOV.U32 R23, RZ, RZ, R25 ;  /* 0x000000ffff177224 */ /* 0x000fe200078e0019 */
[C---:B------:R-:W-:Y:S01]  /*7bd20*/  LEA.HI.X.SX32 R25, R0.reuse, R20, 0x1, P6 ;  /* 0x0000001400197211 */ /* 0x040fe200030f0eff */
[----:B------:R-:W-:Y:S01]  /*7bd30*/  VIADD R0, R0, UR56 ;  /* 0x0000003800007c36 */ /* 0x000fe20008000000 */
[----:B------:R-:W-:Y:S01]  /*7bd40*/  ISETP.LT.AND P1, PT, R26, UR13, !P0 ;  /* 0x0000000d1a007c0c */ /* 0x000fe2000c721270 */
[----:B------:R-:W-:Y:S01]  /*7bd50*/  VIADD R21, R28, 0x37 ;  /* 0x000000371c157836 */ /* 0x000fe20000000000 */
[----:B------:R-:W0:Y:S01]  /*7bd60*/  LDCU UR13, c[0x0][0x39c] ;  /* 0x00007380ff0d77ac */ /* 0x000e220008000800 */
[----:B------:R1:W-:Y:S03]  /*7bd70*/  @P5 STG.E.U16 desc[UR8][R24.64], R23 ;  /* 0x0000001718005986 */ /* 0x0003e6000c101508 */
[----:B----4-:R-:W-:Y:S01]  /*7bd80*/  ISETP.LT.AND P5, PT, R21, UR11, !P0 ;  /* 0x0000000b15007c0c */ /* 0x010fe2000c7a1270 */
[----:B------:R-:W-:Y:S01]  /*7bd90*/  VIADD R21, R0, UR56 ;  /* 0x0000003800157c36 */ /* 0x000fe20008000000 */
[----:B------:R-:W4:Y:S01]  /*7bda0*/  LDCU UR11, c[0x0][0x39c] ;  /* 0x00007380ff0b77ac */ /* 0x000f220008000800 */
[----:B-1----:R-:W-:-:S02]  /*7bdb0*/  IMAD.MOV.U32 R25, RZ, RZ, R23 ;  /* 0x000000ffff197224 */ /* 0x002fc400078e0017 */
[----:B--2---:R-:W-:Y:S01]  /*7bdc0*/  IMAD.MOV.U32 R26, RZ, RZ, R22 ;  /* 0x000000ffff1a7224 */ /* 0x004fe200078e0016 */
[----:B------:R-:W-:-:S04]  /*7bdd0*/  LEA R22, P6, R0, R3, 0x1 ;  /* 0x0000000300167211 */ /* 0x000fc800078c08ff */
[----:B------:R-:W-:Y:S02]  /*7bde0*/  LEA.HI.X.SX32 R23, R0, R20, 0x1, P6 ;  /* 0x0000001400177211 */ /* 0x000fe400030f0eff */
[----:B------:R-:W-:-:S05]  /*7bdf0*/  PRMT R0, R25, 0x7632, R0 ;  /* 0x0000763219007816 */ /* 0x000fca0000000000 */
[----:B------:R1:W-:Y:S04]  /*7be00*/  @P4 STG.E.U16 desc[UR8][R22.64], R0 ;  /* 0x0000000016004986 */ /* 0x0003e8000c101508 */
[----:B-1----:R-:W2:Y:S01]  /*7be10*/  LDL.LU R23, [R1+0xe8] ;  /* 0x0000e80001177983 */ /* 0x002ea20000300800 */
        /* <DEDUP_REMOVED lines=9> */
[----:B------:R-:W1:Y:S01]  /*7beb0*/  LDCU UR7, c[0x0][0x39c] ;  /* 0x00007380ff0777ac */ /* 0x000e620008000800 */
[----:B--2---:R2:W-:Y:S01]  /*7bec0*/  @P3 STG.E.U16 desc[UR8][R24.64], R23 ;  /* 0x0000001718003986 */ /* 0x0045e2000c101508 */
[----:B------:R-:W-:Y:S01]  /*7bed0*/  ISETP.LT.AND P3, PT, R0, UR14, !P0 ;  /* 0x0000000e00007c0c */ /* 0x000fe2000c761270 */
[C---:B------:R-:W-:Y:S01]  /*7bee0*/  VIADD R0, R21.reuse, UR56 ;  /* 0x0000003815007c36 */ /* 0x040fe20008000000 */
[----:B------:R-:W0:Y:S01]  /*7bef0*/  LDCU UR14, c[0x0][0x39c] ;  /* 0x00007380ff0e77ac */ /* 0x000e220008000800 */
[----:B--2---:R-:W-:-:S04]  /*7bf00*/  LEA R24, P6, R21, R3, 0x1 ;  /* 0x0000000315187211 */ /* 0x004fc800078c08ff */
[----:B------:R-:W-:Y:S02]  /*7bf10*/  LEA.HI.X.SX32 R25, R21, R20, 0x1, P6 ;  /* 0x0000001415197211 */ /* 0x000fe400030f0eff */
[----:B------:R-:W-:Y:S01]  /*7bf20*/  PRMT R21, R23, 0x7632, R21 ;  /* 0x0000763217157816 */ /* 0x000fe20000000015 */
[----:B------:R-:W-:Y:S01]  /*7bf30*/  IMAD.MOV.U32 R23, RZ, RZ, R26 ;  /* 0x000000ffff177224 */ /* 0x000fe200078e001a */
[----:B------:R-:W-:-:S03]  /*7bf40*/  LEA R22, P6, R0, R3, 0x1 ;  /* 0x0000000300167211 */ /* 0x000fc600078c08ff */
[----:B------:R2:W-:Y:S02]  /*7bf50*/  @P2 STG.E.U16 desc[UR8][R24.64], R21 ;  /* 0x0000001518002986 */ /* 0x0005e4000c101508 */
[----:B--2---:R-:W-:Y:S01]  /*7bf60*/  MOV R25, R23 ;  /* 0x0000001700197202 */ /* 0x004fe20000000f00 */
[C---:B------:R-:W-:Y:S01]  /*7bf70*/  VIADD R21, R0.reuse, UR56 ;  /* 0x0000003800157c36 */ /* 0x040fe20008000000 */
[----:B------:R-:W-:Y:S01]  /*7bf80*/  LEA.HI.X.SX32 R23, R0, R20, 0x1, P6 ;  /* 0x0000001400177211 */ /* 0x000fe200030f0eff */
[----:B------:R-:W-:-:S04]  /*7bf90*/  VIADD R0, R28, 0x3b ;  /* 0x0000003b1c007836 */ /* 0x000fc80000000000 */
[----:B------:R2:W-:Y:S01]  /*7bfa0*/  @P1 STG.E.U16 desc[UR8][R22.64], R27 ;  /* 0x0000001b16001986 */ /* 0x0005e2000c101508 */
[----:B---3--:R-:W-:Y:S01]  /*7bfb0*/  ISETP.LT.AND P1, PT, R0, UR12, !P0 ;  /* 0x0000000c00007c0c */ /* 0x008fe2000c721270 */
        /* <DEDUP_REMOVED lines=19> */
[----:B------:R-:W-:Y:S01]  /*7c0f0*/  ISETP.LT.AND P5, PT, R26, UR15, !P0 ;  /* 0x0000000f1a007c0c */ /* 0x000fe2000c7a1270 */
[----:B------:R-:W0:Y:S02]  /*7c100*/  LDCU UR15, c[0x0][0x39c] ;  /* 0x00007380ff0f77ac */ /* 0x000e240008000800 */
[----:B------:R1:W-:Y:S01]  /*7c110*/  @P4 STG.E.U16 desc[UR8][R24.64], R23 ;  /* 0x0000001718004986 */ /* 0x0003e2000c101508 */
[----:B------:R-:W-:Y:S01]  /*7c120*/  ISETP.LT.AND P4, PT, R0, UR6, !P0 ;  /* 0x0000000600007c0c */ /* 0x000fe2000c781270 */
[----:B------:R-:W-:Y:S01]  /*7c130*/  VIADD R0, R21, UR56 ;  /* 0x0000003815007c36 */ /* 0x000fe20008000000 */
[----:B------:R-:W0:Y:S01]  /*7c140*/  LDCU UR6, c[0x0][0x39c] ;  /* 0x00007380ff0677ac */ /* 0x000e220008000800 */
        /* <DEDUP_REMOVED lines=15> */
[----:B------:R-:W1:Y:S01]  /*7c240*/  LDCU UR5, c[0x0][0x39c] ;  /* 0x00007380ff0577ac */ /* 0x000e620008000800 */
[----:B------:R0:W-:Y:S03]  /*7c250*/  @P2 STG.E.U16 desc[UR8][R24.64], R23 ;  /* 0x0000001718002986 */ /* 0x0001e6000c101508 */
        /* <DEDUP_REMOVED lines=19> */
[----:B------:R-:W0:Y:S01]  /*7c390*/  LDCU UR13, c[0x0][0x39c] ;  /* 0x00007380ff0d77ac */ /* 0x000e220008000800 */
[----:B--2---:R2:W-:Y:S01]  /*7c3a0*/  @P5 STG.E.U16 desc[UR8][R24.64], R23 ;  /* 0x0000001718005986 */ /* 0x0045e2000c101508 */
[----:B----4-:R-:W-:Y:S01]  /*7c3b0*/  ISETP.LT.AND P5, PT, R0, UR11, !P0 ;  /* 0x0000000b00007c0c */ /* 0x010fe2000c7a1270 */
[C---:B------:R-:W-:Y:S01]  /*7c3c0*/  VIADD R0, R21.reuse, UR56 ;  /* 0x0000003815007c36 */ /* 0x040fe20008000000 */
[----:B------:R-:W4:Y:S01]  /*7c3d0*/  LDCU UR11, c[0x0][0x39c] ;  /* 0x00007380ff0b77ac */ /* 0x000f220008000800 */
[----:B--2---:R-:W-:-:S04]  /*7c3e0*/  LEA R24, P6, R21, R3, 0x1 ;  /* 0x0000000315187211 */ /* 0x004fc800078c08ff */
[----:B------:R-:W-:Y:S02]  /*7c3f0*/  LEA.HI.X.SX32 R25, R21, R20, 0x1, P6 ;  /* 0x0000001415197211 */ /* 0x000fe400030f0eff */
[----:B------:R-:W-:Y:S01]  /*7c400*/  PRMT R21, R23, 0x7632, R21 ;  /* 0x0000763217157816 */ /* 0x000fe20000000015 */
[----:B------:R-:W-:Y:S01]  /*7c410*/  IMAD.MOV.U32 R23, RZ, RZ, R26 ;  /* 0x000000ffff177224 */ /* 0x000fe200078e001a */
[----:B------:R-:W-:-:S03]  /*7c420*/  LEA R22, P6, R0, R3, 0x1 ;  /* 0x0000000300167211 */ /* 0x000fc600078c08ff */
[----:B------:R2:W-:Y:S02]  /*7c430*/  @P4 STG.E.U16 desc[UR8][R24.64], R21 ;  /* 0x0000001518004986 */ /* 0x0005e4000c101508 */
[----:B--2---:R-:W-:Y:S01]  /*7c440*/  IMAD.MOV.U32 R25, RZ, RZ, R23 ;  /* 0x000000ffff197224 */ /* 0x004fe200078e0017 */
[C---:B------:R-:W-:Y:S01]  /*7c450*/  LEA.HI.X.SX32 R23, R0.reuse, R20, 0x1, P6 ;  /* 0x0000001400177211 */ /* 0x040fe200030f0eff */
[----:B------:R-:W-:Y:S01]  /*7c460*/  VIADD R21, R0, UR56 ;  /* 0x0000003800157c36 */ /* 0x000fe20008000000 */
[----:B------:R-:W-:-:S03]  /*7c470*/  IADD3 R0, PT, PT, R28, 0x43, RZ ;  /* 0x000000431c007810 */ /* 0x000fc60007ffe0ff */
[----:B------:R2:W-:Y:S01]  /*7c480*/  @P3 STG.E.U16 desc[UR8][R22.64], R27 ;  /* 0x0000001b16003986 */ /* 0x0005e2000c101508 */
[----:B------:R-:W-:Y:S01]  /*7c490*/  ISETP.LT.AND P3, PT, R0, UR7, !P0 ;  /* 0x0000000700007c0c */ /* 0x000fe2000c761270 */
[C---:B------:R-:W-:Y:S01]  /*7c4a0*/  VIADD R0, R21.reuse, UR56 ;  /* 0x0000003815007c36 */ /* 0x040fe20008000000 */
[----:B------:R-:W0:Y:S01]  /*7c4b0*/  LDCU UR7, c[0x0][0x39c] ;  /* 0x00007380ff0777ac */ /* 0x000e220008000800 */
        /* <DEDUP_REMOVED lines=40> */
[----:B---3--:R-:W-:Y:S01]  /*7c740*/  ISETP.LT.AND P4, PT, R21, UR12, !P0 ;  /* 0x0000000c15007c0c */ /* 0x008fe2000c781270 */
[----:B------:R-:W-:Y:S01]  /*7c750*/  VIADD R21, R0, UR56 ;  /* 0x0000003800157c36 */ /* 0x000fe20008000000 */
[----:B------:R-:W3:Y:S01]  /*7c760*/  LDCU UR12, c[0x0][0x39c] ;  /* 0x00007380ff0c77ac */ /* 0x000ee20008000800 */
        /* <DEDUP_REMOVED lines=29> */
[----:B------:R-:W-:Y:S02]  /*7c940*/  VIADD R21, R0, UR56 ;  /* 0x0000003800157c36 */ /* 0x000fe40008000000 */
[----:B------:R-:W-:Y:S02]  /*7c950*/  VIADD R0, R28, 0x4b ;  /* 0x0000004b1c007836 */ /* 0x000fe40000000000 */
[----:B------:R2:W-:Y:S03]  /*7c960*/  @P5 STG.E.U16 desc[UR8][R22.64], R27 ;  /* 0x0000001b16005986 */ /* 0x0005e6000c101508 */
        /* <DEDUP_REMOVED lines=15> */
[----:B------:R-:W-:Y:S01]  /*7ca60*/  IMAD.MOV.U32 R25, RZ, RZ, R26 ;  /* 0x000000ffff197224 */ /* 0x000fe200078e001a */
[----:B------:R-:W-:-:S03]  /*7ca70*/  IADD3 R26, PT, PT, R28, 0x4c, RZ ;  /* 0x0000004c1c1a7810 */ /* 0x000fc60007ffe0ff */
        /* <DEDUP_REMOVED lines=43> */
[----:B----4-:R-:W-:Y:S01]  /*7cd30*/  ISETP.LT.AND P5, PT, R26, UR11, !P0 ;  /* 0x0000000b1a007c0c */ /* 0x010fe2000c7a1270 */
[----:B------:R-:W-:Y:S01]  /*7cd40*/  IMAD.MOV.U32 R26, RZ, RZ, R22 ;  /* 0x000000ffff1a7224 */ /* 0x000fe200078e0016 */
[----:B------:R-:W0:Y:S01]  /*7cd50*/  LDCU UR11, c[0x0][0x39c] ;  /* 0x00007380ff0b77ac */ /* 0x000e220008000800 */
[----:B--2---:R2:W-:Y:S01]  /*7cd60*/  @P4 STG.E.U16 desc[UR8][R24.64], R23 ;  /* 0x0000001718004986 */ /* 0x0045e2000c101508 */
[----:B------:R-:W-:Y:S01]  /*7cd70*/  ISETP.LT.AND P4, PT, R0, UR22, !P0 ;  /* 0x0000001600007c0c */ /* 0x000fe2000c781270 */
        /* <DEDUP_REMOVED lines=25> */
[----:B------:R-:W-:Y:S01]  /*7cf10*/  LEA R24, P6, R0, R3, 0x1 ;  /* 0x0000000300187211 */ /* 0x000fe200078c08ff */
[----:B------:R-:W0:Y:S02]  /*7cf20*/  LDCU UR17, c[0x0][0x39c] ;  /* 0x00007380ff1177ac */ /* 0x000e240008000800 */
[----:B------:R-:W-:Y:S02]  /*7cf30*/  IMAD.MOV.U32 R25, RZ, RZ, R26 ;  /* 0x000000ffff197224 */ /* 0x000fe400078e001a */
[----:B------:R-:W-:Y:S02]  /*7cf40*/  VIADD R26, R28, 0x54 ;  /* 0x000000541c1a7836 */ /* 0x000fe40000000000 */
[----:B------:R-:W-:Y:S01]  /*7cf50*/  IMAD.MOV.U32 R23, RZ, RZ, R25 ;  /* 0x000000ffff177224 */ /* 0x000fe200078e0019 */
[----:B------:R-:W-:-:S02]  /*7cf60*/  LEA.HI.X.SX32 R25, R0, R20, 0x1, P6 ;  /* 0x0000001400197211 */ /* 0x000fc400030f0eff */
[----:B------:R-:W-:Y:S01]  /*7cf70*/  IADD3 R21, PT, PT, R0, UR56, RZ ;  /* 0x0000003800157c10 */ /* 0x000fe2000fffe0ff */
[----:B------:R-:W-:Y:S01]  /*7cf80*/  VIADD R0, R28, 0x55 ;  /* 0x000000551c007836 */ /* 0x000fe20000000000 */
[----:B------:R-:W-:Y:S01]  /*7cf90*/  ISETP.LT.AND P1, PT, R26, UR23, !P0 ;  /* 0x000000171a007c0c */ /* 0x000fe2000c721270 */
[----:B------:R0:W-:Y:S01]  /*7cfa0*/  @P5 STG.E.U16 desc[UR8][R24.64], R23 ;  /* 0x0000001718005986 */ /* 0x0001e2000c101508 */
[----:B------:R-:W1:Y:S02]  /*7cfb0*/  LDCU UR23, c[0x0][0x39c] ;  /* 0x00007380ff1777ac */ /* 0x000e640008000800 */
[----:B------:R-:W-:Y:S01]  /*7cfc0*/  ISETP.LT.AND P5, PT, R0, UR14, !P0 ;  /* 0x0000000e00007c0c */ /* 0x000fe2000c7a1270 */
[C---:B------:R-:W-:Y:S01]  /*7cfd0*/  VIADD R0, R21.reuse, UR56 ;  /* 0x0000003815007c36 */ /* 0x040fe20008000000 */
[----:B------:R-:W1:Y:S01]  /*7cfe0*/  LDCU UR14, c[0x0][0x39c] ;  /* 0x00007380ff0e77ac */ /* 0x000e620008000800 */
[----:B0-----:R-:W-:Y:S02]  /*7cff0*/  IMAD.MOV.U32 R25, RZ, RZ, R23 ;  /* 0x000000ffff197224 */ /* 0x001fe400078e0017 */
        /* <DEDUP_REMOVED lines=37> */
[----:B---3--:R-:W-:Y:S01]  /*7d250*/  ISETP.LT.AND P1, PT, R0, UR12, !P0 ;  /* 0x0000000c00007c0c */ /* 0x008fe2000c721270 */
[C---:B------:R-:W-:Y:S01]  /*7d260*/  VIADD R0, R21.reuse, UR56 ;  /* 0x0000003815007c36 */ /* 0x040fe20008000000 */
[----:B------:R-:W3:Y:S01]  /*7d270*/  LDCU UR12, c[0x0][0x39c] ;  /* 0x00007380ff0c77ac */ /* 0x000ee20008000800 */
        /* <DEDUP_REMOVED lines=35> */
[----:B------:R-:W0:Y:S01]  /*7d4b0*/  LDCU UR26, c[0x0][0x39c] ;  /* 0x00007380ff1a77ac */ /* 0x000e220008000800 */
[----:B------:R-:W-:Y:S01]  /*7d4c0*/  IADD3 R0, PT, PT, R21, UR56, RZ ;  /* 0x0000003815007c10 */ /* 0x000fe2000fffe0ff */
        /* <DEDUP_REMOVED lines=87> */
[----:B------:R-:W-:-:S03]  /*7da40*/  VIADD R26, R28, 0x66 ;  /* 0x000000661c1a7836 */ /* 0x000fc60000000000 */
[----:B------:R-:W-:Y:S02]  /*7da50*/  MOV R23, R25 ;  /* 0x0000001900177202 */ /* 0x000fe40000000f00 */
        /* <DEDUP_REMOVED lines=81> */
[----:B------:R-:W1:Y:S01]  /*7df70*/  LDCU UR46, c[0x0][0x39c] ;  /* 0x00007380ff2e77ac */ /* 0x000e620008000800 */
[----:B------:R-:W-:Y:S01]  /*7df80*/  IADD3 R21, PT, PT, R28, 0x6f, RZ ;  /* 0x0000006f1c157810 */ /* 0x000fe20007ffe0ff */
        /* <DEDUP_REMOVED lines=56> */
[----:B---3--:R-:W-:Y:S01]  /*7e310*/  ISETP.LT.AND P4, PT, R26, UR12, !P0 ;  /* 0x0000000c1a007c0c */ /* 0x008fe2000c781270 */
[----:B------:R-:W3:Y:S02]  /*7e320*/  LDCU UR12, c[0x0][0x3b8] ;  /* 0x00007700ff0c77ac */ /* 0x000ee40008000800 */
        /* <DEDUP_REMOVED lines=18> */
[----:B------:R-:W-:-:S02]  /*7e450*/  VIADD R21, R28, 0x77 ;  /* 0x000000771c157836 */ /* 0x000fc40000000000 */
[----:B------:R0:W-:Y:S03]  /*7e460*/  @P1 STG.E.U16 desc[UR8][R24.64], R23 ;  /* 0x0000001718001986 */ /* 0x0001e6000c101508 */
[----:B------:R-:W-:Y:S01]  /*7e470*/  ISETP.LT.AND P1, PT, R21, UR65, !P0 ;  /* 0x0000004115007c0c */ /* 0x000fe2000c721270 */
[C---:B------:R-:W-:Y:S02]  /*7e480*/  VIADD R21, R0.reuse, UR56 ;  /* 0x0000003800157c36 */ /* 0x040fe40008000000 */
[----:B0-----:R-:W-:Y:S02]  /*7e490*/  IMAD.MOV.U32 R25, RZ, RZ, R23 ;  /* 0x000000ffff197224 */ /* 0x001fe400078e0017 */
[----:B--2---:R-:W-:Y:S01]  /*7e4a0*/  IMAD.MOV.U32 R26, RZ, RZ, R22 ;  /* 0x000000ffff1a7224 */ /* 0x004fe200078e0016 */
[----:B------:R-:W-:-:S04]  /*7e4b0*/  LEA R22, P6, R0, R3, 0x1 ;  /* 0x0000000300167211 */ /* 0x000fc800078c08ff */
[----:B------:R-:W-:Y:S02]  /*7e4c0*/  LEA.HI.X.SX32 R23, R0, R20, 0x1, P6 ;  /* 0x0000001400177211 */ /* 0x000fe400030f0eff */
[----:B------:R-:W-:-:S05]  /*7e4d0*/  PRMT R0, R25, 0x7632, R0 ;  /* 0x0000763219007816 */ /* 0x000fca0000000000 */
[----:B------:R0:W-:Y:S04]  /*7e4e0*/  @P5 STG.E.U16 desc[UR8][R22.64], R0 ;  /* 0x0000000016005986 */ /* 0x0001e8000c101508 */
[----:B0-----:R-:W2:Y:S01]  /*7e4f0*/  LDL.LU R23, [R1+0x68] ;  /* 0x0000680001177983 */ /* 0x001ea20000300800 */
[----:B------:R-:W-:Y:S02]  /*7e500*/  MOV R25, R26 ;  /* 0x0000001a00197202 */ /* 0x000fe40000000f00 */
        /* <DEDUP_REMOVED lines=85> */
[----:B------:R-:W0:Y:S01]  /*7ea60*/  LDCU UR22, c[0x0][0x3b8] ;  /* 0x00007700ff1677ac */ /* 0x000e220008000800 */
[----:B------:R-:W-:Y:S01]  /*7ea70*/  MOV R26, R22 ;  /* 0x00000016001a7202 */ /* 0x000fe20000000f00 */
        /* <DEDUP_REMOVED lines=80> */
[----:B------:R-:W0:Y:S01]  /*7ef80*/  LDCU UR35, c[0x0][0x39c] ;  /* 0x00007380ff2377ac */ /* 0x000e220008000800 */
[C---:B------:R-:W-:Y:S02]  /*7ef90*/  IADD3 R0, PT, PT, R21.reuse, UR56, RZ ;  /* 0x0000003815007c10 */ /* 0x040fe4000fffe0ff */
        /* <DEDUP_REMOVED lines=89> */
[----:B------:R-:W-:Y:S01]  /*7f530*/  ISETP.LT.AND P3, PT, R0, UR55, !P0 ;  /* 0x0000003700007c0c */ /* 0x000fe2000c761270 */
[C---:B------:R-:W-:Y:S01]  /*7f540*/  VIADD R0, R21.reuse, UR56 ;  /* 0x0000003815007c36 */ /* 0x040fe20008000000 */
[----:B------:R-:W0:Y:S01]  /*7f550*/  LDCU UR56, c[0x0][0x39c] ;  /* 0x00007380ff3877ac */ /* 0x000e220008000800 */
[----:B------:R-:W-:Y:S01]  /*7f560*/  VIADD R26, R28, 0x92 ;  /* 0x000000921c1a7836 */ /* 0x000fe20000000000 */
[----:B------:R-:W0:Y:S01]  /*7f570*/  LDCU UR55, c[0x0][0x3b8] ;  /* 0x00007700ff3777ac */ /* 0x000e220008000800 */
[----:B--2---:R-:W-:-:S04]  /*7f580*/  LEA R22, P6, R21, R3, 0x1 ;  /* 0x0000000315167211 */ /* 0x004fc800078c08ff */
[----:B------:R-:W-:Y:S02]  /*7f590*/  LEA.HI.X.SX32 R23, R21, R20, 0x1, P6 ;  /* 0x0000001415177211 */ /* 0x000fe400030f0eff */
[----:B------:R-:W-:Y:S02]  /*7f5a0*/  PRMT R21, R27, 0x7632, R21 ;  /* 0x000076321b157816 */ /* 0x000fe40000000015 */
[----:B------:R-:W2:Y:S04]  /*7f5b0*/  LDL.LU R27, [R1+0x2c] ;  /* 0x00002c00011b7983 */ /* 0x000ea80000300800 */
[----:B------:R0:W-:Y:S04]  /*7f5c0*/  @P2 STG.E.U16 desc[UR8][R22.64], R21 ;  /* 0x0000001516002986 */ /* 0x0001e8000c101508 */
[----:B0-----:R-:W2:Y:S01]  /*7f5d0*/  LDL.LU R22, [R1+0x24] ;  /* 0x0000240001167983 */ /* 0x001ea20000300800 */
[----:B------:R-:W-:Y:S01]  /*7f5e0*/  ISETP.LT.AND P4, PT, R26, UR54, !P0 ;  /* 0x000000361a007c0c */ /* 0x000fe2000c781270 */
[----:B------:R-:W-:Y:S01]  /*7f5f0*/  IMAD.MOV.U32 R26, RZ, RZ, R25 ;  /* 0x000000ffff1a7224 */ /* 0x000fe200078e0019 */
[C---:B------:R-:W-:Y:S01]  /*7f600*/  LEA R24, P6, R0.reuse, R3, 0x1 ;  /* 0x0000000300187211 */ /* 0x040fe200078c08ff */
[----:B------:R-:W-:Y:S01]  /*7f610*/  VIADD R21, R0, UR58 ;  /* 0x0000003a00157c36 */ /* 0x000fe20008000000 */
[----:B------:R-:W0:Y:S01]  /*7f620*/  LDCU UR54, c[0x0][0x39c] ;  /* 0x00007380ff3677ac */ /* 0x000e220008000800 */
[----:B------:R-:W-:-:S02]  /*7f630*/  IMAD.MOV.U32 R25, RZ, RZ, R26 ;  /* 0x000000ffff197224 */ /* 0x000fc400078e001a */
[----:B------:R-:W-:Y:S01]  /*7f640*/  VIADD R26, R28, 0x94 ;  /* 0x000000941c1a7836 */ /* 0x000fe20000000000 */
[----:B------:R-:W0:Y:S01]  /*7f650*/  LDCU UR58, c[0x0][0x39c] ;  /* 0x00007380ff3a77ac */ /* 0x000e220008000800 */
        /* <DEDUP_REMOVED lines=41> */
[----:B------:R-:W-:Y:S01]  /*7f8f0*/  VIADD R21, R21, UR45 ;  /* 0x0000002d15157c36 */ /* 0x000fe20008000000 */
[----:B------:R-:W0:Y:S01]  /*7f900*/  LDCU UR45, c[0x0][0x39c] ;  /* 0x00007380ff2d77ac */ /* 0x000e220008000800 */
        /* <DEDUP_REMOVED lines=19> */
[C---:B------:R-:W-:Y:S01]  /*7fa40*/  IADD3 R0, PT, PT, R28.reuse, 0x9b, RZ ;  /* 0x0000009b1c007810 */ /* 0x040fe20007ffe0ff */
[----:B------:R-:W-:Y:S01]  /*7fa50*/  VIADD R26, R28, 0x9a ;  /* 0x0000009a1c1a7836 */ /* 0x000fe20000000000 */
[----:B------:R-:W2:Y:S01]  /*7fa60*/  LDCU UR5, c[0x0][0x3b8] ;  /* 0x00007700ff0577ac */ /* 0x000ea20008000800 */
[----:B------:R0:W-:Y:S01]  /*7fa70*/  @P5 STG.E.U16 desc[UR8][R22.64], R27 ;  /* 0x0000001b16005986 */ /* 0x0001e2000c101508 */
[----:B------:R-:W-:Y:S01]  /*7fa80*/  ISETP.LT.AND P5, PT, R0, UR13, !P0 ;  /* 0x0000000d00007c0c */ /* 0x000fe2000c7a1270 */
[----:B------:R-:W-:Y:S01]  /*7fa90*/  VIADD R0, R21, UR6 ;  /* 0x0000000615007c36 */ /* 0x000fe20008000000 */
[----:B------:R-:W-:-:S02]  /*7faa0*/  ISETP.LT.AND P1, PT, R26, UR11, !P0 ;  /* 0x0000000b1a007c0c */ /* 0x000fc4000c721270 */
[CC--:B0-----:R-:W-:Y:S01]  /*7fab0*/  LEA R22, P6, R21.reuse, R3.reuse, 0x1 ;  /* 0x0000000315167211 */ /* 0x0c1fe200078c08ff */
[----:B------:R-:W-:Y:S01]  /*7fac0*/  IMAD.MOV.U32 R26, RZ, RZ, R25 ;  /* 0x000000ffff1a7224 */ /* 0x000fe200078e0019 */
[----:B------:R-:W0:Y:S02]  /*7fad0*/  LDCU UR11, c[0x0][0x39c] ;  /* 0x00007380ff0b77ac */ /* 0x000e240008000800 */
[----:B------:R-:W-:Y:S02]  /*7fae0*/  LEA.HI.X.SX32 R23, R21, R20, 0x1, P6 ;  /* 0x0000001415177211 */ /* 0x000fe400030f0eff */
[----:B------:R-:W-:Y:S01]  /*7faf0*/  PRMT R21, R27, 0x7632, R21 ;  /* 0x000076321b157816 */ /* 0x000fe20000000015 */
[----:B------:R-:W0:Y:S01]  /*7fb00*/  LDCU UR6, c[0x0][0x39c] ;  /* 0x00007380ff0677ac */ /* 0x000e220008000800 */
[----:B------:R-:W2:Y:S01]  /*7fb10*/  LDL.LU R27, [R1+0x3c] ;  /* 0x00003c00011b7983 */ /* 0x000ea20000300800 */
[----:B------:R-:W0:Y:S03]  /*7fb20*/  LDCU UR13, c[0x0][0x3b8] ;  /* 0x00007700ff0d77ac */ /* 0x000e260008000800 */
[----:B------:R1:W-:Y:S04]  /*7fb30*/  @P4 STG.E.U16 desc[UR8][R22.64], R21 ;  /* 0x0000001516004986 */ /* 0x0003e8000c101508 */
[----:B-1----:R-:W2:Y:S01]  /*7fb40*/  LDL.LU R22, [R1+0x34] ;  /* 0x0000340001167983 */ /* 0x002ea20000300800 */
[----:B------:R-:W-:Y:S01]  /*7fb50*/  IMAD.MOV.U32 R25, RZ, RZ, R26 ;  /* 0x000000ffff197224 */ /* 0x000fe200078e001a */
[----:B------:R-:W-:Y:S01]  /*7fb60*/  LEA R24, P6, R0, R3, 0x1 ;  /* 0x0000000300187211 */ /* 0x000fe200078c08ff */
[----:B------:R-:W-:-:S02]  /*7fb70*/  VIADD R26, R28, 0x9c ;  /* 0x0000009c1c1a7836 */ /* 0x000fc40000000000 */
        /* <DEDUP_REMOVED lines=8> */
[C---:B------:R-:W-:Y:S01]  /*7fc00*/  VIADD R0, R21.reuse, UR10 ;  /* 0x0000000a15007c36 */ /* 0x040fe20008000000 */
[----:B------:R-:W1:Y:S01]  /*7fc10*/  LDCU UR15, c[0x0][0x39c] ;  /* 0x00007380ff0f77ac */ /* 0x000e620008000800 */
[----:B------:R-:W1:Y:S01]  /*7fc20*/  LDCU UR10, c[0x0][0x3b8] ;  /* 0x00007700ff0a77ac */ /* 0x000e620008000800 */
[----:B0-----:R-:W-:Y:S01]  /*7fc30*/  IMAD.MOV.U32 R25, RZ, RZ, R23 ;  /* 0x000000ffff197224 */ /* 0x001fe200078e0017 */
[----:B------:R-:W0:Y:S01]  /*7fc40*/  LDCU UR17, c[0x0][0x3b8] ;  /* 0x00007700ff1177ac */ /* 0x000e220008000800 */
[----:B--2---:R-:W-:Y:S01]  /*7fc50*/  IMAD.MOV.U32 R26, RZ, RZ, R22 ;  /* 0x000000ffff1a7224 */ /* 0x004fe200078e0016 */
[----:B------:R-:W-:-:S04]  /*7fc60*/  LEA R22, P6, R21, R3, 0x1 ;  /* 0x0000000315167211 */ /* 0x000fc800078c08ff */
[----:B------:R-:W-:Y:S02]  /*7fc70*/  LEA.HI.X.SX32 R23, R21, R20, 0x1, P6 ;  /* 0x0000001415177211 */ /* 0x000fe400030f0eff */
[----:B------:R-:W-:-:S05]  /*7fc80*/  PRMT R21, R25, 0x7632, R21 ;  /* 0x0000763219157816 */ /* 0x000fca0000000015 */
[----:B------:R2:W-:Y:S04]  /*7fc90*/  @P2 STG.E.U16 desc[UR8][R22.64], R21 ;  /* 0x0000001516002986 */ /* 0x0005e8000c101508 */
[----:B--2---:R-:W2:Y:S01]  /*7fca0*/  LDL.LU R22, [R1] ;  /* 0x0000000001167983 */ /* 0x004ea20000300800 */
[----:B------:R-:W-:Y:S01]  /*7fcb0*/  IMAD.MOV.U32 R25, RZ, RZ, R26 ;  /* 0x000000ffff197224 */ /* 0x000fe200078e001a */
[-C--:B------:R-:W-:Y:S01]  /*7fcc0*/  LEA R24, P6, R0, R3.reuse, 0x1 ;  /* 0x0000000300187211 */ /* 0x080fe200078c08ff */
[----:B------:R-:W-:Y:S02]  /*7fcd0*/  VIADD R26, R28, 0x9e ;  /* 0x0000009e1c1a7836 */ /* 0x000fe40000000000 */
[----:B------:R-:W-:Y:S01]  /*7fce0*/  IMAD.MOV.U32 R23, RZ, RZ, R25 ;  /* 0x000000ffff177224 */ /* 0x000fe200078e0019 */
[C---:B------:R-:W-:Y:S01]  /*7fcf0*/  LEA.HI.X.SX32 R25, R0.reuse, R20, 0x1, P6 ;  /* 0x0000001400197211 */ /* 0x040fe200030f0eff */
[----:B---3--:R-:W-:Y:S01]  /*7fd00*/  VIADD R0, R0, UR12 ;  /* 0x0000000c00007c36 */ /* 0x008fe20008000000 */
[----:B------:R-:W-:Y:S01]  /*7fd10*/  ISETP.LT.AND P2, PT, R26, UR19, !P0 ;  /* 0x000000131a007c0c */ /* 0x000fe2000c741270 */
[----:B------:R-:W-:Y:S01]  /*7fd20*/  VIADD R21, R28, 0x9f ;  /* 0x0000009f1c157836 */ /* 0x000fe20000000000 */
[----:B------:R-:W3:Y:S01]  /*7fd30*/  LDCU UR19, c[0x0][0x39c] ;  /* 0x00007380ff1377ac */ /* 0x000ee20008000800 */
        /* <DEDUP_REMOVED lines=12> */
[----:B--2---:R-:W2:Y:S01]  /*7fe00*/  LDL.LU R23, [R1+0x38] ;  /* 0x0000380001177983 */ /* 0x004ea20000300800 */
        /* <DEDUP_REMOVED lines=8> */
[----:B----4-:R-:W-:Y:S01]  /*7fe90*/  ISETP.LT.AND P5, PT, R26, UR23, !P0 ;  /* 0x000000171a007c0c */ /* 0x010fe2000c7a1270 */
[----:B------:R-:W-:Y:S01]  /*7fea0*/  IMAD.MOV.U32 R26, RZ, RZ, R22 ;  /* 0x000000ffff1a7224 */ /* 0x000fe200078e0016 */
[----:B------:R-:W4:Y:S01]  /*7feb0*/  LDCU UR23, c[0x0][0x3b8] ;  /* 0x00007700ff1777ac */ /* 0x000f220008000800 */
        /* <DEDUP_REMOVED lines=14> */
[----:B------:R-:W2:Y:S01]  /*7ffa0*/  LDCU UR20, c[0x0][0x3b8] ;  /* 0x00007700ff1477ac */ /* 0x000ea20008000800 */
[----:B------:R-:W-:Y:S02]  /*7ffb0*/  VIADD R0, R28, 0xa3 ;  /* 0x000000a31c007836 */ /* 0x000fe40000000000 */
[----:B------:R0:W-:Y:S03]  /*7ffc0*/  @P2 STG.E.U16 desc[UR8][R22.64], R27 ;  /* 0x0000001b16002986 */ /* 0x0001e6000c101508 */
[----:B------:R-:W-:Y:S01]  /*7ffd0*/  ISETP.LT.AND P2, PT, R0, UR29, !P0 ;  /* 0x0000001d00007c0c */ /* 0x000fe2000c741270 */
[C---:B------:R-:W-:Y:S01]  /*7ffe0*/  VIADD R0, R21.reuse, UR22 ;  /* 0x0000001615007c36 */ /* 0x040fe20008000000 */
[----:B------:R-:W1:Y:S01]  /*7fff0*/  LDCU UR29, c[0x0][0x39c] ;  /* 0x00007380ff1d77ac */ /* 0x000e620008000800 */
[----:B------:R-:W-:Y:S01]  /*80000*/  VIADD R26, R28, 0xa2 ;  /* 0x000000a21c1a7836 */ /* 0x000fe20000000000 */
[----:B------:R-:W1:Y:S01]  /*80010*/  LDCU UR22, c[0x0][0x3b8] ;  /* 0x00007700ff1677ac */ /* 0x000e620008000800 */
[----:B0-----:R-:W-:-:S04]  /*80020*/  LEA R22, P6, R21, R3, 0x1 ;  /* 0x0000000315167211 */ /* 0x001fc800078c08ff */
[-C--:B------:R-:W-:Y:S02]  /*80030*/  LEA.HI.X.SX32 R23, R21, R20.reuse, 0x1, P6 ;  /* 0x0000001415177211 */ /* 0x080fe400030f0eff */
        /* <DEDUP_REMOVED lines=9> */
[----:B------:R-:W-:Y:S01]  /*800d0*/  IMAD.MOV.U32 R25, RZ, RZ, R26 ;  /* 0x000000ffff197224 */ /* 0x000fe200078e001a */
[----:B------:R-:W-:Y:S01]  /*800e0*/  IADD3 R26, PT, PT, R28, 0xa4, RZ ;  /* 0x000000a41c1a7810 */ /* 0x000fe20007ffe0ff */
[----:B------:R-:W0:Y:S02]  /*800f0*/  LDCU UR27, c[0x0][0x3b8] ;  /* 0x00007700ff1b77ac */ /* 0x000e240008000800 */
        /* <DEDUP_REMOVED lines=18> */
[-C--:B------:R-:W-:Y:S01]  /*80220*/  LEA R24, P6, R0, R3.reuse, 0x1 ;  /* 0x0000000300187211 */ /* 0x080fe200078c08ff */
        /* <DEDUP_REMOVED lines=51> */
[----:B0-----:R-:W-:-:S04]  /*80560*/  LEA R22, P6, R21, R3, 0x1 ;  /* 0x0000000315167211 */ /* 0x001fc800078c08ff */
        /* <DEDUP_REMOVED lines=40> */
[----:B------:R-:W-:-:S02]  /*807f0*/  VIADD R21, R0, UR51 ;  /* 0x0000003300157c36 */ /* 0x000fc40008000000 */
[----:B-1----:R-:W-:Y:S02]  /*80800*/  IMAD.MOV.U32 R25, RZ, RZ, R23 ;  /* 0x000000ffff197224 */ /* 0x002fe400078e0017 */
        /* <DEDUP_REMOVED lines=15> */
[----:B--2---:R1:W-:Y:S01]  /*80900*/  @P3 STG.E.U16 desc[UR8][R24.64], R23 ;  /* 0x0000001718003986 */ /* 0x0043e2000c101508 */
[----:B------:R-:W-:Y:S01]  /*80910*/  ISETP.LT.AND P3, PT, R0, UR48, !P0 ;  /* 0x0000003000007c0c */ /* 0x000fe2000c761270 */
[C---:B------:R-:W-:Y:S01]  /*80920*/  VIADD R0, R21.reuse, UR55 ;  /* 0x0000003715007c36 */ /* 0x040fe20008000000 */
[----:B------:R-:W2:Y:S01]  /*80930*/  LDCU UR48, c[0x0][0x39c] ;  /* 0x00007380ff3077ac */ /* 0x000ea20008000800 */
[----:B-1----:R-:W-:-:S04]  /*80940*/  LEA R24, P6, R21, R3, 0x1 ;  /* 0x0000000315187211 */ /* 0x002fc800078c08ff */
[----:B------:R-:W-:Y:S02]  /*80950*/  LEA.HI.X.SX32 R25, R21, R20, 0x1, P6 ;  /* 0x0000001415197211 */ /* 0x000fe400030f0eff */
[----:B------:R-:W-:Y:S01]  /*80960*/  PRMT R21, R23, 0x7632, R21 ;  /* 0x0000763217157816 */ /* 0x000fe20000000015 */
[----:B------:R-:W-:Y:S01]  /*80970*/  IMAD.MOV.U32 R23, RZ, RZ, R26 ;  /* 0x000000ffff177224 */ /* 0x000fe200078e001a */
[----:B------:R-:W-:-:S03]  /*80980*/  LEA R22, P6, R0, R3, 0x1 ;  /* 0x0000000300167211 */ /* 0x000fc600078c08ff */
[----:B------:R1:W-:Y:S02]  /*80990*/  @P2 STG.E.U16 desc[UR8][R24.64], R21 ;  /* 0x0000001518002986 */ /* 0x0003e4000c101508 */
[----:B-1----:R-:W-:Y:S01]  /*809a0*/  IMAD.MOV.U32 R25, RZ, RZ, R23 ;  /* 0x000000ffff197224 */ /* 0x002fe200078e0017 */
[C---:B------:R-:W-:Y:S01]  /*809b0*/  LEA.HI.X.SX32 R23, R0.reuse, R20, 0x1, P6 ;  /* 0x0000001400177211 */ /* 0x040fe200030f0eff */
[----:B------:R-:W-:Y:S02]  /*809c0*/  VIADD R21, R0, UR57 ;  /* 0x0000003900157c36 */ /* 0x000fe40008000000 */
[----:B------:R-:W-:Y:S02]  /*809d0*/  VIADD R0, R28, 0xb3 ;  /* 0x000000b31c007836 */ /* 0x000fe40000000000 */
[----:B------:R1:W-:Y:S03]  /*809e0*/  @P1 STG.E.U16 desc[UR8][R22.64], R27 ;  /* 0x0000001b16001986 */ /* 0x0003e6000c101508 */
[----:B------:R-:W-:Y:S01]  /*809f0*/  ISETP.LT.AND P1, PT, R0, UR11, !P0 ;  /* 0x0000000b00007c0c */ /* 0x000fe2000c721270 */
[C---:B------:R-:W-:Y:S01]  /*80a00*/  VIADD R0, R21.reuse, UR59 ;  /* 0x0000003b15007c36 */ /* 0x040fe20008000000 */
[----:B------:R-:W0:Y:S01]  /*80a10*/  LDCU UR11, c[0x0][0x3b8] ;  /* 0x00007700ff0b77ac */ /* 0x000e220008000800 */
[----:B-1----:R-:W-:-:S04]  /*80a20*/  LEA R22, P6, R21, R3, 0x1 ;  /* 0x0000000315167211 */ /* 0x002fc800078c08ff */
[----:B------:R-:W-:Y:S02]  /*80a30*/  LEA.HI.X.SX32 R23, R21, R20, 0x1, P6 ;  /* 0x0000001415177211 */ /* 0x000fe400030f0eff */
[----:B------:R-:W-:Y:S02]  /*80a40*/  PRMT R21, R27, 0x7632, R21 ;  /* 0x000076321b157816 */ /* 0x000fe40000000015 */
[----:B------:R-:W2:Y:S04]  /*80a50*/  LDL.LU R27, [R1+0x1ac] ;  /* 0x0001ac00011b7983 */ /* 0x000ea80000300800 */
[----:B------:R1:W-:Y:S04]  /*80a60*/  @P5 STG.E.U16 desc[UR8][R22.64], R21 ;  /* 0x0000001516005986 */ /* 0x0003e8000c101508 */
[----:B-1----:R-:W2:Y:S01]  /*80a70*/  LDL.LU R22, [R1+0x1a4] ;  /* 0x0001a40001167983 */ /* 0x002ea20000300800 */
[----:B------:R-:W-:-:S05]  /*80a80*/  VIADD R26, R28, 0xb2 ;  /* 0x000000b21c1a7836 */ /* 0x000fca0000000000 */
[----:B------:R-:W-:Y:S01]  /*80a90*/  ISETP.LT.AND P2, PT, R26, UR45, !P0 ;  /* 0x0000002d1a007c0c */ /* 0x000fe2000c741270 */
[----:B------:R-:W-:Y:S01]  /*80aa0*/  IMAD.MOV.U32 R26, RZ, RZ, R25 ;  /* 0x000000ffff1a7224 */ /* 0x000fe200078e0019 */
[C---:B------:R-:W-:Y:S01]  /*80ab0*/  LEA R24, P6, R0.reuse, R3, 0x1 ;  /* 0x0000000300187211 */ /* 0x040fe200078c08ff */
[----:B------:R-:W-:Y:S01]  /*80ac0*/  VIADD R21, R0, UR61 ;  /* 0x0000003d00157c36 */ /* 0x000fe20008000000 */
[----:B------:R-:W1:Y:S01]  /*80ad0*/  LDCU UR45, c[0x0][0x39c] ;  /* 0x00007380ff2d77ac */ /* 0x000e620008000800 */
        /* <DEDUP_REMOVED lines=53> */
[----:B---3--:R-:W-:Y:S01]  /*80e30*/  ISETP.LT.AND P5, PT, R0, UR19, !P0 ;  /* 0x0000001300007c0c */ /* 0x008fe2000c7a1270 */
[C---:B------:R-:W-:Y:S01]  /*80e40*/  VIADD R0, R21.reuse, UR10 ;  /* 0x0000000a15007c36 */ /* 0x040fe20008000000 */
[----:B------:R-:W3:Y:S01]  /*80e50*/  LDCU UR10, c[0x0][0x3b8] ;  /* 0x00007700ff0a77ac */ /* 0x000ee20008000800 */
        /* <DEDUP_REMOVED lines=60> */
[C---:B----4-:R-:W-:Y:S01]  /*81220*/  VIADD R21, R0.reuse, UR23 ;  /* 0x0000001700157c36 */ /* 0x050fe20008000000 */
[----:B------:R-:W4:Y:S01]  /*81230*/  LDCU UR33, c[0x0][0x39c] ;  /* 0x00007380ff2177ac */ /* 0x000f220008000800 */
        /* <DEDUP_REMOVED lines=48> */
[----:B------:R-:W-:-:S03]  /*81540*/  LEA R24, P6, R0, R3, 0x1 ;  /* 0x0000000300187211 */ /* 0x000fc600078c08ff */
[----:B------:R-:W-:Y:S02]  /*81550*/  IMAD.MOV.U32 R25, RZ, RZ, R26 ;  /* 0x000000ffff197224 */ /* 0x000fe400078e001a */
        /* <DEDUP_REMOVED lines=29> */
[----:B------:R-:W-:-:S02]  /*81730*/  VIADD R21, R0, UR38 ;  /* 0x0000002600157c36 */ /* 0x000fc40008000000 */
        /* <DEDUP_REMOVED lines=20> */
[----:B0-----:R-:W-:-:S04]  /*81880*/  LEA R24, P6, R21, R3, 0x1 ;  /* 0x0000000315187211 */ /* 0x001fc800078c08ff */
[----:B------:R-:W-:Y:S02]  /*81890*/  LEA.HI.X.SX32 R25, R21, R20, 0x1, P6 ;  /* 0x0000001415197211 */ /* 0x000fe400030f0eff */
[----:B------:R-:W-:Y:S01]  /*818a0*/  PRMT R21, R23, 0x7632, R21 ;  /* 0x0000763217157816 */ /* 0x000fe20000000015 */
[----:B------:R-:W-:Y:S01]  /*818b0*/  IMAD.MOV.U32 R23, RZ, RZ, R26 ;  /* 0x000000ffff177224 */ /* 0x000fe200078e001a */
[----:B------:R-:W-:-:S03]  /*818c0*/  LEA R22, P6, R0, R3, 0x1 ;  /* 0x0000000300167211 */ /* 0x000fc600078c08ff */
[----:B------:R0:W-:Y:S02]  /*818d0*/  @P3 STG.E.U16 desc[UR8][R24.64], R21 ;  /* 0x0000001518003986 */ /* 0x0001e4000c101508 */
[----:B0-----:R-:W-:Y:S01]  /*818e0*/  IMAD.MOV.U32 R25, RZ, RZ, R23 ;  /* 0x000000ffff197224 */ /* 0x001fe200078e0017 */
[C---:B------:R-:W-:Y:S01]  /*818f0*/  LEA.HI.X.SX32 R23, R0.reuse, R20, 0x1, P6 ;  /* 0x0000001400177211 */ /* 0x040fe200030f0eff */
[----:B------:R-:W-:Y:S01]  /*81900*/  VIADD R21, R0, UR6 ;  /* 0x0000000600157c36 */ /* 0x000fe20008000000 */
[----:B------:R-:W0:Y:S01]  /*81910*/  LDCU UR6, c[0x0][0x3b8] ;  /* 0x00007700ff0677ac */ /* 0x000e220008000800 */
        /* <DEDUP_REMOVED lines=32> */
[-C--:B------:R-:W-:Y:S02]  /*81b20*/  LEA.HI.X.SX32 R23, R21, R20.reuse, 0x1, P6 ;  /* 0x0000001415177211 */ /* 0x080fe400030f0eff */
[----:B------:R-:W-:Y:S01]  /*81b30*/  PRMT R21, R25, 0x7632, R21 ;  /* 0x0000763219157816 */ /* 0x000fe20000000015 */
[----:B------:R-:W-:Y:S01]  /*81b40*/  IMAD.MOV.U32 R25, RZ, RZ, R26 ;  /* 0x000000ffff197224 */ /* 0x000fe200078e001a */
[-C--:B------:R-:W-:Y:S01]  /*81b50*/  LEA R24, P6, R0, R3.reuse, 0x1 ;  /* 0x0000000300187211 */ /* 0x080fe200078c08ff */
[----:B------:R-:W-:Y:S02]  /*81b60*/  VIADD R26, R28, 0xce ;  /* 0x000000ce1c1a7836 */ /* 0x000fe40000000000 */
[----:B------:R2:W-:Y:S03]  /*81b70*/  @P4 STG.E.U16 desc[UR8][R22.64], R21 ;  /* 0x0000001516004986 */ /* 0x0005e6000c101508 */
[----:B------:R-:W-:Y:S01]  /*81b80*/  ISETP.LT.AND P4, PT, R26, UR29, !P0 ;  /* 0x0000001d1a007c0c */ /* 0x000fe2000c781270 */
[----:B------:R-:W-:Y:S01]  /*81b90*/  VIADD R26, R28, 0xcf ;  /* 0x000000cf1c1a7836 */ /* 0x000fe20000000000 */
[----:B------:R-:W0:Y:S01]  /*81ba0*/  LDCU UR29, c[0x0][0x39c] ;  /* 0x00007380ff1d77ac */ /* 0x000e220008000800 */
[----:B--2---:R-:W-:Y:S01]  /*81bb0*/  IMAD.MOV.U32 R23, RZ, RZ, R25 ;  /* 0x000000ffff177224 */ /* 0x004fe200078e0019 */
[C---:B------:R-:W-:Y:S01]  /*81bc0*/  LEA.HI.X.SX32 R25, R0.reuse, R20, 0x1, P6 ;  /* 0x0000001400197211 */ /* 0x040fe200030f0eff */
[----:B---3--:R-:W-:Y:S01]  /*81bd0*/  VIADD R0, R0, UR10 ;  /* 0x0000000a00007c36 */ /* 0x008fe20008000000 */
[----:B------:R-:W2:Y:S03]  /*81be0*/  LDCU UR10, c[0x0][0x3b8] ;  /* 0x00007700ff0a77ac */ /* 0x000ea60008000800 */
[----:B------:R3:W-:Y:S01]  /*81bf0*/  @P3 STG.E.U16 desc[UR8][R24.64], R23 ;  /* 0x0000001718003986 */ /* 0x0007e2000c101508 */
[----:B------:R-:W-:-:S02]  /*81c00*/  LEA R22, P6, R0, R3, 0x1 ;  /* 0x0000000300167211 */ /* 0x000fc400078c08ff */
[----:B------:R-:W-:Y:S01]  /*81c10*/  ISETP.LT.AND P3, PT, R26, UR30, !P0 ;  /* 0x0000001e1a007c0c */ /* 0x000fe2000c761270 */
[C---:B------:R-:W-:Y:S01]  /*81c20*/  VIADD R26, R0.reuse, UR12 ;  /* 0x0000000c001a7c36 */ /* 0x040fe20008000000 */
[----:B------:R-:W0:Y:S01]  /*81c30*/  LDCU UR30, c[0x0][0x39c] ;  /* 0x00007380ff1e77ac */ /* 0x000e220008000800 */
[----:B------:R-:W0:Y:S01]  /*81c40*/  LDCU UR12, c[0x0][0x3b8] ;  /* 0x00007700ff0c77ac */ /* 0x000e220008000800 */
[----:B---3--:R-:W-:Y:S01]  /*81c50*/  IMAD.MOV.U32 R25, RZ, RZ, R23 ;  /* 0x000000ffff197224 */ /* 0x008fe200078e0017 */
[-C--:B------:R-:W-:Y:S01]  /*81c60*/  LEA.HI.X.SX32 R23, R0, R20.reuse, 0x1, P6 ;  /* 0x0000001400177211 */ /* 0x080fe200030f0eff */
[----:B------:R-:W-:Y:S01]  /*81c70*/  VIADD R0, R28, 0xd0 ;  /* 0x000000d01c007836 */ /* 0x000fe20000000000 */
[C---:B------:R-:W-:Y:S02]  /*81c80*/  LEA R24, P6, R26.reuse, R3, 0x1 ;  /* 0x000000031a187211 */ /* 0x040fe400078c08ff */
[----:B------:R-:W-:Y:S02]  /*81c90*/  PRMT R21, R25, 0x7632, R21 ;  /* 0x0000763219157816 */ /* 0x000fe40000000015 */
[----:B------:R-:W-:-:S03]  /*81ca0*/  LEA.HI.X.SX32 R25, R26, R20, 0x1, P6 ;  /* 0x000000141a197211 */ /* 0x000fc600030f0eff */
[----:B------:R3:W-:Y:S01]  /*81cb0*/  @P2 STG.E.U16 desc[UR8][R22.64], R21 ;  /* 0x0000001516002986 */ /* 0x0007e2000c101508 */
[----:B------:R-:W-:Y:S01]  /*81cc0*/  ISETP.LT.AND P2, PT, R0, UR24, !P0 ;  /* 0x0000001800007c0c */ /* 0x000fe2000c741270 */
[----:B------:R-:W-:Y:S01]  /*81cd0*/  VIADD R0, R28, 0xd1 ;  /* 0x000000d11c007836 */ /* 0x000fe20000000000 */
[----:B------:R-:W-:Y:S01]  /*81ce0*/  IADD3 R26, PT, PT, R26, UR13, RZ ;  /* 0x0000000d1a1a7c10 */ /* 0x000fe2000fffe0ff */
[----:B------:R0:W-:Y:S01]  /*81cf0*/  @P1 STG.E.U16 desc[UR8][R24.64], R27 ;  /* 0x0000001b18001986 */ /* 0x0001e2000c101508 */
[----:B------:R-:W1:Y:S02]  /*81d00*/  LDCU UR24, c[0x0][0x39c] ;  /* 0x00007380ff1877ac */ /* 0x000e640008000800 */
[----:B------:R-:W-:Y:S01]  /*81d10*/  ISETP.LT.AND P1, PT, R0, UR27, !P0 ;  /* 0x0000001b00007c0c */ /* 0x000fe2000c721270 */
[----:B------:R-:W-:Y:S01]  /*81d20*/  VIADD R0, R26, UR15 ;  /* 0x0000000f1a007c36 */ /* 0x000fe20008000000 */
[----:B------:R-:W1:Y:S01]  /*81d30*/  LDCU UR27, c[0x0][0x39c] ;  /* 0x00007380ff1b77ac */ /* 0x000e620008000800 */
[----:B---3--:R-:W-:Y:S01]  /*81d40*/  PRMT R23, R27, 0x7632, R23 ;  /* 0x000076321b177816 */ /* 0x008fe20000000017 */
[----:B------:R-:W-:Y:S01]  /*81d50*/  VIADD R21, R28, 0xd2 ;  /* 0x000000d21c157836 */ /* 0x000fe20000000000 */
[----:B------:R-:W3:Y:S01]  /*81d60*/  LDCU UR13, c[0x0][0x3b8] ;  /* 0x00007700ff0d77ac */ /* 0x000ee20008000800 */
[C---:B0-----:R-:W-:Y:S01]  /*81d70*/  LEA R24, P6, R26.reuse, R3, 0x1 ;  /* 0x000000031a187211 */ /* 0x041fe200078c08ff */
[----:B------:R-:W0:Y:S03]  /*81d80*/  LDCU UR15, c[0x0][0x3b8] ;  /* 0x00007700ff0f77ac */ /* 0x000e260008000800 */
[----:B------:R-:W-:-:S02]  /*81d90*/  LEA.HI.X.SX32 R25, R26, R20, 0x1, P6 ;  /* 0x000000141a197211 */ /* 0x000fc400030f0eff */
[----:B------:R-:W-:-:S03]  /*81da0*/  LEA R22, P6, R0, R3, 0x1 ;  /* 0x0000000300167211 */ /* 0x000fc600078c08ff */
[----:B------:R0:W-:Y:S01]  /*81db0*/  @P5 STG.E.U16 desc[UR8][R24.64], R23 ;  /* 0x0000001718005986 */ /* 0x0001e2000c101508 */
[----:B------:R-:W-:Y:S01]  /*81dc0*/  ISETP.LT.AND P5, PT, R21, UR28, !P0 ;  /* 0x0000001c15007c0c */ /* 0x000fe2000c7a1270 */
[----:B------:R-:W-:Y:S01]  /*81dd0*/  VIADD R21, R28, 0xd3 ;  /* 0x000000d31c157836 */ /* 0x000fe20000000000 */
[----:B------:R-:W1:Y:S01]  /*81de0*/  LDCU UR28, c[0x0][0x39c] ;  /* 0x00007380ff1c77ac */ /* 0x000e620008000800 */
[C---:B0-----:R-:W-:Y:S01]  /*81df0*/  LEA.HI.X.SX32 R23, R0.reuse, R20, 0x1, P6 ;  /* 0x0000001400177211 */ /* 0x041fe200030f0eff */
[----:B------:R-:W-:Y:S01]  /*81e00*/  VIADD R0, R0, UR16 ;  /* 0x0000001000007c36 */ /* 0x000fe20008000000 */
[----:B------:R-:W0:Y:S03]  /*81e10*/  LDCU UR16, c[0x0][0x3b8] ;  /* 0x00007700ff1077ac */ /* 0x000e260008000800 */
[----:B------:R1:W-:Y:S01]  /*81e20*/  @P4 STG.E.U16 desc[UR8][R22.64], R29 ;  /* 0x0000001d16004986 */ /* 0x0003e2000c101508 */
[----:B------:R-:W-:-:S02]  /*81e30*/  LEA R26, P6, R0, R3, 0x1 ;  /* 0x00000003001a7211 */ /* 0x000fc400078c08ff */
[----:B------:R-:W-:Y:S01]  /*81e40*/  ISETP.LT.AND P4, PT, R21, UR31, !P0 ;  /* 0x0000001f15007c0c */ /* 0x000fe2000c781270 */
[C---:B------:R-:W-:Y:S01]  /*81e50*/  VIADD R21, R0.reuse, UR17 ;  /* 0x0000001100157c36 */ /* 0x040fe20008000000 */
[-C--:B------:R-:W-:Y:S01]  /*81e60*/  LEA.HI.X.SX32 R27, R0, R20.reuse, 0x1, P6 ;  /* 0x00000014001b7211 */ /* 0x080fe200030f0eff */
[----:B------:R-:W-:Y:S01]  /*81e70*/  VIADD R0, R28, 0xd4 ;  /* 0x000000d41c007836 */ /* 0x000fe20000000000 */
[----:B------:R-:W0:Y:S02]  /*81e80*/  LDCU UR31, c[0x0][0x39c] ;  /* 0x00007380ff1f77ac */ /* 0x000e240008000800 */
[----:B------:R-:W-:Y:S01]  /*81e90*/  LEA R24, P6, R21, R3, 0x1 ;  /* 0x0000000315187211 */ /* 0x000fe200078c08ff */
[----:B------:R-:W0:Y:S01]  /*81ea0*/  LDCU UR17, c[0x0][0x3b8] ;  /* 0x00007700ff1177ac */ /* 0x000e220008000800 */
[----:B-1----:R-:W-:Y:S02]  /*81eb0*/  PRMT R23, R29, 0x7632, R23 ;  /* 0x000076321d177816 */ /* 0x002fe40000000017 */
[----:B------:R-:W-:-:S03]  /*81ec0*/  LEA.HI.X.SX32 R25, R21, R20, 0x1, P6 ;  /* 0x0000001415197211 */ /* 0x000fc600030f0eff */
[----:B------:R1:W-:Y:S01]  /*81ed0*/  @P3 STG.E.U16 desc[UR8][R26.64], R23 ;  /* 0x000000171a003986 */ /* 0x0003e2000c101508 */
[----:B------:R-:W-:Y:S01]  /*81ee0*/  ISETP.LT.AND P3, PT, R0, UR32, !P0 ;  /* 0x0000002000007c0c */ /* 0x000fe2000c761270 */
[----:B------:R-:W-:Y:S02]  /*81ef0*/  VIADD R0, R28, 0xd5 ;  /* 0x000000d51c007836 */ /* 0x000fe40000000000 */
[----:B------:R-:W-:Y:S01]  /*81f00*/  VIADD R21, R21, UR18 ;  /* 0x0000001215157c36 */ /* 0x000fe20008000000 */
[----:B------:R0:W-:Y:S01]  /*81f10*/  @P2 STG.E.U16 desc[UR8][R24.64], R4 ;  /* 0x0000000418002986 */ /* 0x0001e2000c101508 */
[----:B------:R-:W2:Y:S01]  /*81f20*/  LDCU UR18, c[0x0][0x3b8] ;  /* 0x00007700ff1277ac */ /* 0x000ea20008000800 */
[----:B----4-:R-:W-:Y:S01]  /*81f30*/  ISETP.LT.AND P2, PT, R0, UR33, !P0 ;  /* 0x0000002100007c0c */ /* 0x010fe2000c741270 */
[C---:B------:R-:W-:Y:S01]  /*81f40*/  VIADD R0, R21.reuse, UR19 ;  /* 0x0000001315007c36 */ /* 0x040fe20008000000 */
[C---:B------:R-:W-:Y:S01]  /*81f50*/  LEA R22, P6, R21.reuse, R3, 0x1 ;  /* 0x0000000315167211 */ /* 0x040fe200078c08ff */
[----:B------:R-:W4:Y:S03]  /*81f60*/  LDCU UR19, c[0x0][0x3b8] ;  /* 0x00007700ff1377ac */ /* 0x000f260008000800 */
[----:B-1----:R-:W-:-:S02]  /*81f70*/  LEA.HI.X.SX32 R23, R21, R20, 0x1, P6 ;  /* 0x0000001415177211 */ /* 0x002fc400030f0eff */
[-C--:B------:R-:W-:Y:S02]  /*81f80*/  LEA R26, P6, R0, R3.reuse, 0x1 ;  /* 0x00000003001a7211 */ /* 0x080fe400078c08ff */
[----:B0-----:R-:W-:Y:S02]  /*81f90*/  PRMT R25, R4, 0x7632, R25 ;  /* 0x0000763204197816 */ /* 0x001fe40000000019 */
[C---:B------:R-:W-:Y:S01]  /*81fa0*/  LEA.HI.X.SX32 R27, R0.reuse, R20, 0x1, P6 ;  /* 0x00000014001b7211 */ /* 0x040fe200030f0eff */
[----:B------:R-:W-:Y:S01]  /*81fb0*/  VIADD R0, R0, UR20 ;  /* 0x0000001400007c36 */ /* 0x000fe20008000000 */
[----:B------:R-:W0:Y:S01]  /*81fc0*/  LDCU UR20, c[0x0][0x39c] ;  /* 0x00007380ff1477ac */ /* 0x000e220008000800 */
[----:B------:R-:W-:Y:S01]  /*81fd0*/  VIADD R4, R28, 0xd7 ;  /* 0x000000d71c047836 */ /* 0x000fe20000000000 */
[----:B------:R1:W-:Y:S02]  /*81fe0*/  @P1 STG.E.U16 desc[UR8][R22.64], R25 ;  /* 0x0000001916001986 */ /* 0x0003e4000c101508 */
[----:B------:R-:W-:-:S02]  /*81ff0*/  LEA R24, P6, R0, R3, 0x1 ;  /* 0x0000000300187211 */ /* 0x000fc400078c08ff */
[----:B------:R0:W-:Y:S01]  /*82000*/  @P5 STG.E.U16 desc[UR8][R26.64], R5 ;  /* 0x000000051a005986 */ /* 0x0001e2000c101508 */
[----:B------:R-:W-:Y:S01]  /*82010*/  ISETP.LT.AND P5, PT, R4, UR35, !P0 ;  /* 0x0000002304007c0c */ /* 0x000fe2000c7a1270 */
[C---:B------:R-:W-:Y:S01]  /*82020*/  VIADD R4, R0.reuse, UR21 ;  /* 0x0000001500047c36 */ /* 0x040fe20008000000 */
[----:B------:R-:W2:Y:S01]  /*82030*/  LDCU UR21, c[0x0][0x39c] ;  /* 0x00007380ff1577ac */ /* 0x000ea20008000800 */
[----:B-1----:R-:W-:Y:S01]  /*82040*/  LEA.HI.X.SX32 R25, R0, R20, 0x1, P6 ;  /* 0x0000001400197211 */ /* 0x002fe200030f0eff */
[----:B------:R-:W-:Y:S01]  /*82050*/  VIADD R0, R28, 0xd8 ;  /* 0x000000d81c007836 */ /* 0x000fe20000000000 */
[----:B------:R-:W-:Y:S02]  /*82060*/  PRMT R23, R5, 0x7632, R23 ;  /* 0x0000763205177816 */ /* 0x000fe40000000017 */
[----:B------:R-:W-:Y:S01]  /*82070*/  LEA R22, P6, R4, R3, 0x1 ;  /* 0x0000000304167211 */ /* 0x000fe200078c08ff */
[----:B------:R-:W-:Y:S02]  /*82080*/  VIADD R21, R28, 0xd6 ;  /* 0x000000d61c157836 */ /* 0x000fe40000000000 */
[----:B------:R1:W-:Y:S01]  /*82090*/  @P4 STG.E.U16 desc[UR8][R24.64], R23 ;  /* 0x0000001718004986 */ /* 0x0003e2000c101508 */
[----:B------:R-:W-:Y:S01]  /*820a0*/  ISETP.LT.AND P4, PT, R0, UR36, !P0 ;  /* 0x0000002400007c0c */ /* 0x000fe2000c781270 */
[----:B------:R-:W-:-:S02]  /*820b0*/  VIADD R0, R4, UR22 ;  /* 0x0000001604007c36 */ /* 0x000fc40008000000 */
[----:B0-----:R-:W-:Y:S01]  /*820c0*/  VIADD R5, R28, 0xd9 ;  /* 0x000000d91c057836 */ /* 0x001fe20000000000 */
[----:B------:R-:W-:Y:S01]  /*820d0*/  ISETP.LT.AND P1, PT, R21, UR34, !P0 ;  /* 0x0000002215007c0c */ /* 0x000fe2000c721270 */
[----:B------:R-:W-:Y:S01]  /*820e0*/  VIADD R21, R0, UR23 ;  /* 0x0000001700157c36 */ /* 0x000fe20008000000 */
[----:B------:R-:W0:Y:S01]  /*820f0*/  LDCU UR22, c[0x0][0x39c] ;  /* 0x00007380ff1677ac */ /* 0x000e220008000800 */
[----:B------:R-:W0:Y:S01]  /*82100*/  LDCU UR23, c[0x0][0x39c] ;  /* 0x00007380ff1777ac */ /* 0x000e220008000800 */
[----:B-1----:R-:W-:Y:S02]  /*82110*/  LEA.HI.X.SX32 R23, R4, R20, 0x1, P6 ;  /* 0x0000001404177211 */ /* 0x002fe400030f0eff */
[----:B------:R-:W-:-:S03]  /*82120*/  LEA R4, P6, R0, R3, 0x1 ;  /* 0x0000000300047211 */ /* 0x000fc600078c08ff */
[----:B------:R1:W-:Y:S01]  /*82130*/  @P3 STG.E.U16 desc[UR8][R22.64], R6 ;  /* 0x0000000616003986 */ /* 0x0003e2000c101508 */
[----:B------:R-:W-:Y:S01]  /*82140*/  ISETP.LT.AND P3, PT, R5, UR25, !P0 ;  /* 0x0000001905007c0c */ /* 0x000fe2000c761270 */
[----:B------:R-:W0:Y:S01]  /*82150*/  LDCU UR25, c[0x0][0x39c] ;  /* 0x00007380ff1977ac */ /* 0x000e220008000800 */
[-C--:B------:R-:W-:Y:S01]  /*82160*/  LEA.HI.X.SX32 R5, R0, R20.reuse, 0x1, P6 ;  /* 0x0000001400057211 */ /* 0x080fe200030f0eff */
[----:B------:R-:W-:Y:S01]  /*82170*/  VIADD R0, R28, 0xda ;  /* 0x000000da1c007836 */ /* 0x000fe20000000000 */
[CC--:B------:R-:W-:Y:S02]  /*82180*/  LEA R24, P6, R21.reuse, R3.reuse, 0x1 ;  /* 0x0000000315187211 */ /* 0x0c0fe400078c08ff */
[----:B-1----:R-:W-:Y:S02]  /*82190*/  PRMT R23, R6, 0x7632, R23 ;  /* 0x0000763206177816 */ /* 0x002fe40000000017 */
[CC--:B------:R-:W-:Y:S01]  /*821a0*/  LEA.HI.X.SX32 R25, R21.reuse, R20.reuse, 0x1, P6 ;  /* 0x0000001415197211 */ /* 0x0c0fe200030f0eff */
[----:B------:R-:W-:Y:S01]  /*821b0*/  VIADD R21, R21, UR11 ;  /* 0x0000000b15157c36 */ /* 0x000fe20008000000 */
[----:B------:R-:W1:Y:S01]  /*821c0*/  LDCU UR11, c[0x0][0x3b8] ;  /* 0x00007700ff0b77ac */ /* 0x000e620008000800 */
[----:B------:R0:W-:Y:S01]  /*821d0*/  @P2 STG.E.U16 desc[UR8][R4.64], R23 ;  /* 0x0000001704002986 */ /* 0x0001e2000c101508 */
[----:B------:R-:W-:Y:S01]  /*821e0*/  ISETP.LT.AND P2, PT, R0, UR26, !P0 ;  /* 0x0000001a00007c0c */ /* 0x000fe2000c741270 */
[C---:B------:R-:W-:Y:S01]  /*821f0*/  VIADD R0, R28.reuse, 0xdb ;  /* 0x000000db1c007836 */ /* 0x040fe20000000000 */
[C---:B------:R-:W-:Y:S01]  /*82200*/  LEA R22, P6, R21.reuse, R3, 0x1 ;  /* 0x0000000315167211 */ /* 0x040fe200078c08ff */
[----:B------:R1:W-:Y:S01]  /*82210*/  @P1 STG.E.U16 desc[UR8][R24.64], R7 ;  /* 0x0000000718001986 */ /* 0x0003e2000c101508 */
[----:B------:R-:W-:Y:S01]  /*82220*/  VIADD R6, R28, 0xdc ;  /* 0x000000dc1c067836 */ /* 0x000fe20000000000 */
[----:B------:R-:W2:Y:S01]  /*82230*/  LDCU UR26, c[0x0][0x39c] ;  /* 0x00007380ff1a77ac */ /* 0x000ea20008000800 */
[----:B------:R-:W-:Y:S01]  /*82240*/  ISETP.LT.AND P1, PT, R0, UR29, !P0 ;  /* 0x0000001d00007c0c */ /* 0x000fe2000c721270 */
[C---:B------:R-:W-:Y:S01]  /*82250*/  VIADD R0, R21.reuse, UR6 ;  /* 0x0000000615007c36 */ /* 0x040fe20008000000 */
[----:B------:R-:W2:Y:S01]  /*82260*/  LDCU UR6, c[0x0][0x3b8] ;  /* 0x00007700ff0677ac */ /* 0x000ea20008000800 */
[----:B0-----:R-:W-:-:S02]  /*82270*/  LEA.HI.X.SX32 R23, R21, R20, 0x1, P6 ;  /* 0x0000001415177211 */ /* 0x001fc400030f0eff */
[----:B------:R-:W-:Y:S02]  /*82280*/  PRMT R5, R7, 0x7632, R5 ;  /* 0x0000763207057816 */ /* 0x000fe40000000005 */
[----:B------:R-:W-:-:S03]  /*82290*/  LEA R4, P6, R0, R3, 0x1 ;  /* 0x0000000300047211 */ /* 0x000fc600078c08ff */
[----:B------:R0:W-:Y:S01]  /*822a0*/  @P5 STG.E.U16 desc[UR8][R22.64], R5 ;  /* 0x0000000516005986 */ /* 0x0001e2000c101508 */
[----:B-1----:R-:W-:Y:S01]  /*822b0*/  VIADD R7, R28, 0xdd ;  /* 0x000000dd1c077836 */ /* 0x002fe20000000000 */
[----:B------:R-:W-:Y:S01]  /*822c0*/  ISETP.LT.AND P5, PT, R6, UR24, !P0 ;  /* 0x0000001806007c0c */ /* 0x000fe2000c7a1270 */
[----:B------:R-:W1:Y:S01]  /*822d0*/  LDCU UR24, c[0x0][0x39c] ;  /* 0x00007380ff1877ac */ /* 0x000e620008000800 */
[CC--:B0-----:R-:W-:Y:S01]  /*822e0*/  LEA.HI.X.SX32 R5, R0.reuse, R20.reuse, 0x1, P6 ;  /* 0x0000001400057211 */ /* 0x0c1fe200030f0eff */
[----:B------:R-:W-:Y:S01]  /*822f0*/  VIADD R0, R0, UR7 ;  /* 0x0000000700007c36 */ /* 0x000fe20008000000 */
[----:B------:R-:W0:Y:S03]  /*82300*/  LDCU UR7, c[0x0][0x3b8] ;  /* 0x00007700ff0777ac */ /* 0x000e260008000800 */
[C---:B------:R-:W-:Y:S01]  /*82310*/  VIADD R21, R0.reuse, UR5 ;  /* 0x0000000500157c36 */ /* 0x040fe20008000000 */
[CC--:B------:R-:W-:Y:S01]  /*82320*/  LEA R6, P6, R0.reuse, R3.reuse, 0x1 ;  /* 0x0000000300067211 */ /* 0x0c0fe200078c08ff */
[----:B------:R1:W-:Y:S01]  /*82330*/  @P4 STG.E.U16 desc[UR8][R4.64], R8 ;  /* 0x0000000804004986 */ /* 0x0003e2000c101508 */
[----:B------:R-:W-:Y:S01]  /*82340*/  ISETP.LT.AND P4, PT, R7, UR27, !P0 ;  /* 0x0000001b07007c0c */ /* 0x000fe2000c781270 */
[----:B------:R-:W0:Y:S01]  /*82350*/  LDCU UR5, c[0x0][0x3b8] ;  /* 0x00007700ff0577ac */ /* 0x000e220008000800 */
[----:B------:R-:W-:Y:S01]  /*82360*/  LEA.HI.X.SX32 R7, R0, R20, 0x1, P6 ;  /* 0x0000001400077211 */ /* 0x000fe200030f0eff */
[----:B------:R-:W-:Y:S01]  /*82370*/  VIADD R0, R28, 0xde ;  /* 0x000000de1c007836 */ /* 0x000fe20000000000 */
[----:B------:R-:W-:-:S02]  /*82380*/  LEA R22, P6, R21, R3, 0x1 ;  /* 0x0000000315167211 */ /* 0x000fc400078c08ff */
[----:B-1----:R-:W-:Y:S02]  /*82390*/  PRMT R5, R8, 0x7632, R5 ;  /* 0x0000763208057816 */ /* 0x002fe40000000005 */
[CC--:B------:R-:W-:Y:S01]  /*823a0*/  LEA.HI.X.SX32 R23, R21.reuse, R20.reuse, 0x1, P6 ;  /* 0x0000001415177211 */ /* 0x0c0fe200030f0eff */
[----:B--2---:R-:W-:Y:S01]  /*823b0*/  VIADD R21, R21, UR10 ;  /* 0x0000000a15157c36 */ /* 0x004fe20008000000 */
[----:B------:R-:W1:Y:S01]  /*823c0*/  LDCU UR10, c[0x0][0x3b8] ;  /* 0x00007700ff0a77ac */ /* 0x000e620008000800 */
[----:B------:R2:W-:Y:S01]  /*823d0*/  @P3 STG.E.U16 desc[UR8][R6.64], R5 ;  /* 0x0000000506003986 */ /* 0x0005e2000c101508 */
[----:B------:R-:W-:Y:S01]  /*823e0*/  ISETP.LT.AND P3, PT, R0, UR28, !P0 ;  /* 0x0000001c00007c0c */ /* 0x000fe2000c761270 */
[----:B------:R-:W-:Y:S01]  /*823f0*/  VIADD R0, R28, 0xdf ;  /* 0x000000df1c007836 */ /* 0x000fe20000000000 */
[C---:B------:R-:W-:Y:S01]  /*82400*/  LEA R4, P6, R21.reuse, R3, 0x1 ;  /* 0x0000000315047211 */ /* 0x040fe200078c08ff */
[----:B------:R0:W-:Y:S03]  /*82410*/  @P2 STG.E.U16 desc[UR8][R22.64], R9 ;  /* 0x0000000916002986 */ /* 0x0001e6000c101508 */
[----:B------:R-:W-:Y:S01]  /*82420*/  ISETP.LT.AND P2, PT, R0, UR30, !P0 ;  /* 0x0000001e00007c0c */ /* 0x000fe2000c741270 */
[C---:B------:R-:W-:Y:S01]  /*82430*/  VIADD R0, R21.reuse, UR12 ;  /* 0x0000000c15007c36 */ /* 0x040fe20008000000 */
[----:B------:R-:W1:Y:S01]  /*82440*/  LDCU UR12, c[0x0][0x3b8] ;  /* 0x00007700ff0c77ac */ /* 0x000e620008000800 */
[----:B--2---:R-:W-:-:S02]  /*82450*/  LEA.HI.X.SX32 R5, R21, R20, 0x1, P6 ;  /* 0x0000001415057211 */ /* 0x004fc400030f0eff */
[----:B------:R-:W-:Y:S02]  /*82460*/  PRMT R7, R9, 0x7632, R7 ;  /* 0x0000763209077816 */ /* 0x000fe40000000007 */
[-C--:B------:R-:W-:Y:S01]  /*82470*/  LEA R6, P6, R0, R3.reuse, 0x1 ;  /* 0x0000000300067211 */ /* 0x080fe200078c08ff */
[C---:B------:R-:W-:Y:S02]  /*82480*/  VIADD R8, R28.reuse, 0xe0 ;  /* 0x000000e01c087836 */ /* 0x040fe40000000000 */
[----:B------:R2:W-:Y:S01]  /*82490*/  @P1 STG.E.U16 desc[UR8][R4.64], R7 ;  /* 0x0000000704001986 */ /* 0x0005e2000c101508 */
[----:B0-----:R-:W-:Y:S02]  /*824a0*/  IADD3 R9, PT, PT, R28, 0xe1, RZ ;  /* 0x000000e11c097810 */ /* 0x001fe40007ffe0ff */
[----:B------:R-:W-:Y:S02]  /*824b0*/  ISETP.LT.AND P1, PT, R8, UR31, !P0 ;  /* 0x0000001f08007c0c */ /* 0x000fe4000c721270 */
[CC--:B--2---:R-:W-:Y:S01]  /*824c0*/  LEA.HI.X.SX32 R7, R0.reuse, R20.reuse, 0x1, P6 ;  /* 0x0000001400077211 */ /* 0x0c4fe200030f0eff */
[----:B---3--:R-:W-:Y:S01]  /*824d0*/  VIADD R0, R0, UR13 ;  /* 0x0000000d00007c36 */ /* 0x008fe20008000000 */
[----:B------:R-:W-:Y:S01]  /*824e0*/  PRMT R5, R10, 0x7632, R5 ;  /* 0x000076320a057816 */ /* 0x000fe20000000005 */
[----:B------:R-:W0:Y:S02]  /*824f0*/  LDCU UR13, c[0x0][0x3b8] ;  /* 0x00007700ff0d77ac */ /* 0x000e240008000800 */
[C---:B------:R-:W-:Y:S01]  /*82500*/  VIADD R21, R0.reuse, UR14 ;  /* 0x0000000e00157c36 */ /* 0x040fe20008000000 */
[CC--:B------:R-:W-:Y:S01]  /*82510*/  LEA R8, P6, R0.reuse, R3.reuse, 0x1 ;  /* 0x0000000300087211 */ /* 0x0c0fe200078c08ff */
[----:B------:R-:W-:Y:S01]  /*82520*/  @P5 STG.E.U16 desc[UR8][R6.64], R10 ;  /* 0x0000000a06005986 */ /* 0x000fe2000c101508 */
[----:B------:R-:W-:Y:S01]  /*82530*/  ISETP.LT.AND P5, PT, R9, UR20, !P0 ;  /* 0x0000001409007c0c */ /* 0x000fe2000c7a1270 */
[----:B------:R-:W2:Y:S01]  /*82540*/  LDCU UR20, c[0x0][0x39c] ;  /* 0x00007380ff1477ac */ /* 0x000ea20008000800 */
[-C--:B------:R-:W-:Y:S01]  /*82550*/  LEA.HI.X.SX32 R9, R0, R20.reuse, 0x1, P6 ;  /* 0x0000001400097211 */ /* 0x080fe200030f0eff */
[----:B------:R-:W-:Y:S01]  /*82560*/  VIADD R0, R28, 0xe2 ;  /* 0x000000e21c007836 */ /* 0x000fe20000000000 */
[CC--:B------:R-:W-:Y:S01]  /*82570*/  LEA R4, P6, R21.reuse, R3.reuse, 0x1 ;  /* 0x0000000315047211 */ /* 0x0c0fe200078c08ff */
[----:B------:R-:W3:Y:S02]  /*82580*/  LDCU UR14, c[0x0][0x3b8] ;  /* 0x00007700ff0e77ac */ /* 0x000ee40008000800 */
[----:B------:R0:W-:Y:S01]  /*82590*/  @P4 STG.E.U16 desc[UR8][R8.64], R5 ;  /* 0x0000000508004986 */ /* 0x0001e2000c101508 */
[----:B------:R-:W-:Y:S01]  /*825a0*/  ISETP.LT.AND P4, PT, R0, UR21, !P0 ;  /* 0x0000001500007c0c */ /* 0x000fe2000c781270 */
[C---:B------:R-:W-:Y:S01]  /*825b0*/  VIADD R0, R28.reuse, 0xe3 ;  /* 0x000000e31c007836 */ /* 0x040fe20000000000 */
[----:B------:R-:W1:Y:S01]  /*825c0*/  LDCU UR21, c[0x0][0x39c] ;  /* 0x00007380ff1577ac */ /* 0x000e620008000800 */
[C---:B0-----:R-:W-:Y:S01]  /*825d0*/  LEA.HI.X.SX32 R5, R21.reuse, R20, 0x1, P6 ;  /* 0x0000001415057211 */ /* 0x041fe200030f0eff */
[----:B------:R-:W-:Y:S01]  /*825e0*/  VIADD R21, R21, UR15 ;  /* 0x0000000f15157c36 */ /* 0x000fe20008000000 */
[----:B------:R-:W-:Y:S01]  /*825f0*/  PRMT R9, R11, 0x7632, R9 ;  /* 0x000076320b097816 */ /* 0x000fe20000000009 */
[----:B------:R-:W-:Y:S01]  /*82600*/  VIADD R10, R28, 0xe4 ;  /* 0x000000e41c0a7836 */ /* 0x000fe20000000000 */
[----:B------:R-:W0:Y:S01]  /*82610*/  LDCU UR15, c[0x0][0x3b8] ;  /* 0x00007700ff0f77ac */ /* 0x000e220008000800 */
[----:B------:R1:W-:Y:S01]  /*82620*/  @P3 STG.E.U16 desc[UR8][R4.64], R11 ;  /* 0x0000000b04003986 */ /* 0x0003e2000c101508 */
[----:B------:R-:W-:-:S02]  /*82630*/  LEA R6, P6, R21, R3, 0x1 ;  /* 0x0000000315067211 */ /* 0x000fc400078c08ff */
[----:B------:R-:W-:Y:S01]  /*82640*/  ISETP.LT.AND P3, PT, R0, UR22, !P0 ;  /* 0x0000001600007c0c */ /* 0x000fe2000c761270 */
[C---:B------:R-:W-:Y:S01]  /*82650*/  VIADD R0, R21.reuse, UR16 ;  /* 0x0000001015007c36 */ /* 0x040fe20008000000 */
[-C--:B------:R-:W-:Y:S01]  /*82660*/  LEA.HI.X.SX32 R7, R21, R20.reuse, 0x1, P6 ;  /* 0x0000001415077211 */ /* 0x080fe200030f0eff */
[----:B------:R-:W0:Y:S03]  /*82670*/  LDCU UR22, c[0x0][0x39c] ;  /* 0x00007380ff1677ac */ /* 0x000e260008000800 */
[-C--:B------:R-:W-:Y:S01]  /*82680*/  LEA R8, P6, R0, R3.reuse, 0x1 ;  /* 0x0000000300087211 */ /* 0x080fe200078c08ff */
[----:B------:R2:W-:Y:S01]  /*82690*/  @P2 STG.E.U16 desc[UR8][R6.64], R9 ;  /* 0x0000000906002986 */ /* 0x0005e2000c101508 */
[----:B-1----:R-:W-:Y:S01]  /*826a0*/  VIADD R5, R28, 0xe5 ;  /* 0x000000e51c057836 */ /* 0x002fe20000000000 */
[----:B------:R-:W-:Y:S01]  /*826b0*/  ISETP.LT.AND P2, PT, R10, UR23, !P0 ;  /* 0x000000170a007c0c */ /* 0x000fe2000c741270 */
[----:B------:R-:W1:Y:S01]  /*826c0*/  LDCU UR16, c[0x0][0x3b8] ;  /* 0x00007700ff1077ac */ /* 0x000e620008000800 */
[CC--:B--2---:R-:W-:Y:S01]  /*826d0*/  LEA.HI.X.SX32 R9, R0.reuse, R20.reuse, 0x1, P6 ;  /* 0x0000001400097211 */ /* 0x0c4fe200030f0eff */
[----:B------:R-:W-:Y:S01]  /*826e0*/  VIADD R0, R0, UR17 ;  /* 0x0000001100007c36 */ /* 0x000fe20008000000 */
[----:B------:R-:W-:Y:S01]  /*826f0*/  PRMT R7, R12, 0x7632, R7 ;  /* 0x000076320c077816 */ /* 0x000fe20000000007 */
[----:B------:R-:W2:Y:S02]  /*82700*/  LDCU UR17, c[0x0][0x39c] ;  /* 0x00007380ff1177ac */ /* 0x000ea40008000800 */
[C---:B------:R-:W-:Y:S01]  /*82710*/  VIADD R10, R0.reuse, UR18 ;  /* 0x00000012000a7c36 */ /* 0x040fe20008000000 */
[CC--:B------:R-:W-:Y:S01]  /*82720*/  LEA R4, P6, R0.reuse, R3.reuse, 0x1 ;  /* 0x0000000300047211 */ /* 0x0c0fe200078c08ff */
[----:B------:R-:W-:Y:S01]  /*82730*/  @P1 STG.E.U16 desc[UR8][R8.64], R12 ;  /* 0x0000000c08001986 */ /* 0x000fe2000c101508 */
[----:B------:R-:W-:Y:S01]  /*82740*/  ISETP.LT.AND P1, PT, R5, UR24, !P0 ;  /* 0x0000001805007c0c */ /* 0x000fe2000c721270 */
[----:B------:R-:W0:Y:S01]  /*82750*/  LDCU UR18, c[0x0][0x39c] ;  /* 0x00007380ff1277ac */ /* 0x000e220008000800 */
[----:B------:R-:W-:Y:S01]  /*82760*/  LEA.HI.X.SX32 R5, R0, R20, 0x1, P6 ;  /* 0x0000001400057211 */ /* 0x000fe200030f0eff */
[----:B------:R-:W-:Y:S01]  /*82770*/  VIADD R0, R28, 0xe6 ;  /* 0x000000e61c007836 */ /* 0x000fe20000000000 */
[----:B------:R-:W-:-:S03]  /*82780*/  LEA R6, P6, R10, R3, 0x1 ;  /* 0x000000030a067211 */ /* 0x000fc600078c08ff */
[----:B------:R0:W-:Y:S01]  /*82790*/  @P5 STG.E.U16 desc[UR8][R4.64], R7 ;  /* 0x0000000704005986 */ /* 0x0001e2000c101508 */
[----:B------:R-:W-:Y:S01]  /*827a0*/  ISETP.LT.AND P5, PT, R0, UR25, !P0 ;  /* 0x0000001900007c0c */ /* 0x000fe2000c7a1270 */
[----:B------:R-:W-:Y:S01]  /*827b0*/  VIADD R0, R28, 0xe7 ;  /* 0x000000e71c007836 */ /* 0x000fe20000000000 */
[CC--:B0-----:R-:W-:Y:S01]  /*827c0*/  LEA.HI.X.SX32 R7, R10.reuse, R20.reuse, 0x1, P6 ;  /* 0x000000140a077211 */ /* 0x0c1fe200030f0eff */
[----:B----4-:R-:W-:Y:S01]  /*827d0*/  VIADD R10, R10, UR19 ;  /* 0x000000130a0a7c36 */ /* 0x010fe20008000000 */
[----:B------:R-:W-:Y:S01]  /*827e0*/  PRMT R5, R13, 0x7632, R5 ;  /* 0x000076320d057816 */ /* 0x000fe20000000005 */
[----:B------:R-:W0:Y:S02]  /*827f0*/  LDCU UR19, c[0x0][0x39c] ;  /* 0x00007380ff1377ac */ /* 0x000e240008000800 */
[----:B------:R4:W-:Y:S01]  /*82800*/  @P4 STG.E.U16 desc[UR8][R6.64], R13 ;  /* 0x0000000d06004986 */ /* 0x0009e2000c101508 */
[-C--:B------:R-:W-:Y:S02]  /*82810*/  LEA R8, P6, R10, R3.reuse, 0x1 ;  /* 0x000000030a087211 */ /* 0x080fe400078c08ff */
[----:B------:R-:W-:Y:S01]  /*82820*/  ISETP.LT.AND P4, PT, R0, UR26, !P0 ;  /* 0x0000001a00007c0c */ /* 0x000fe2000c781270 */
[C---:B------:R-:W-:Y:S01]  /*82830*/  VIADD R0, R10.reuse, UR11 ;  /* 0x0000000b0a007c36 */ /* 0x040fe20008000000 */
[----:B------:R-:W-:Y:S01]  /*82840*/  LEA.HI.X.SX32 R9, R10, R20, 0x1, P6 ;  /* 0x000000140a097211 */ /* 0x000fe200030f0eff */
[----:B------:R-:W0:Y:S03]  /*82850*/  LDCU UR11, c[0x0][0x3b8] ;  /* 0x00007700ff0b77ac */ /* 0x000e260008000800 */
[----:B------:R-:W-:Y:S01]  /*82860*/  LEA R4, P6, R0, R3, 0x1 ;  /* 0x0000000300047211 */ /* 0x000fe200078c08ff */
[----:B------:R1:W-:Y:S01]  /*82870*/  @P3 STG.E.U16 desc[UR8][R8.64], R5 ;  /* 0x0000000508003986 */ /* 0x0003e2000c101508 */
[----:B------:R-:W-:-:S02]  /*82880*/  VIADD R10, R28, 0xe8 ;  /* 0x000000e81c0a7836 */ /* 0x000fc40000000000 */
[----:B----4-:R-:W-:-:S03]  /*82890*/  VIADD R7, R28, 0xe9 ;  /* 0x000000e91c077836 */ /* 0x010fc60000000000 */
[----:B------:R-:W-:Y:S01]  /*828a0*/  ISETP.LT.AND P3, PT, R10, UR20, !P0 ;  /* 0x000000140a007c0c */ /* 0x000fe2000c761270 */
[----:B------:R-:W4:Y:S01]  /*828b0*/  LDCU UR20, c[0x0][0x39c] ;  /* 0x00007380ff1477ac */ /* 0x000f220008000800 */
[CC--:B-1----:R-:W-:Y:S01]  /*828c0*/  LEA.HI.X.SX32 R5, R0.reuse, R20.reuse, 0x1, P6 ;  /* 0x0000001400057211 */ /* 0x0c2fe200030f0eff */
[----:B------:R-:W-:Y:S01]  /*828d0*/  VIADD R0, R0, UR6 ;  /* 0x0000000600007c36 */ /* 0x000fe20008000000 */
[----:B------:R-:W1:Y:S03]  /*828e0*/  LDCU UR6, c[0x0][0x3b8] ;  /* 0x00007700ff0677ac */ /* 0x000e660008000800 */
[C---:B------:R-:W-:Y:S01]  /*828f0*/  VIADD R10, R0.reuse, UR5 ;  /* 0x00000005000a7c36 */ /* 0x040fe20008000000 */
[CC--:B------:R-:W-:Y:S01]  /*82900*/  LEA R6, P6, R0.reuse, R3.reuse, 0x1 ;  /* 0x0000000300067211 */ /* 0x0c0fe200078c08ff */
[----:B------:R0:W-:Y:S01]  /*82910*/  @P2 STG.E.U16 desc[UR8][R4.64], R14 ;  /* 0x0000000e04002986 */ /* 0x0001e2000c101508 */
[----:B------:R-:W-:Y:S01]  /*82920*/  ISETP.LT.AND P2, PT, R7, UR21, !P0 ;  /* 0x0000001507007c0c */ /* 0x000fe2000c741270 */
[----:B------:R-:W1:Y:S01]  /*82930*/  LDCU UR21, c[0x0][0x39c] ;  /* 0x00007380ff1577ac */ /* 0x000e620008000800 */
[----:B------:R-:W-:Y:S01]  /*82940*/  LEA.HI.X.SX32 R7, R0, R20, 0x1, P6 ;  /* 0x0000001400077211 */ /* 0x000fe200030f0eff */
[----:B------:R-:W-:Y:S01]  /*82950*/  VIADD R0, R28, 0xea ;  /* 0x000000ea1c007836 */ /* 0x000fe20000000000 */
[----:B------:R-:W-:Y:S01]  /*82960*/  LEA R8, P6, R10, R3, 0x1 ;  /* 0x000000030a087211 */ /* 0x000fe200078c08ff */
[----:B------:R-:W1:Y:S01]  /*82970*/  LDCU UR5, c[0x0][0x3b8] ;  /* 0x00007700ff0577ac */ /* 0x000e620008000800 */
[----:B0-----:R-:W-:-:S02]  /*82980*/  PRMT R5, R14, 0x7632, R5 ;  /* 0x000076320e057816 */ /* 0x001fc40000000005 */
[CC--:B------:R-:W-:Y:S01]  /*82990*/  LEA.HI.X.SX32 R9, R10.reuse, R20.reuse, 0x1, P6 ;  /* 0x000000140a097211 */ /* 0x0c0fe200030f0eff */
[----:B------:R-:W-:Y:S01]  /*829a0*/  VIADD R10, R10, UR7 ;  /* 0x000000070a0a7c36 */ /* 0x000fe20008000000 */
[----:B------:R-:W0:Y:S01]  /*829b0*/  LDCU UR7, c[0x0][0x3b8] ;  /* 0x00007700ff0777ac */ /* 0x000e220008000800 */
[----:B------:R1:W-:Y:S01]  /*829c0*/  @P1 STG.E.U16 desc[UR8][R6.64], R5 ;  /* 0x0000000506001986 */ /* 0x0003e2000c101508 */
[----:B------:R-:W-:Y:S01]  /*829d0*/  ISETP.LT.AND P1, PT, R0, UR22, !P0 ;  /* 0x0000001600007c0c */ /* 0x000fe2000c721270 */
[----:B------:R-:W-:Y:S01]  /*829e0*/  VIADD R0, R28, 0xeb ;  /* 0x000000eb1c007836 */ /* 0x000fe20000000000 */
[-C--:B------:R-:W-:Y:S01]  /*829f0*/  LEA R4, P6, R10, R3.reuse, 0x1 ;  /* 0x000000030a047211 */ /* 0x080fe200078c08ff */
[----:B------:R0:W-:Y:S03]  /*82a00*/  @P5 STG.E.U16 desc[UR8][R8.64], R15 ;  /* 0x0000000f08005986 */ /* 0x0001e6000c101508 */
[----:B--2---:R-:W-:Y:S01]  /*82a10*/  ISETP.LT.AND P5, PT, R0, UR17, !P0 ;  /* 0x0000001100007c0c */ /* 0x004fe2000c7a1270 */
[C---:B------:R-:W-:Y:S01]  /*82a20*/  VIADD R0, R10.reuse, UR10 ;  /* 0x0000000a0a007c36 */ /* 0x040fe20008000000 */
[----:B------:R-:W2:Y:S01]  /*82a30*/  LDCU UR17, c[0x0][0x39c] ;  /* 0x00007380ff1177ac */ /* 0x000ea20008000800 */
[----:B-1----:R-:W-:Y:S01]  /*82a40*/  LEA.HI.X.SX32 R5, R10, R20, 0x1, P6 ;  /* 0x000000140a057211 */ /* 0x002fe200030f0eff */
[----:B------:R-:W-:Y:S01]  /*82a50*/  VIADD R13, R28, 0xf1 ;  /* 0x000000f11c0d7836 */ /* 0x000fe20000000000 */
[----:B------:R-:W-:Y:S01]  /*82a60*/  PRMT R7, R15, 0x7632, R7 ;  /* 0x000076320f077816 */ /* 0x000fe20000000007 */
[----:B------:R-:W1:Y:S01]  /*82a70*/  LDCU UR10, c[0x0][0x3b8] ;  /* 0x00007700ff0a77ac */ /* 0x000e620008000800 */
[----:B------:R-:W-:-:S03]  /*82a80*/  LEA R6, P6, R0, R3, 0x1 ;  /* 0x0000000300067211 */ /* 0x000fc600078c08ff */
[----:B------:R2:W-:Y:S01]  /*82a90*/  @P4 STG.E.U16 desc[UR8][R4.64], R7 ;  /* 0x0000000704004986 */ /* 0x0005e2000c101508 */
[C---:B------:R-:W-:Y:S02]  /*82aa0*/  VIADD R10, R28.reuse, 0xec ;  /* 0x000000ec1c0a7836 */ /* 0x040fe40000000000 */
[----:B0-----:R-:W-:Y:S01]  /*82ab0*/  VIADD R9, R28, 0xed ;  /* 0x000000ed1c097836 */ /* 0x001fe20000000000 */
[CC--:B--2---:R-:W-:Y:S01]  /*82ac0*/  LEA.HI.X.SX32 R7, R0.reuse, R20.reuse, 0x1, P6 ;  /* 0x0000001400077211 */ /* 0x0c4fe200030f0eff */
[----:B------:R-:W-:Y:S01]  /*82ad0*/  VIADD R0, R0, UR12 ;  /* 0x0000000c00007c36 */ /* 0x000fe20008000000 */
[----:B------:R-:W-:Y:S01]  /*82ae0*/  ISETP.LT.AND P4, PT, R10, UR18, !P0 ;  /* 0x000000120a007c0c */ /* 0x000fe2000c781270 */
[----:B------:R-:W0:Y:S03]  /*82af0*/  LDCU UR18, c[0x0][0x39c] ;  /* 0x00007380ff1277ac */ /* 0x000e260008000800 */
[CC--:B------:R-:W-:Y:S01]  /*82b00*/  LEA R8, P6, R0.reuse, R3.reuse, 0x1 ;  /* 0x0000000300087211 */ /* 0x0c0fe200078c08ff */
[----:B------:R2:W-:Y:S01]  /*82b10*/  @P3 STG.E.U16 desc[UR8][R6.64], R16 ;  /* 0x0000001006003986 */ /* 0x0005e2000c101508 */
[----:B------:R-:W-:Y:S01]  /*82b20*/  ISETP.LT.AND P3, PT, R9, UR19, !P0 ;  /* 0x0000001309007c0c */ /* 0x000fe2000c761270 */
[C---:B------:R-:W-:Y:S01]  /*82b30*/  VIADD R10, R0.reuse, UR13 ;  /* 0x0000000d000a7c36 */ /* 0x040fe20008000000 */
[----:B------:R-:W-:Y:S01]  /*82b40*/  LEA.HI.X.SX32 R9, R0, R20, 0x1, P6 ;  /* 0x0000001400097211 */ /* 0x000fe200030f0eff */
[----:B------:R-:W-:Y:S01]  /*82b50*/  VIADD R0, R28, 0xee ;  /* 0x000000ee1c007836 */ /* 0x000fe20000000000 */
[----:B------:R-:W-:Y:S01]  /*82b60*/  PRMT R5, R16, 0x7632, R5 ;  /* 0x0000763210057816 */ /* 0x000fe20000000005 */
[----:B------:R-:W0:Y:S01]  /*82b70*/  LDCU UR19, c[0x0][0x39c] ;  /* 0x00007380ff1377ac */ /* 0x000e220008000800 */
[----:B------:R-:W-:-:S03]  /*82b80*/  LEA R4, P6, R10, R3, 0x1 ;  /* 0x000000030a047211 */ /* 0x000fc600078c08ff */
[----:B------:R1:W-:Y:S01]  /*82b90*/  @P2 STG.E.U16 desc[UR8][R8.64], R5 ;  /* 0x0000000508002986 */ /* 0x0003e2000c101508 */
[----:B----4-:R-:W-:Y:S01]  /*82ba0*/  ISETP.LT.AND P2, PT, R0, UR20, !P0 ;  /* 0x0000001400007c0c */ /* 0x010fe2000c741270 */
[----:B---3--:R-:W-:Y:S01]  /*82bb0*/  VIADD R0, R10, UR14 ;  /* 0x0000000e0a007c36 */ /* 0x008fe20008000000 */
[----:B------:R-:W3:Y:S01]  /*82bc0*/  LDCU UR14, c[0x0][0x39c] ;  /* 0x00007380ff0e77ac */ /* 0x000ee20008000800 */
[----:B--2---:R-:W-:Y:S02]  /*82bd0*/  VIADD R6, R28, 0xef ;  /* 0x000000ef1c067836 */ /* 0x004fe40000000000 */
[----:B------:R-:W-:Y:S01]  /*82be0*/  VIADD R12, R0, UR15 ;  /* 0x0000000f000c7c36 */ /* 0x000fe20008000000 */
[----:B------:R-:W2:Y:S01]  /*82bf0*/  LDCU UR15, c[0x0][0x39c] ;  /* 0x00007380ff0f77ac */ /* 0x000ea20008000800 */
[----:B------:R-:W4:Y:S01]  /*82c00*/  LDCU UR12, c[0x0][0x3b8] ;  /* 0x00007700ff0c77ac */ /* 0x000f220008000800 */
[----:B-1----:R-:W-:Y:S02]  /*82c10*/  LEA.HI.X.SX32 R5, R10, R20, 0x1, P6 ;  /* 0x000000140a057211 */ /* 0x002fe400030f0eff */
[----:B------:R-:W-:Y:S01]  /*82c20*/  LEA R10, P6, R0, R3, 0x1 ;  /* 0x00000003000a7211 */ /* 0x000fe200078c08ff */
[----:B------:R-:W1:Y:S01]  /*82c30*/  LDCU UR13, c[0x0][0x3b8] ;  /* 0x00007700ff0d77ac */ /* 0x000e620008000800 */
[----:B------:R-:W-:-:S02]  /*82c40*/  PRMT R9, R17, 0x7632, R9 ;  /* 0x0000763211097816 */ /* 0x000fc40000000009 */
[-C--:B------:R-:W-:Y:S01]  /*82c50*/  LEA.HI.X.SX32 R11, R0, R20.reuse, 0x1, P6 ;  /* 0x00000014000b7211 */ /* 0x080fe200030f0eff */
[----:B------:R-:W-:Y:S01]  /*82c60*/  VIADD R0, R28, 0xf0 ;  /* 0x000000f01c007836 */ /* 0x000fe20000000000 */
[----:B------:R-:W-:Y:S01]  /*82c70*/  @P1 STG.E.U16 desc[UR8][R4.64], R17 ;  /* 0x0000001104001986 */ /* 0x000fe2000c101508 */
[----:B------:R-:W-:Y:S02]  /*82c80*/  ISETP.LT.AND P1, PT, R6, UR21, !P0 ;  /* 0x0000001506007c0c */ /* 0x000fe4000c721270 */
[----:B------:R-:W-:Y:S01]  /*82c90*/  LEA R8, P6, R12, R3, 0x1 ;  /* 0x000000030c087211 */ /* 0x000fe200078c08ff */
[----:B------:R0:W-:Y:S01]  /*82ca0*/  @P5 STG.E.U16 desc[UR8][R10.64], R9 ;  /* 0x000000090a005986 */ /* 0x0001e2000c101508 */
[----:B------:R-:W-:Y:S01]  /*82cb0*/  ISETP.LT.AND P5, PT, R0, UR17, !P0 ;  /* 0x0000001100007c0c */ /* 0x000fe2000c7a1270 */
[----:B------:R-:W-:Y:S01]  /*82cc0*/  VIADD R0, R12, UR16 ;  /* 0x000000100c007c36 */ /* 0x000fe20008000000 */
[----:B------:R-:W1:Y:S01]  /*82cd0*/  LDCU UR16, c[0x0][0x39c] ;  /* 0x00007380ff1077ac */ /* 0x000e620008000800 */
[----:B------:R-:W1:Y:S03]  /*82ce0*/  LDS.128 R4, [R2] ;  /* 0x0000000002047984 */ /* 0x000e660000000c00 */
[----:B------:R-:W-:Y:S01]  /*82cf0*/  IADD3 R14, PT, PT, R0, UR11, RZ ;  /* 0x0000000b000e7c10 */ /* 0x000fe2000fffe0ff */
[----:B------:R-:W1:Y:S01]  /*82d00*/  LDCU UR11, c[0x0][0x3b8] ;  /* 0x00007700ff0b77ac */ /* 0x000e620008000800 */
[----:B0-----:R-:W-:-:S02]  /*82d10*/  LEA.HI.X.SX32 R9, R12, R20, 0x1, P6 ;  /* 0x000000140c097211 */ /* 0x001fc400030f0eff */
[----:B------:R-:W-:-:S03]  /*82d20*/  LEA R12, P6, R0, R3, 0x1 ;  /* 0x00000003000c7211 */ /* 0x000fc600078c08ff */
[----:B------:R0:W-:Y:S01]  /*82d30*/  @P4 STG.E.U16 desc[UR8][R8.64], R18 ;  /* 0x0000001208004986 */ /* 0x0001e2000c101508 */
[----:B------:R-:W-:Y:S02]  /*82d40*/  ISETP.LT.AND P4, PT, R13, UR18, !P0 ;  /* 0x000000120d007c0c */ /* 0x000fe4000c781270 */
[-C--:B------:R-:W-:Y:S01]  /*82d50*/  LEA.HI.X.SX32 R13, R0, R20.reuse, 0x1, P6 ;  /* 0x00000014000d7211 */ /* 0x080fe200030f0eff */
[----:B------:R-:W-:Y:S01]  /*82d60*/  VIADD R0, R28, 0xf2 ;  /* 0x000000f21c007836 */ /* 0x000fe20000000000 */
[-C--:B------:R-:W-:Y:S02]  /*82d70*/  LEA R10, P6, R14, R3.reuse, 0x1 ;  /* 0x000000030e0a7211 */ /* 0x080fe400078c08ff */
[----:B0-----:R-:W-:Y:S02]  /*82d80*/  PRMT R9, R18, 0x7632, R9 ;  /* 0x0000763212097816 */ /* 0x001fe40000000009 */
[CC--:B------:R-:W-:Y:S01]  /*82d90*/  LEA.HI.X.SX32 R11, R14.reuse, R20.reuse, 0x1, P6 ;  /* 0x000000140e0b7211 */ /* 0x0c0fe200030f0eff */
[----:B------:R-:W-:Y:S01]  /*82da0*/  VIADD R14, R14, UR5 ;  /* 0x000000050e0e7c36 */ /* 0x000fe20008000000 */
[----:B------:R-:W0:Y:S01]  /*82db0*/  LDCU UR5, c[0x0][0x3b8] ;  /* 0x00007700ff0577ac */ /* 0x000e220008000800 */
[----:B------:R1:W-:Y:S01]  /*82dc0*/  @P3 STG.E.U16 desc[UR8][R12.64], R9 ;  /* 0x000000090c003986 */ /* 0x0003e2000c101508 */
[----:B------:R-:W-:Y:S01]  /*82dd0*/  ISETP.LT.AND P3, PT, R0, UR19, !P0 ;  /* 0x0000001300007c0c */ /* 0x000fe2000c761270 */
[----:B------:R-:W-:Y:S01]  /*82de0*/  VIADD R0, R28, 0xf3 ;  /* 0x000000f31c007836 */ /* 0x000fe20000000000 */
[----:B------:R-:W-:Y:S01]  /*82df0*/  LEA R8, P6, R14, R3, 0x1 ;  /* 0x000000030e087211 */ /* 0x000fe200078c08ff */
[----:B------:R0:W-:Y:S03]  /*82e00*/  @P2 STG.E.U16 desc[UR8][R10.64], R19 ;  /* 0x000000130a002986 */ /* 0x0001e6000c101508 */
[----:B---3--:R-:W-:Y:S01]  /*82e10*/  ISETP.LT.AND P2, PT, R0, UR14, !P0 ;  /* 0x0000000e00007c0c */ /* 0x008fe2000c741270 */
[C---:B------:R-:W-:Y:S01]  /*82e20*/  VIADD R0, R14.reuse, UR6 ;  /* 0x000000060e007c36 */ /* 0x040fe20008000000 */
[----:B------:R-:W3:Y:S01]  /*82e30*/  LDCU UR14, c[0x0][0x39c] ;  /* 0x00007380ff0e77ac */ /* 0x000ee20008000800 */
[----:B-1----:R-:W-:Y:S01]  /*82e40*/  LEA.HI.X.SX32 R9, R14, R20, 0x1, P6 ;  /* 0x000000140e097211 */ /* 0x002fe200030f0eff */
[----:B------:R-:W1:Y:S01]  /*82e50*/  LDCU UR6, c[0x0][0x3b8] ;  /* 0x00007700ff0677ac */ /* 0x000e620008000800 */
[----:B------:R-:W-:-:S02]  /*82e60*/  PRMT R13, R19, 0x7632, R13 ;  /* 0x00007632130d7816 */ /* 0x000fc4000000000d */
[-C--:B------:R-:W-:Y:S01]  /*82e70*/  LEA R12, P6, R0, R3.reuse, 0x1 ;  /* 0x00000003000c7211 */ /* 0x080fe200078c08ff */
[C---:B------:R-:W-:Y:S02]  /*82e80*/  VIADD R14, R28.reuse, 0xf4 ;  /* 0x000000f41c0e7836 */ /* 0x040fe40000000000 */
[----:B------:R1:W-:Y:S01]  /*82e90*/  @P1 STG.E.U16 desc[UR8][R8.64], R13 ;  /* 0x0000000d08001986 */ /* 0x0003e2000c101508 */
[----:B0-----:R-:W-:Y:S02]  /*82ea0*/  VIADD R11, R28, 0xf5 ;  /* 0x000000f51c0b7836 */ /* 0x001fe40000000000 */
[----:B--2---:R-:W-:Y:S01]  /*82eb0*/  ISETP.LT.AND P1, PT, R14, UR15, !P0 ;  /* 0x0000000f0e007c0c */ /* 0x004fe2000c721270 */
[----:B------:R-:W0:Y:S01]  /*82ec0*/  LDCU UR15, c[0x0][0x39c] ;  /* 0x00007380ff0f77ac */ /* 0x000e220008000800 */
[CC--:B-1----:R-:W-:Y:S01]  /*82ed0*/  LEA.HI.X.SX32 R13, R0.reuse, R20.reuse, 0x1, P6 ;  /* 0x00000014000d7211 */ /* 0x0c2fe200030f0eff */
[----:B------:R-:W-:Y:S01]  /*82ee0*/  VIADD R0, R0, UR7 ;  /* 0x0000000700007c36 */ /* 0x000fe20008000000 */
[----:B------:R-:W-:Y:S01]  /*82ef0*/  PRMT R9, R4, 0x7632, R9 ;  /* 0x0000763204097816 */ /* 0x000fe20000000009 */
[----:B------:R-:W1:Y:S02]  /*82f00*/  LDCU UR7, c[0x0][0x3b8] ;  /* 0x00007700ff0777ac */ /* 0x000e640008000800 */
[C---:B------:R-:W-:Y:S01]  /*82f10*/  VIADD R14, R0.reuse, UR10 ;  /* 0x0000000a000e7c36 */ /* 0x040fe20008000000 */
[CC--:B------:R-:W-:Y:S01]  /*82f20*/  LEA R10, P6, R0.reuse, R3.reuse, 0x1 ;  /* 0x00000003000a7211 */ /* 0x0c0fe200078c08ff */
[----:B------:R-:W-:Y:S01]  /*82f30*/  @P5 STG.E.U16 desc[UR8][R12.64], R4 ;  /* 0x000000040c005986 */ /* 0x000fe2000c101508 */
[----:B------:R-:W-:Y:S01]  /*82f40*/  ISETP.LT.AND P5, PT, R11, UR16, !P0 ;  /* 0x000000100b007c0c */ /* 0x000fe2000c7a1270 */
[----:B------:R-:W2:Y:S01]  /*82f50*/  LDCU UR16, c[0x0][0x39c] ;  /* 0x00007380ff1077ac */ /* 0x000ea20008000800 */
[-C--:B------:R-:W-:Y:S01]  /*82f60*/  LEA.HI.X.SX32 R11, R0, R20.reuse, 0x1, P6 ;  /* 0x00000014000b7211 */ /* 0x080fe200030f0eff */
[----:B------:R-:W-:Y:S01]  /*82f70*/  VIADD R0, R28, 0xf6 ;  /* 0x000000f61c007836 */ /* 0x000fe20000000000 */
[-C--:B------:R-:W-:Y:S01]  /*82f80*/  LEA R8, P6, R14, R3.reuse, 0x1 ;  /* 0x000000030e087211 */ /* 0x080fe200078c08ff */
[----:B------:R-:W0:Y:S02]  /*82f90*/  LDCU UR10, c[0x0][0x3b8] ;  /* 0x00007700ff0a77ac */ /* 0x000e240008000800 */
[----:B------:R1:W-:Y:S01]  /*82fa0*/  @P4 STG.E.U16 desc[UR8][R10.64], R9 ;  /* 0x000000090a004986 */ /* 0x0003e2000c101508 */
[----:B---3--:R-:W-:Y:S01]  /*82fb0*/  ISETP.LT.AND P4, PT, R0, UR14, !P0 ;  /* 0x0000000e00007c0c */ /* 0x008fe2000c781270 */
[----:B------:R-:W-:Y:S01]  /*82fc0*/  VIADD R0, R28, 0xf7 ;  /* 0x000000f71c007836 */ /* 0x000fe20000000000 */
[C---:B-1----:R-:W-:Y:S01]  /*82fd0*/  LEA.HI.X.SX32 R9, R14.reuse, R20, 0x1, P6 ;  /* 0x000000140e097211 */ /* 0x042fe200030f0eff */
[----:B----4-:R-:W-:Y:S01]  /*82fe0*/  VIADD R14, R14, UR12 ;  /* 0x0000000c0e0e7c36 */ /* 0x010fe20008000000 */
[----:B------:R-:W1:Y:S03]  /*82ff0*/  LDCU UR12, c[0x0][0x39c] ;  /* 0x00007380ff0c77ac */ /* 0x000e660008000800 */
[----:B------:R3:W-:Y:S01]  /*83000*/  @P3 STG.E.U16 desc[UR8][R8.64], R5 ;  /* 0x0000000508003986 */ /* 0x0007e2000c101508 */
[----:B------:R-:W-:-:S02]  /*83010*/  LEA R12, P6, R14, R3, 0x1 ;  /* 0x000000030e0c7211 */ /* 0x000fc400078c08ff */
[----:B0-----:R-:W-:Y:S01]  /*83020*/  ISETP.LT.AND P3, PT, R0, UR15, !P0 ;  /* 0x0000000f00007c0c */ /* 0x001fe2000c761270 */
[C---:B------:R-:W-:Y:S01]  /*83030*/  VIADD R0, R14.reuse, UR13 ;  /* 0x0000000d0e007c36 */ /* 0x040fe20008000000 */
[----:B------:R-:W-:Y:S01]  /*83040*/  LEA.HI.X.SX32 R13, R14, R20, 0x1, P6 ;  /* 0x000000140e0d7211 */ /* 0x000fe200030f0eff */
[----:B------:R-:W0:Y:S01]  /*83050*/  LDCU UR13, c[0x0][0x39c] ;  /* 0x00007380ff0d77ac */ /* 0x000e220008000800 */
[----:B------:R-:W-:Y:S01]  /*83060*/  PRMT R15, R5, 0x7632, R15 ;  /* 0x00007632050f7816 */ /* 0x000fe2000000000f */
[----:B------:R-:W-:Y:S01]  /*83070*/  VIADD R4, R28, 0xf8 ;  /* 0x000000f81c047836 */ /* 0x000fe20000000000 */
[----:B------:R-:W-:Y:S01]  /*83080*/  LEA R14, P6, R0, R3, 0x1 ;  /* 0x00000003000e7211 */ /* 0x000fe200078c08ff */
[----:B------:R-:W4:Y:S04]  /*83090*/  LDS.128 R8, [R2+0x400] ;  /* 0x0004000002087984 */ /* 0x000f280000000c00 */
[----:B------:R0:W-:Y:S01]  /*830a0*/  @P2 STG.E.U16 desc[UR8][R12.64], R15 ;  /* 0x0000000f0c002986 */ /* 0x0001e2000c101508 */
[----:B---3--:R-:W-:Y:S01]  /*830b0*/  VIADD R5, R28, 0xf9 ;  /* 0x000000f91c057836 */ /* 0x008fe20000000000 */
[----:B--2---:R-:W-:-:S02]  /*830c0*/  ISETP.LT.AND P2, PT, R4, UR16, !P0 ;  /* 0x0000001004007c0c */ /* 0x004fc4000c741270 */
[CC--:B0-----:R-:W-:Y:S01]  /*830d0*/  LEA.HI.X.SX32 R15, R0.reuse, R20.reuse, 0x1, P6 ;  /* 0x00000014000f7211 */ /* 0x0c1fe200030f0eff */
[----:B------:R-:W-:Y:S01]  /*830e0*/  VIADD R0, R0, UR11 ;  /* 0x0000000b00007c36 */ /* 0x000fe20008000000 */
[----:B------:R-:W0:Y:S03]  /*830f0*/  LDCU UR11, c[0x0][0x39c] ;  /* 0x00007380ff0b77ac */ /* 0x000e260008000800 */
[C---:B------:R-:W-:Y:S01]  /*83100*/  VIADD R16, R0.reuse, UR5 ;  /* 0x0000000500107c36 */ /* 0x040fe20008000000 */
[CC--:B------:R-:W-:Y:S01]  /*83110*/  LEA R4, P6, R0.reuse, R3.reuse, 0x1 ;  /* 0x0000000300047211 */ /* 0x0c0fe200078c08ff */
[----:B------:R-:W-:Y:S01]  /*83120*/  @P1 STG.E.U16 desc[UR8][R14.64], R6 ;  /* 0x000000060e001986 */ /* 0x000fe2000c101508 */
[----:B-1----:R-:W-:Y:S01]  /*83130*/  ISETP.LT.AND P1, PT, R5, UR12, !P0 ;  /* 0x0000000c05007c0c */ /* 0x002fe2000c721270 */
[----:B------:R-:W1:Y:S01]  /*83140*/  LDCU UR12, c[0x0][0x39c] ;  /* 0x00007380ff0c77ac */ /* 0x000e620008000800 */
[----:B------:R-:W-:Y:S01]  /*83150*/  LEA.HI.X.SX32 R5, R0, R20, 0x1, P6 ;  /* 0x0000001400057211 */ /* 0x000fe200030f0eff */
[----:B------:R-:W-:Y:S01]  /*83160*/  VIADD R0, R28, 0xfa ;  /* 0x000000fa1c007836 */ /* 0x000fe20000000000 */
[----:B------:R-:W-:Y:S01]  /*83170*/  PRMT R13, R6, 0x7632, R13 ;  /* 0x00007632060d7816 */ /* 0x000fe2000000000d */
[----:B------:R-:W2:Y:S01]  /*83180*/  LDCU UR5, c[0x0][0x3b8] ;  /* 0x00007700ff0577ac */ /* 0x000ea20008000800 */
[----:B------:R-:W-:-:S03]  /*83190*/  LEA R12, P6, R16, R3, 0x1 ;  /* 0x00000003100c7211 */ /* 0x000fc600078c08ff */
[----:B------:R3:W-:Y:S01]  /*831a0*/  @P5 STG.E.U16 desc[UR8][R4.64], R13 ;  /* 0x0000000d04005986 */ /* 0x0007e2000c101508 */
[----:B------:R-:W-:Y:S01]  /*831b0*/  ISETP.LT.AND P5, PT, R0, UR13, !P0 ;  /* 0x0000000d00007c0c */ /* 0x000fe2000c7a1270 */
[----:B------:R-:W-:Y:S01]  /*831c0*/  VIADD R0, R28, 0xfb ;  /* 0x000000fb1c007836 */ /* 0x000fe20000000000 */
[----:B------:R-:W1:Y:S01]  /*831d0*/  LDCU UR13, c[0x0][0x39c] ;  /* 0x00007380ff0d77ac */ /* 0x000e620008000800 */
[CC--:B---3--:R-:W-:Y:S01]  /*831e0*/  LEA.HI.X.SX32 R13, R16.reuse, R20.reuse, 0x1, P6 ;  /* 0x00000014100d7211 */ /* 0x0c8fe200030f0eff */
[----:B------:R-:W-:Y:S01]  /*831f0*/  VIADD R16, R16, UR6 ;  /* 0x0000000610107c36 */ /* 0x000fe20008000000 */
[----:B------:R-:W3:Y:S03]  /*83200*/  LDCU UR6, c[0x0][0x3b8] ;  /* 0x00007700ff0677ac */ /* 0x000ee60008000800 */
[----:B------:R1:W-:Y:S01]  /*83210*/  @P4 STG.E.U16 desc[UR8][R12.64], R7 ;  /* 0x000000070c004986 */ /* 0x0003e2000c101508 */
[----:B0-----:R-:W-:Y:S01]  /*83220*/  ISETP.LT.AND P4, PT, R0, UR11, !P0 ;  /* 0x0000000b00007c0c */ /* 0x001fe2000c781270 */
[C---:B------:R-:W-:Y:S01]  /*83230*/  VIADD R0, R16.reuse, UR7 ;  /* 0x0000000710007c36 */ /* 0x040fe20008000000 */
[CC--:B------:R-:W-:Y:S01]  /*83240*/  LEA R14, P6, R16.reuse, R3.reuse, 0x1 ;  /* 0x00000003100e7211 */ /* 0x0c0fe200078c08ff */
[----:B------:R-:W0:Y:S03]  /*83250*/  LDCU UR7, c[0x0][0x3b8] ;  /* 0x00007700ff0777ac */ /* 0x000e260008000800 */
[----:B------:R-:W-:Y:S01]  /*83260*/  LEA.HI.X.SX32 R15, R16, R20, 0x1, P6 ;  /* 0x00000014100f7211 */ /* 0x000fe200030f0eff */
[----:B------:R-:W-:Y:S01]  /*83270*/  VIADD R2, R28, 0xfc ;  /* 0x000000fc1c027836 */ /* 0x000fe20000000000 */
[----:B------:R-:W-:Y:S01]  /*83280*/  LEA R4, P6, R0, R3, 0x1 ;  /* 0x0000000300047211 */ /* 0x000fe200078c08ff */
[----:B------:R-:W0:Y:S01]  /*83290*/  LDCU UR11, c[0x0][0x3b8] ;  /* 0x00007700ff0b77ac */ /* 0x000e220008000800 */
[----:B-1----:R-:W-:-:S02]  /*832a0*/  PRMT R13, R7, 0x7632, R13 ;  /* 0x00007632070d7816 */ /* 0x002fc4000000000d */
[CC--:B------:R-:W-:Y:S01]  /*832b0*/  LEA.HI.X.SX32 R5, R0.reuse, R20.reuse, 0x1, P6 ;  /* 0x0000001400057211 */ /* 0x0c0fe200030f0eff */
[----:B------:R-:W-:Y:S01]  /*832c0*/  VIADD R0, R0, UR10 ;  /* 0x0000000a00007c36 */ /* 0x000fe20008000000 */
[----:B------:R-:W1:Y:S01]  /*832d0*/  LDCU UR10, c[0x0][0x3b8] ;  /* 0x00007700ff0a77ac */ /* 0x000e620008000800 */
[----:B------:R-:W-:Y:S01]  /*832e0*/  @P3 STG.E.U16 desc[UR8][R14.64], R13 ;  /* 0x0000000d0e003986 */ /* 0x000fe2000c101508 */
[----:B------:R-:W-:Y:S01]  /*832f0*/  ISETP.LT.AND P3, PT, R2, UR12, !P0 ;  /* 0x0000000c02007c0c */ /* 0x000fe2000c761270 */
[C---:B--2---:R-:W-:Y:S01]  /*83300*/  VIADD R2, R0.reuse, UR5 ;  /* 0x0000000500027c36 */ /* 0x044fe20008000000 */
[C---:B------:R-:W-:Y:S01]  /*83310*/  LEA R16, P6, R0.reuse, R3, 0x1 ;  /* 0x0000000300107211 */ /* 0x040fe200078c08ff */
[----:B------:R-:W2:Y:S03]  /*83320*/  LDCU UR5, c[0x0][0x3b8] ;  /* 0x00007700ff0577ac */ /* 0x000ea60008000800 */
[----:B------:R-:W-:Y:S01]  /*83330*/  LEA.HI.X.SX32 R17, R0, R20, 0x1, P6 ;  /* 0x0000001400117211 */ /* 0x000fe200030f0eff */
[----:B---3--:R-:W-:Y:S01]  /*83340*/  VIADD R0, R2, UR6 ;  /* 0x0000000602007c36 */ /* 0x008fe20008000000 */
[----:B----4-:R3:W-:Y:S01]  /*83350*/  @P2 STG.E.U16 desc[UR8][R4.64], R8 ;  /* 0x0000000804002986 */ /* 0x0107e2000c101508 */
[----:B------:R-:W-:Y:S01]  /*83360*/  VIADD R6, R28, 0xfd ;  /* 0x000000fd1c067836 */ /* 0x000fe20000000000 */
[----:B------:R-:W4:Y:S01]  /*83370*/  LDCU UR6, c[0x0][0x39c] ;  /* 0x00007380ff0677ac */ /* 0x000f220008000800 */
[----:B0-----:R-:W-:-:S03]  /*83380*/  VIADD R7, R0, UR7 ;  /* 0x0000000700077c36 */ /* 0x001fc60008000000 */
[----:B------:R-:W-:Y:S02]  /*83390*/  ISETP.LT.AND P2, PT, R6, UR13, !P0 ;  /* 0x0000000d06007c0c */ /* 0x000fe4000c741270 */
[----:B---3--:R-:W-:Y:S02]  /*833a0*/  PRMT R5, R8, 0x7632, R5 ;  /* 0x0000763208057816 */ /* 0x008fe40000000005 */
[-C--:B------:R-:W-:Y:S01]  /*833b0*/  LEA R4, P6, R2, R3.reuse, 0x1 ;  /* 0x0000000302047211 */ /* 0x080fe200078c08ff */
[----:B------:R-:W-:Y:S02]  /*833c0*/  VIADD R8, R7, UR11 ;  /* 0x0000000b07087c36 */ /* 0x000fe40008000000 */
[----:B------:R0:W-:Y:S01]  /*833d0*/  @P1 STG.E.U16 desc[UR8][R16.64], R5 ;  /* 0x0000000510001986 */ /* 0x0001e2000c101508 */
[----:B------:R-:W-:Y:S01]  /*833e0*/  LEA R12, P1, R0, R3, 0x1 ;  /* 0x00000003000c7211 */ /* 0x000fe200078208ff */
[----:B-1----:R-:W-:-:S03]  /*833f0*/  VIADD R18, R8, UR10 ;  /* 0x0000000a08127c36 */ /* 0x002fc60008000000 */
[-C--:B------:R-:W-:Y:S01]  /*83400*/  LEA.HI.X.SX32 R13, R0, R20.reuse, 0x1, P1 ;  /* 0x00000014000d7211 */ /* 0x080fe200008f0eff */
[----:B--2---:R-:W-:Y:S01]  /*83410*/  VIADD R0, R18, UR5 ;  /* 0x0000000512007c36 */ /* 0x004fe20008000000 */
[----:B0-----:R-:W-:Y:S02]  /*83420*/  LEA.HI.X.SX32 R5, R2, R20, 0x1, P6 ;  /* 0x0000001402057211 */ /* 0x001fe400030f0eff */
[----:B------:R-:W-:Y:S01]  /*83430*/  LEA R6, P6, R7, R3, 0x1 ;  /* 0x0000000307067211 */ /* 0x000fe200078c08ff */
[----:B------:R-:W-:-:S03]  /*83440*/  VIADD R17, R28, 0xfe ;  /* 0x000000fe1c117836 */ /* 0x000fc60000000000 */
[-C--:B------:R-:W-:Y:S02]  /*83450*/  LEA.HI.X.SX32 R7, R7, R20.reuse, 0x1, P6 ;  /* 0x0000001407077211 */ /* 0x080fe400030f0eff */
[-C--:B------:R-:W-:Y:S01]  /*83460*/  LEA R14, P6, R8, R3.reuse, 0x1 ;  /* 0x00000003080e7211 */ /* 0x080fe200078c08ff */
[----:B------:R-:W-:Y:S01]  /*83470*/  VIADD R19, R28, 0xff ;  /* 0x000000ff1c137836 */ /* 0x000fe20000000000 */
[-C--:B------:R-:W-:Y:S02]  /*83480*/  LEA R2, P1, R18, R3.reuse, 0x1 ;  /* 0x0000000312027211 */ /* 0x080fe400078208ff */
[-C--:B------:R-:W-:Y:S02]  /*83490*/  LEA.HI.X.SX32 R15, R8, R20.reuse, 0x1, P6 ;  /* 0x00000014080f7211 */ /* 0x080fe400030f0eff */
[----:B------:R-:W-:Y:S02]  /*834a0*/  LEA R16, P6, R0, R3, 0x1 ;  /* 0x0000000300107211 */ /* 0x000fe400078c08ff */
[----:B------:R-:W-:-:S02]  /*834b0*/  LEA.HI.X.SX32 R3, R18, R20, 0x1, P1 ;  /* 0x0000001412037211 */ /* 0x000fc400008f0eff */
[----:B----4-:R-:W-:Y:S02]  /*834c0*/  ISETP.LT.AND P1, PT, R17, UR6, !P0 ;  /* 0x0000000611007c0c */ /* 0x010fe4000c721270 */
[----:B------:R-:W-:Y:S02]  /*834d0*/  ISETP.LT.AND P0, PT, R19, UR4, !P0 ;  /* 0x0000000413007c0c */ /* 0x000fe4000c701270 */
[----:B------:R-:W-:Y:S01]  /*834e0*/  LEA.HI.X.SX32 R17, R0, R20, 0x1, P6 ;  /* 0x0000001400117211 */ /* 0x000fe200030f0eff */
[----:B------:R0:W-:Y:S01]  /*834f0*/  @P5 STG.E.U16 desc[UR8][R4.64], R9 ;  /* 0x0000000904005986 */ /* 0x0001e2000c101508 */
[----:B------:R-:W-:-:S05]  /*83500*/  PRMT R0, R9, 0x7632, R0 ;  /* 0x0000763209007816 */ /* 0x000fca0000000000 */
[----:B------:R1:W-:Y:S01]  /*83510*/  @P4 STG.E.U16 desc[UR8][R12.64], R0 ;  /* 0x000000000c004986 */ /* 0x0003e2000c101508 */
[----:B0-----:R-:W-:-:S03]  /*83520*/  PRMT R5, R10, 0x7632, R5 ;  /* 0x000076320a057816 */ /* 0x001fc60000000005 */
[----:B------:R1:W-:Y:S04]  /*83530*/  @P3 STG.E.U16 desc[UR8][R6.64], R10 ;  /* 0x0000000a06003986 */ /* 0x0003e8000c101508 */
[----:B------:R1:W-:Y:S04]  /*83540*/  @P2 STG.E.U16 desc[UR8][R14.64], R5 ;  /* 0x000000050e002986 */ /* 0x0003e8000c101508 */
[----:B------:R1:W-:Y:S01]  /*83550*/  @P1 STG.E.U16 desc[UR8][R2.64], R11 ;  /* 0x0000000b02001986 */ /* 0x0003e2000c101508 */
[----:B------:R-:W-:Y:S05]  /*83560*/  @!P0 EXIT ;  /* 0x000000000000894d */ /* 0x000fea0003800000 */
[----:B------:R-:W-:-:S05]  /*83570*/  PRMT R8, R11, 0x7632, R8 ;  /* 0x000076320b087816 */ /* 0x000fca0000000008 */
[----:B------:R-:W-:Y:S01]  /*83580*/  STG.E.U16 desc[UR8][R16.64], R8 ;  /* 0x0000000810007986 */ /* 0x000fe2000c101508 */
[----:B------:R-:W-:Y:S05]  /*83590*/  EXIT ;  /* 0x000000000000794d */ /* 0x000fea0003800000 */
.L_x_2:
[----:B------:R-:W-:-:S00]  /*835a0*/  BRA `(.L_x_2) ;  /* 0xfffffffc00fc7947 */ /* 0x000fc0000383ffff */
[----:B------:R-:W-:-:S00]  /*835b0*/  NOP ;  /* 0x0000000000007918 */ /* 0x000fc00000000000 */
        /* <DEDUP_REMOVED lines=12> */
.L_x_3:


//--------------------- .nv.shared.matmul_kernel  --------------------------
	.section	.nv.shared.matmul_kernel,"aw",@nobits
	.sectionflags	@""
	.align	16
	.zero		1024


//--------------------- .nv.shared.reserved.0     --------------------------
	.section	.nv.shared.reserved.0,"aw",@nobits
	.weak		__nv_reservedSMEM_offset_0_alias
	.size		__nv_reservedSMEM_offset_0_alias, 0, 64
	.other		__nv_reservedSMEM_offset_0_alias,@"STO_CUDA_RESERVED_SHARED STV_DEFAULT"
__nv_reservedSMEM_offset_0_alias:
	.zero		0
	.zero		64


//--------------------- .nv.constant0.matmul_kernel --------------------------
	.section	.nv.constant0.matmul_kernel,"a",@progbits
	.sectionflags	@""
	.align	4
.nv.constant0.matmul_kernel:
	.zero		976


//--------------------- SYMBOLS --------------------------

	.type		.nv.reservedSmem.offset0,@object
	.size		.nv.reservedSmem.offset0,0x4
	.type		.nv.reservedSmem.cap,@object
	.size		.nv.reservedSmem.cap,0x4
